//
// Generated by NVIDIA NVVM Compiler
//
// Compiler Build ID: CL-36424714
// Cuda compilation tools, release 13.0, V13.0.88
// Based on NVVM 20.0.0
//

.version 9.0
.target sm_100
.address_size 64

	// .globl	_Z27get_rho_sigma_kernel_planariiPKdS0_S0_S0_S0_PdS1_S1_
.func  (.param .b64 func_retval0) __internal_accurate_pow
(
	.param .b64 __internal_accurate_pow_param_0,
	.param .b64 __internal_accurate_pow_param_1
)
;
.const .align 8 .f64 C_LDA_X = 0d3FE999999999999A;
.const .align 8 .f64 C_B88_X = 0d3FE70A3D70A3D70A;
.const .align 8 .f64 C_VWN_C = 0d3FC851EB851EB852;
.const .align 8 .f64 C_LYP_C = 0d3FE9EB851EB851EC;
.const .align 8 .f64 A_VWN = 0d3F9FD63D8ED6C7F8;
.const .align 8 .f64 b_VWN = 0d402A24DD2F1A9FBE;
.const .align 8 .f64 c_VWN = 0d40455C226809D495;
.const .align 8 .f64 x0_VWN = 0dBFDA31BDE82D7B63;
.const .align 8 .f64 BETA_B88 = 0d3F713404EA4A8C15;

.visible .entry _Z27get_rho_sigma_kernel_planariiPKdS0_S0_S0_S0_PdS1_S1_(
	.param .u32 _Z27get_rho_sigma_kernel_planariiPKdS0_S0_S0_S0_PdS1_S1__param_0,
	.param .u32 _Z27get_rho_sigma_kernel_planariiPKdS0_S0_S0_S0_PdS1_S1__param_1,
	.param .u64 .ptr .align 1 _Z27get_rho_sigma_kernel_planariiPKdS0_S0_S0_S0_PdS1_S1__param_2,
	.param .u64 .ptr .align 1 _Z27get_rho_sigma_kernel_planariiPKdS0_S0_S0_S0_PdS1_S1__param_3,
	.param .u64 .ptr .align 1 _Z27get_rho_sigma_kernel_planariiPKdS0_S0_S0_S0_PdS1_S1__param_4,
	.param .u64 .ptr .align 1 _Z27get_rho_sigma_kernel_planariiPKdS0_S0_S0_S0_PdS1_S1__param_5,
	.param .u64 .ptr .align 1 _Z27get_rho_sigma_kernel_planariiPKdS0_S0_S0_S0_PdS1_S1__param_6,
	.param .u64 .ptr .align 1 _Z27get_rho_sigma_kernel_planariiPKdS0_S0_S0_S0_PdS1_S1__param_7,
	.param .u64 .ptr .align 1 _Z27get_rho_sigma_kernel_planariiPKdS0_S0_S0_S0_PdS1_S1__param_8,
	.param .u64 .ptr .align 1 _Z27get_rho_sigma_kernel_planariiPKdS0_S0_S0_S0_PdS1_S1__param_9
)
{
	.reg .pred 	%p<11>;
	.reg .b32 	%r<27>;
	.reg .b64 	%rd<80>;
	.reg .b64 	%fd<188>;

	ld.param.u32 	%r11, [_Z27get_rho_sigma_kernel_planariiPKdS0_S0_S0_S0_PdS1_S1__param_0];
	ld.param.u32 	%r12, [_Z27get_rho_sigma_kernel_planariiPKdS0_S0_S0_S0_PdS1_S1__param_1];
	ld.param.u64 	%rd30, [_Z27get_rho_sigma_kernel_planariiPKdS0_S0_S0_S0_PdS1_S1__param_2];
	ld.param.u64 	%rd23, [_Z27get_rho_sigma_kernel_planariiPKdS0_S0_S0_S0_PdS1_S1__param_3];
	ld.param.u64 	%rd24, [_Z27get_rho_sigma_kernel_planariiPKdS0_S0_S0_S0_PdS1_S1__param_4];
	ld.param.u64 	%rd25, [_Z27get_rho_sigma_kernel_planariiPKdS0_S0_S0_S0_PdS1_S1__param_5];
	ld.param.u64 	%rd26, [_Z27get_rho_sigma_kernel_planariiPKdS0_S0_S0_S0_PdS1_S1__param_6];
	ld.param.u64 	%rd29, [_Z27get_rho_sigma_kernel_planariiPKdS0_S0_S0_S0_PdS1_S1__param_9];
	cvta.to.global.u64 	%rd1, %rd30;
	mov.u32 	%r13, %ctaid.x;
	mov.u32 	%r14, %ntid.x;
	mov.u32 	%r15, %tid.x;
	mad.lo.s32 	%r1, %r13, %r14, %r15;
	setp.ge.s32 	%p1, %r1, %r12;
	@%p1 bra 	$L__BB0_14;
	cvt.s64.s32 	%rd2, %r11;
	setp.lt.s32 	%p2, %r11, 1;
	mov.f64 	%fd180, 0d0000000000000000;
	mov.f64 	%fd181, %fd180;
	mov.f64 	%fd182, %fd180;
	mov.f64 	%fd183, %fd180;
	@%p2 bra 	$L__BB0_12;
	cvta.to.global.u64 	%rd31, %rd23;
	cvta.to.global.u64 	%rd32, %rd24;
	cvta.to.global.u64 	%rd33, %rd25;
	cvta.to.global.u64 	%rd34, %rd26;
	cvt.s64.s32 	%rd35, %r1;
	mul.lo.s64 	%rd36, %rd35, %rd2;
	shl.b64 	%rd37, %rd36, 3;
	add.s64 	%rd3, %rd31, %rd37;
	add.s64 	%rd4, %rd32, %rd37;
	add.s64 	%rd5, %rd33, %rd37;
	add.s64 	%rd6, %rd34, %rd37;
	and.b32  	%r17, %r11, 2147483644;
	neg.s32 	%r2, %r17;
	add.s64 	%rd38, %rd37, 16;
	add.s64 	%rd7, %rd31, %rd38;
	add.s64 	%rd8, %rd32, %rd38;
	add.s64 	%rd9, %rd34, %rd38;
	add.s64 	%rd10, %rd33, %rd38;
	mov.f64 	%fd183, 0d0000000000000000;
	mov.b32 	%r23, 0;
	mov.f64 	%fd182, %fd183;
	mov.f64 	%fd181, %fd183;
	mov.f64 	%fd180, %fd183;
$L__BB0_3:
	setp.lt.u32 	%p3, %r11, 4;
	cvt.u64.u32 	%rd11, %r23;
	mul.wide.u32 	%rd39, %r23, 8;
	add.s64 	%rd40, %rd3, %rd39;
	ld.global.f64 	%fd5, [%rd40];
	add.s64 	%rd41, %rd4, %rd39;
	ld.global.f64 	%fd6, [%rd41];
	add.s64 	%rd42, %rd5, %rd39;
	ld.global.f64 	%fd7, [%rd42];
	add.s64 	%rd43, %rd6, %rd39;
	ld.global.f64 	%fd8, [%rd43];
	mov.b32 	%r26, 0;
	@%p3 bra 	$L__BB0_6;
	mul.lo.s64 	%rd44, %rd2, %rd11;
	shl.b64 	%rd45, %rd44, 3;
	add.s64 	%rd46, %rd1, %rd45;
	add.s64 	%rd79, %rd46, 16;
	mov.u64 	%rd75, %rd10;
	mov.u64 	%rd76, %rd9;
	mov.u64 	%rd77, %rd8;
	mov.u64 	%rd78, %rd7;
	mov.u32 	%r24, %r2;
$L__BB0_5:
	.pragma "nounroll";
	and.b32  	%r26, %r11, 2147483644;
	ld.global.f64 	%fd52, [%rd79+-16];
	ld.global.f64 	%fd53, [%rd78+-16];
	mul.f64 	%fd54, %fd52, %fd53;
	fma.rn.f64 	%fd55, %fd5, %fd54, %fd180;
	ld.global.f64 	%fd56, [%rd77+-16];
	mul.f64 	%fd57, %fd5, %fd56;
	fma.rn.f64 	%fd58, %fd6, %fd53, %fd57;
	fma.rn.f64 	%fd59, %fd52, %fd58, %fd181;
	ld.global.f64 	%fd60, [%rd75+-16];
	mul.f64 	%fd61, %fd5, %fd60;
	fma.rn.f64 	%fd62, %fd7, %fd53, %fd61;
	fma.rn.f64 	%fd63, %fd52, %fd62, %fd182;
	ld.global.f64 	%fd64, [%rd76+-16];
	mul.f64 	%fd65, %fd5, %fd64;
	fma.rn.f64 	%fd66, %fd8, %fd53, %fd65;
	fma.rn.f64 	%fd67, %fd52, %fd66, %fd183;
	ld.global.f64 	%fd68, [%rd79+-8];
	ld.global.f64 	%fd69, [%rd78+-8];
	mul.f64 	%fd70, %fd68, %fd69;
	fma.rn.f64 	%fd71, %fd5, %fd70, %fd55;
	ld.global.f64 	%fd72, [%rd77+-8];
	mul.f64 	%fd73, %fd5, %fd72;
	fma.rn.f64 	%fd74, %fd6, %fd69, %fd73;
	fma.rn.f64 	%fd75, %fd68, %fd74, %fd59;
	ld.global.f64 	%fd76, [%rd75+-8];
	mul.f64 	%fd77, %fd5, %fd76;
	fma.rn.f64 	%fd78, %fd7, %fd69, %fd77;
	fma.rn.f64 	%fd79, %fd68, %fd78, %fd63;
	ld.global.f64 	%fd80, [%rd76+-8];
	mul.f64 	%fd81, %fd5, %fd80;
	fma.rn.f64 	%fd82, %fd8, %fd69, %fd81;
	fma.rn.f64 	%fd83, %fd68, %fd82, %fd67;
	ld.global.f64 	%fd84, [%rd79];
	ld.global.f64 	%fd85, [%rd78];
	mul.f64 	%fd86, %fd84, %fd85;
	fma.rn.f64 	%fd87, %fd5, %fd86, %fd71;
	ld.global.f64 	%fd88, [%rd77];
	mul.f64 	%fd89, %fd5, %fd88;
	fma.rn.f64 	%fd90, %fd6, %fd85, %fd89;
	fma.rn.f64 	%fd91, %fd84, %fd90, %fd75;
	ld.global.f64 	%fd92, [%rd75];
	mul.f64 	%fd93, %fd5, %fd92;
	fma.rn.f64 	%fd94, %fd7, %fd85, %fd93;
	fma.rn.f64 	%fd95, %fd84, %fd94, %fd79;
	ld.global.f64 	%fd96, [%rd76];
	mul.f64 	%fd97, %fd5, %fd96;
	fma.rn.f64 	%fd98, %fd8, %fd85, %fd97;
	fma.rn.f64 	%fd99, %fd84, %fd98, %fd83;
	ld.global.f64 	%fd100, [%rd79+8];
	ld.global.f64 	%fd101, [%rd78+8];
	mul.f64 	%fd102, %fd100, %fd101;
	fma.rn.f64 	%fd180, %fd5, %fd102, %fd87;
	ld.global.f64 	%fd103, [%rd77+8];
	mul.f64 	%fd104, %fd5, %fd103;
	fma.rn.f64 	%fd105, %fd6, %fd101, %fd104;
	fma.rn.f64 	%fd181, %fd100, %fd105, %fd91;
	ld.global.f64 	%fd106, [%rd75+8];
	mul.f64 	%fd107, %fd5, %fd106;
	fma.rn.f64 	%fd108, %fd7, %fd101, %fd107;
	fma.rn.f64 	%fd182, %fd100, %fd108, %fd95;
	ld.global.f64 	%fd109, [%rd76+8];
	mul.f64 	%fd110, %fd5, %fd109;
	fma.rn.f64 	%fd111, %fd8, %fd101, %fd110;
	fma.rn.f64 	%fd183, %fd100, %fd111, %fd99;
	add.s32 	%r24, %r24, 4;
	add.s64 	%rd79, %rd79, 32;
	add.s64 	%rd78, %rd78, 32;
	add.s64 	%rd77, %rd77, 32;
	add.s64 	%rd76, %rd76, 32;
	add.s64 	%rd75, %rd75, 32;
	setp.ne.s32 	%p4, %r24, 0;
	@%p4 bra 	$L__BB0_5;
$L__BB0_6:
	and.b32  	%r19, %r11, 3;
	setp.eq.s32 	%p5, %r19, 0;
	@%p5 bra 	$L__BB0_11;
	setp.eq.s32 	%p6, %r19, 1;
	@%p6 bra 	$L__BB0_9;
	cvt.u64.u32 	%rd47, %r26;
	mad.lo.s64 	%rd48, %rd11, %rd2, %rd47;
	shl.b64 	%rd49, %rd48, 3;
	add.s64 	%rd50, %rd1, %rd49;
	ld.global.f64 	%fd113, [%rd50];
	mul.wide.u32 	%rd51, %r26, 8;
	add.s64 	%rd52, %rd3, %rd51;
	ld.global.f64 	%fd114, [%rd52];
	mul.f64 	%fd115, %fd113, %fd114;
	fma.rn.f64 	%fd116, %fd5, %fd115, %fd180;
	add.s64 	%rd53, %rd4, %rd51;
	ld.global.f64 	%fd117, [%rd53];
	mul.f64 	%fd118, %fd5, %fd117;
	fma.rn.f64 	%fd119, %fd6, %fd114, %fd118;
	fma.rn.f64 	%fd120, %fd113, %fd119, %fd181;
	add.s64 	%rd54, %rd5, %rd51;
	ld.global.f64 	%fd121, [%rd54];
	mul.f64 	%fd122, %fd5, %fd121;
	fma.rn.f64 	%fd123, %fd7, %fd114, %fd122;
	fma.rn.f64 	%fd124, %fd113, %fd123, %fd182;
	add.s64 	%rd55, %rd6, %rd51;
	ld.global.f64 	%fd125, [%rd55];
	mul.f64 	%fd126, %fd5, %fd125;
	fma.rn.f64 	%fd127, %fd8, %fd114, %fd126;
	fma.rn.f64 	%fd128, %fd113, %fd127, %fd183;
	ld.global.f64 	%fd129, [%rd50+8];
	ld.global.f64 	%fd130, [%rd52+8];
	mul.f64 	%fd131, %fd129, %fd130;
	fma.rn.f64 	%fd180, %fd5, %fd131, %fd116;
	ld.global.f64 	%fd132, [%rd53+8];
	mul.f64 	%fd133, %fd5, %fd132;
	fma.rn.f64 	%fd134, %fd6, %fd130, %fd133;
	fma.rn.f64 	%fd181, %fd129, %fd134, %fd120;
	ld.global.f64 	%fd135, [%rd54+8];
	mul.f64 	%fd136, %fd5, %fd135;
	fma.rn.f64 	%fd137, %fd7, %fd130, %fd136;
	fma.rn.f64 	%fd182, %fd129, %fd137, %fd124;
	ld.global.f64 	%fd138, [%rd55+8];
	mul.f64 	%fd139, %fd5, %fd138;
	fma.rn.f64 	%fd140, %fd8, %fd130, %fd139;
	fma.rn.f64 	%fd183, %fd129, %fd140, %fd128;
	add.s32 	%r26, %r26, 2;
$L__BB0_9:
	and.b32  	%r20, %r11, 1;
	setp.eq.b32 	%p7, %r20, 1;
	not.pred 	%p8, %p7;
	@%p8 bra 	$L__BB0_11;
	cvt.u64.u32 	%rd56, %r26;
	mad.lo.s64 	%rd57, %rd11, %rd2, %rd56;
	shl.b64 	%rd58, %rd57, 3;
	add.s64 	%rd59, %rd1, %rd58;
	ld.global.f64 	%fd141, [%rd59];
	mul.wide.u32 	%rd60, %r26, 8;
	add.s64 	%rd61, %rd3, %rd60;
	ld.global.f64 	%fd142, [%rd61];
	mul.f64 	%fd143, %fd141, %fd142;
	fma.rn.f64 	%fd180, %fd5, %fd143, %fd180;
	add.s64 	%rd62, %rd4, %rd60;
	ld.global.f64 	%fd144, [%rd62];
	mul.f64 	%fd145, %fd5, %fd144;
	fma.rn.f64 	%fd146, %fd6, %fd142, %fd145;
	fma.rn.f64 	%fd181, %fd141, %fd146, %fd181;
	add.s64 	%rd63, %rd5, %rd60;
	ld.global.f64 	%fd147, [%rd63];
	mul.f64 	%fd148, %fd5, %fd147;
	fma.rn.f64 	%fd149, %fd7, %fd142, %fd148;
	fma.rn.f64 	%fd182, %fd141, %fd149, %fd182;
	add.s64 	%rd64, %rd6, %rd60;
	ld.global.f64 	%fd150, [%rd64];
	mul.f64 	%fd151, %fd5, %fd150;
	fma.rn.f64 	%fd152, %fd8, %fd142, %fd151;
	fma.rn.f64 	%fd183, %fd141, %fd152, %fd183;
$L__BB0_11:
	cvt.u32.u64 	%r21, %rd11;
	add.s32 	%r23, %r21, 1;
	setp.ne.s32 	%p9, %r23, %r11;
	@%p9 bra 	$L__BB0_3;
$L__BB0_12:
	ld.param.u64 	%rd74, [_Z27get_rho_sigma_kernel_planariiPKdS0_S0_S0_S0_PdS1_S1__param_8];
	ld.param.u64 	%rd73, [_Z27get_rho_sigma_kernel_planariiPKdS0_S0_S0_S0_PdS1_S1__param_7];
	cvta.to.global.u64 	%rd65, %rd73;
	mul.wide.s32 	%rd66, %r1, 8;
	add.s64 	%rd67, %rd65, %rd66;
	st.global.f64 	[%rd67], %fd180;
	mul.f64 	%fd153, %fd182, %fd182;
	fma.rn.f64 	%fd154, %fd181, %fd181, %fd153;
	fma.rn.f64 	%fd155, %fd183, %fd183, %fd154;
	cvta.to.global.u64 	%rd68, %rd74;
	add.s64 	%rd69, %rd68, %rd66;
	st.global.f64 	[%rd69], %fd155;
	setp.eq.s64 	%p10, %rd29, 0;
	@%p10 bra 	$L__BB0_14;
	mul.lo.s32 	%r22, %r1, 3;
	cvta.to.global.u64 	%rd70, %rd29;
	mul.wide.s32 	%rd71, %r22, 8;
	add.s64 	%rd72, %rd70, %rd71;
	st.global.f64 	[%rd72], %fd181;
	st.global.f64 	[%rd72+8], %fd182;
	st.global.f64 	[%rd72+16], %fd183;
$L__BB0_14:
	ret;

}
	// .globl	_Z18b3lyp_fused_kerneliibPKdS0_S0_S0_S0_S0_S0_S0_PdS1_
.visible .entry _Z18b3lyp_fused_kerneliibPKdS0_S0_S0_S0_S0_S0_S0_PdS1_(
	.param .u32 _Z18b3lyp_fused_kerneliibPKdS0_S0_S0_S0_S0_S0_S0_PdS1__param_0,
	.param .u32 _Z18b3lyp_fused_kerneliibPKdS0_S0_S0_S0_S0_S0_S0_PdS1__param_1,
	.param .u8 _Z18b3lyp_fused_kerneliibPKdS0_S0_S0_S0_S0_S0_S0_PdS1__param_2,
	.param .u64 .ptr .align 1 _Z18b3lyp_fused_kerneliibPKdS0_S0_S0_S0_S0_S0_S0_PdS1__param_3,
	.param .u64 .ptr .align 1 _Z18b3lyp_fused_kerneliibPKdS0_S0_S0_S0_S0_S0_S0_PdS1__param_4,
	.param .u64 .ptr .align 1 _Z18b3lyp_fused_kerneliibPKdS0_S0_S0_S0_S0_S0_S0_PdS1__param_5,
	.param .u64 .ptr .align 1 _Z18b3lyp_fused_kerneliibPKdS0_S0_S0_S0_S0_S0_S0_PdS1__param_6,
	.param .u64 .ptr .align 1 _Z18b3lyp_fused_kerneliibPKdS0_S0_S0_S0_S0_S0_S0_PdS1__param_7,
	.param .u64 .ptr .align 1 _Z18b3lyp_fused_kerneliibPKdS0_S0_S0_S0_S0_S0_S0_PdS1__param_8,
	.param .u64 .ptr .align 1 _Z18b3lyp_fused_kerneliibPKdS0_S0_S0_S0_S0_S0_S0_PdS1__param_9,
	.param .u64 .ptr .align 1 _Z18b3lyp_fused_kerneliibPKdS0_S0_S0_S0_S0_S0_S0_PdS1__param_10,
	.param .u64 .ptr .align 1 _Z18b3lyp_fused_kerneliibPKdS0_S0_S0_S0_S0_S0_S0_PdS1__param_11,
	.param .u64 .ptr .align 1 _Z18b3lyp_fused_kerneliibPKdS0_S0_S0_S0_S0_S0_S0_PdS1__param_12
)
{
	.reg .pred 	%p<103>;
	.reg .b16 	%rs<2>;
	.reg .b32 	%r<211>;
	.reg .b32 	%f<4>;
	.reg .b64 	%rd<99>;
	.reg .b64 	%fd<657>;

	ld.param.u32 	%r70, [_Z18b3lyp_fused_kerneliibPKdS0_S0_S0_S0_S0_S0_S0_PdS1__param_0];
	ld.param.u32 	%r69, [_Z18b3lyp_fused_kerneliibPKdS0_S0_S0_S0_S0_S0_S0_PdS1__param_1];
	ld.param.s8 	%rs1, [_Z18b3lyp_fused_kerneliibPKdS0_S0_S0_S0_S0_S0_S0_PdS1__param_2];
	ld.param.u64 	%rd26, [_Z18b3lyp_fused_kerneliibPKdS0_S0_S0_S0_S0_S0_S0_PdS1__param_4];
	ld.param.u64 	%rd27, [_Z18b3lyp_fused_kerneliibPKdS0_S0_S0_S0_S0_S0_S0_PdS1__param_5];
	ld.param.u64 	%rd30, [_Z18b3lyp_fused_kerneliibPKdS0_S0_S0_S0_S0_S0_S0_PdS1__param_7];
	ld.param.u64 	%rd31, [_Z18b3lyp_fused_kerneliibPKdS0_S0_S0_S0_S0_S0_S0_PdS1__param_8];
	ld.param.u64 	%rd32, [_Z18b3lyp_fused_kerneliibPKdS0_S0_S0_S0_S0_S0_S0_PdS1__param_9];
	ld.param.u64 	%rd33, [_Z18b3lyp_fused_kerneliibPKdS0_S0_S0_S0_S0_S0_S0_PdS1__param_10];
	ld.param.u64 	%rd29, [_Z18b3lyp_fused_kerneliibPKdS0_S0_S0_S0_S0_S0_S0_PdS1__param_11];
	ld.param.u64 	%rd34, [_Z18b3lyp_fused_kerneliibPKdS0_S0_S0_S0_S0_S0_S0_PdS1__param_12];
	cvta.to.global.u64 	%rd1, %rd29;
	cvta.to.global.u64 	%rd2, %rd34;
	cvta.to.global.u64 	%rd3, %rd30;
	cvta.to.global.u64 	%rd4, %rd33;
	cvta.to.global.u64 	%rd5, %rd32;
	cvta.to.global.u64 	%rd6, %rd31;
	mov.u32 	%r71, %ctaid.x;
	mov.u32 	%r72, %ntid.x;
	mov.u32 	%r73, %tid.x;
	mad.lo.s32 	%r1, %r71, %r72, %r73;
	setp.ge.s32 	%p1, %r1, %r70;
	@%p1 bra 	$L__BB1_90;
	cvta.to.global.u64 	%rd35, %rd26;
	cvta.to.global.u64 	%rd36, %rd27;
	mul.wide.s32 	%rd37, %r1, 8;
	add.s64 	%rd38, %rd35, %rd37;
	ld.global.f64 	%fd1, [%rd38];
	add.s64 	%rd7, %rd36, %rd37;
	setp.geu.f64 	%p2, %fd1, 0d3D719799812DEA11;
	@%p2 bra 	$L__BB1_16;
	ld.param.u64 	%rd93, [_Z18b3lyp_fused_kerneliibPKdS0_S0_S0_S0_S0_S0_S0_PdS1__param_11];
	setp.ne.s16 	%p89, %rs1, 0;
	setp.eq.s64 	%p90, %rd93, 0;
	or.pred  	%p91, %p89, %p90;
	@%p91 bra 	$L__BB1_4;
	add.s64 	%rd87, %rd1, %rd37;
	mov.b64 	%rd88, 0;
	st.global.u64 	[%rd87], %rd88;
	bra.uni 	$L__BB1_90;
$L__BB1_4:
	setp.eq.s16 	%p92, %rs1, 0;
	setp.lt.s32 	%p93, %r69, 1;
	or.pred  	%p94, %p93, %p92;
	@%p94 bra 	$L__BB1_90;
	mul.lo.s32 	%r2, %r69, %r1;
	add.s32 	%r185, %r69, -1;
	and.b32  	%r3, %r69, 7;
	setp.lt.u32 	%p95, %r185, 7;
	mov.b32 	%r206, 0;
	@%p95 bra 	$L__BB1_8;
	and.b32  	%r206, %r69, 2147483640;
	neg.s32 	%r191, %r206;
	add.s64 	%rd8, %rd2, 32;
	mov.u32 	%r190, %r2;
$L__BB1_7:
	.pragma "nounroll";
	mul.wide.s32 	%rd74, %r190, 8;
	add.s64 	%rd75, %rd8, %rd74;
	mov.b64 	%rd76, 0;
	st.global.u64 	[%rd75+-32], %rd76;
	st.global.u64 	[%rd75+-24], %rd76;
	st.global.u64 	[%rd75+-16], %rd76;
	st.global.u64 	[%rd75+-8], %rd76;
	st.global.u64 	[%rd75], %rd76;
	st.global.u64 	[%rd75+8], %rd76;
	st.global.u64 	[%rd75+16], %rd76;
	st.global.u64 	[%rd75+24], %rd76;
	add.s32 	%r191, %r191, 8;
	add.s32 	%r190, %r190, 8;
	setp.eq.s32 	%p96, %r191, 0;
	@%p96 bra 	$L__BB1_8;
	bra.uni 	$L__BB1_7;
$L__BB1_8:
	setp.eq.s32 	%p97, %r3, 0;
	@%p97 bra 	$L__BB1_90;
	and.b32  	%r58, %r69, 3;
	setp.lt.u32 	%p98, %r3, 4;
	@%p98 bra 	$L__BB1_11;
	add.s32 	%r186, %r206, %r2;
	mul.wide.s32 	%rd77, %r186, 8;
	add.s64 	%rd78, %rd2, %rd77;
	mov.b64 	%rd79, 0;
	st.global.u64 	[%rd78], %rd79;
	st.global.u64 	[%rd78+8], %rd79;
	st.global.u64 	[%rd78+16], %rd79;
	st.global.u64 	[%rd78+24], %rd79;
	add.s32 	%r206, %r206, 4;
$L__BB1_11:
	setp.eq.s32 	%p99, %r58, 0;
	@%p99 bra 	$L__BB1_90;
	setp.eq.s32 	%p100, %r58, 1;
	@%p100 bra 	$L__BB1_14;
	add.s32 	%r187, %r206, %r2;
	mul.wide.s32 	%rd80, %r187, 8;
	add.s64 	%rd81, %rd2, %rd80;
	mov.b64 	%rd82, 0;
	st.global.u64 	[%rd81], %rd82;
	st.global.u64 	[%rd81+8], %rd82;
	add.s32 	%r206, %r206, 2;
$L__BB1_14:
	and.b32  	%r188, %r69, 1;
	setp.eq.b32 	%p101, %r188, 1;
	not.pred 	%p102, %p101;
	@%p102 bra 	$L__BB1_90;
	add.s32 	%r189, %r206, %r2;
	mul.wide.s32 	%rd83, %r189, 8;
	add.s64 	%rd84, %rd2, %rd83;
	mov.b64 	%rd85, 0;
	st.global.u64 	[%rd84], %rd85;
	bra.uni 	$L__BB1_90;
$L__BB1_16:
	ld.global.f64 	%fd2, [%rd7];
	{
	.reg .b32 %temp; 
	mov.b64 	{%temp, %r10}, %fd1;
	}
	mov.f64 	%fd113, 0d3FD5555555555555;
	{
	.reg .b32 %temp; 
	mov.b64 	{%temp, %r11}, %fd113;
	}
	and.b32  	%r12, %r11, 2146435072;
	abs.f64 	%fd3, %fd1;
	setp.lt.s32 	%p3, %r10, 0;
	{ // callseq 0, 0
	.param .b64 param0;
	st.param.f64 	[param0], %fd3;
	.param .b64 param1;
	st.param.f64 	[param1], 0d3FD5555555555555;
	.param .b64 retval0;
	call.uni (retval0), 
	__internal_accurate_pow, 
	(
	param0, 
	param1
	);
	ld.param.f64 	%fd114, [retval0];
	} // callseq 0
	selp.f64 	%fd633, 0dFFF8000000000000, %fd114, %p3;
	add.f64 	%fd116, %fd1, 0d3FD5555555555555;
	{
	.reg .b32 %temp; 
	mov.b64 	{%temp, %r74}, %fd116;
	}
	and.b32  	%r75, %r74, 2146435072;
	setp.ne.s32 	%p4, %r75, 2146435072;
	@%p4 bra 	$L__BB1_21;
	setp.num.f64 	%p5, %fd1, %fd1;
	@%p5 bra 	$L__BB1_19;
	mov.f64 	%fd117, 0d3FD5555555555555;
	add.rn.f64 	%fd633, %fd1, %fd117;
	bra.uni 	$L__BB1_21;
$L__BB1_19:
	setp.neu.f64 	%p6, %fd3, 0d7FF0000000000000;
	@%p6 bra 	$L__BB1_21;
	setp.lt.s32 	%p7, %r10, 0;
	setp.eq.s32 	%p8, %r12, 1127219200;
	setp.lt.s32 	%p9, %r11, 0;
	selp.b32 	%r77, 0, 2146435072, %p9;
	and.b32  	%r78, %r11, 2147483647;
	setp.ne.s32 	%p10, %r78, 1071644672;
	or.b32  	%r79, %r77, -2147483648;
	selp.b32 	%r80, %r79, %r77, %p10;
	selp.b32 	%r81, %r80, %r77, %p8;
	selp.b32 	%r82, %r81, %r77, %p7;
	mov.b32 	%r83, 0;
	mov.b64 	%fd633, {%r83, %r82};
$L__BB1_21:
	setp.eq.f64 	%p11, %fd1, 0d3FF0000000000000;
	selp.f64 	%fd8, 0d3FF0000000000000, %fd633, %p11;
	mul.f64 	%fd9, %fd8, 0dBFE7A245FE791DD3;
	mul.f64 	%fd10, %fd1, 0d3FE0000000000000;
	mul.f64 	%fd119, %fd2, 0d3FD0000000000000;
	setp.lt.f64 	%p12, %fd10, 0d3D719799812DEA11;
	setp.lt.f64 	%p13, %fd119, 0d3BC79CA10C924223;
	or.pred  	%p14, %p12, %p13;
	mov.f64 	%fd638, 0d0000000000000000;
	mov.f64 	%fd639, %fd638;
	mov.f64 	%fd640, %fd638;
	@%p14 bra 	$L__BB1_37;
	{
	.reg .b32 %temp; 
	mov.b64 	{%temp, %r13}, %fd10;
	}
	abs.f64 	%fd12, %fd10;
	setp.lt.s32 	%p15, %r13, 0;
	{ // callseq 1, 0
	.param .b64 param0;
	st.param.f64 	[param0], %fd12;
	.param .b64 param1;
	st.param.f64 	[param1], 0d3FD5555555555555;
	.param .b64 retval0;
	call.uni (retval0), 
	__internal_accurate_pow, 
	(
	param0, 
	param1
	);
	ld.param.f64 	%fd120, [retval0];
	} // callseq 1
	selp.f64 	%fd634, 0dFFF8000000000000, %fd120, %p15;
	add.f64 	%fd122, %fd10, 0d3FD5555555555555;
	{
	.reg .b32 %temp; 
	mov.b64 	{%temp, %r84}, %fd122;
	}
	and.b32  	%r85, %r84, 2146435072;
	setp.ne.s32 	%p16, %r85, 2146435072;
	@%p16 bra 	$L__BB1_27;
	setp.num.f64 	%p17, %fd10, %fd10;
	@%p17 bra 	$L__BB1_25;
	mov.f64 	%fd123, 0d3FD5555555555555;
	add.rn.f64 	%fd634, %fd10, %fd123;
	bra.uni 	$L__BB1_27;
$L__BB1_25:
	setp.neu.f64 	%p18, %fd12, 0d7FF0000000000000;
	@%p18 bra 	$L__BB1_27;
	setp.lt.s32 	%p19, %r13, 0;
	setp.eq.s32 	%p20, %r12, 1127219200;
	setp.lt.s32 	%p21, %r11, 0;
	selp.b32 	%r87, 0, 2146435072, %p21;
	and.b32  	%r88, %r11, 2147483647;
	setp.ne.s32 	%p22, %r88, 1071644672;
	or.b32  	%r89, %r87, -2147483648;
	selp.b32 	%r90, %r89, %r87, %p22;
	selp.b32 	%r91, %r90, %r87, %p20;
	selp.b32 	%r92, %r91, %r87, %p19;
	mov.b32 	%r93, 0;
	mov.b64 	%fd634, {%r93, %r92};
$L__BB1_27:
	setp.eq.f64 	%p23, %fd10, 0d3FF0000000000000;
	selp.f64 	%fd17, 0d3FF0000000000000, %fd634, %p23;
	mul.f64 	%fd18, %fd10, %fd17;
	sqrt.rn.f64 	%fd19, %fd119;
	div.rn.f64 	%fd20, %fd19, %fd18;
	{
	.reg .b32 %temp; 
	mov.b64 	{%temp, %r94}, %fd20;
	}
	{
	.reg .b32 %temp; 
	mov.b64 	{%r95, %temp}, %fd20;
	}
	and.b32  	%r14, %r94, 2147483647;
	mov.b64 	%fd124, {%r95, %r14};
	fma.rn.f64 	%fd125, %fd20, %fd20, 0d3FF0000000000000;
	rsqrt.approx.ftz.f64 	%fd126, %fd125;
	mul.rn.f64 	%fd127, %fd126, %fd126;
	neg.f64 	%fd128, %fd127;
	fma.rn.f64 	%fd129, %fd125, %fd128, 0d3FF0000000000000;
	fma.rn.f64 	%fd130, %fd129, 0d3FD8000000000000, 0d3FE0000000000000;
	mul.rn.f64 	%fd131, %fd129, %fd126;
	fma.rn.f64 	%fd132, %fd130, %fd131, %fd126;
	fma.rn.f64 	%fd133, %fd125, %fd132, 0d3FF0000000000000;
	rcp.approx.ftz.f64 	%fd134, %fd133;
	neg.f64 	%fd135, %fd133;
	fma.rn.f64 	%fd136, %fd135, %fd134, 0d3FF0000000000000;
	fma.rn.f64 	%fd137, %fd136, %fd136, %fd136;
	fma.rn.f64 	%fd138, %fd137, %fd134, %fd134;
	mul.f64 	%fd139, %fd124, %fd138;
	fma.rn.f64 	%fd140, %fd124, %fd139, %fd124;
	setp.gt.u32 	%p24, %r14, 1138753535;
	selp.f64 	%fd21, %fd124, %fd140, %p24;
	{
	.reg .b32 %temp; 
	mov.b64 	{%temp, %r96}, %fd21;
	}
	mov.b32 	%f2, %r96;
	setp.geu.f32 	%p25, %f2, 0f3FE55555;
	setp.leu.f32 	%p26, %f2, 0fBFD99999;
	or.pred  	%p27, %p25, %p26;
	@%p27 bra 	$L__BB1_29;
	add.f64 	%fd174, %fd21, 0d4000000000000000;
	div.rn.f64 	%fd175, %fd21, %fd174;
	neg.f64 	%fd176, %fd21;
	mul.f64 	%fd177, %fd175, %fd176;
	add.f64 	%fd178, %fd21, %fd177;
	mul.f64 	%fd179, %fd178, %fd178;
	fma.rn.f64 	%fd180, %fd179, 0d3EB372FB2FBE14B5, 0d3ED087FFCEB2DC44;
	fma.rn.f64 	%fd181, %fd180, %fd179, 0d3EF3B9FF890F468C;
	fma.rn.f64 	%fd182, %fd181, %fd179, 0d3F17457EFD51BAF8;
	fma.rn.f64 	%fd183, %fd182, %fd179, 0d3F3C71C8DE3CE825;
	fma.rn.f64 	%fd184, %fd183, %fd179, 0d3F6249248FA4661F;
	fma.rn.f64 	%fd185, %fd184, %fd179, 0d3F899999999D70C4;
	fma.rn.f64 	%fd186, %fd185, %fd179, 0d3FB5555555555462;
	mul.f64 	%fd187, %fd179, %fd186;
	fma.rn.f64 	%fd188, %fd187, %fd178, %fd177;
	add.f64 	%fd637, %fd21, %fd188;
	bra.uni 	$L__BB1_36;
$L__BB1_29:
	add.f64 	%fd635, %fd21, 0d3FF0000000000000;
	{
	.reg .b32 %temp; 
	mov.b64 	{%temp, %r192}, %fd635;
	}
	{
	.reg .b32 %temp; 
	mov.b64 	{%r193, %temp}, %fd635;
	}
	setp.gt.s32 	%p28, %r192, 1048575;
	mov.b32 	%r194, -1023;
	@%p28 bra 	$L__BB1_31;
	mul.f64 	%fd635, %fd635, 0d4350000000000000;
	{
	.reg .b32 %temp; 
	mov.b64 	{%temp, %r192}, %fd635;
	}
	{
	.reg .b32 %temp; 
	mov.b64 	{%r193, %temp}, %fd635;
	}
	mov.b32 	%r194, -1077;
$L__BB1_31:
	add.s32 	%r99, %r192, -1;
	setp.gt.u32 	%p29, %r99, 2146435070;
	@%p29 bra 	$L__BB1_35;
	shr.u32 	%r102, %r192, 20;
	add.s32 	%r195, %r194, %r102;
	and.b32  	%r103, %r192, 1048575;
	or.b32  	%r104, %r103, 1072693248;
	mov.b64 	%fd636, {%r193, %r104};
	setp.lt.u32 	%p31, %r104, 1073127583;
	@%p31 bra 	$L__BB1_34;
	{
	.reg .b32 %temp; 
	mov.b64 	{%r105, %temp}, %fd636;
	}
	{
	.reg .b32 %temp; 
	mov.b64 	{%temp, %r106}, %fd636;
	}
	add.s32 	%r107, %r106, -1048576;
	mov.b64 	%fd636, {%r105, %r107};
	add.s32 	%r195, %r195, 1;
$L__BB1_34:
	add.f64 	%fd142, %fd636, 0dBFF0000000000000;
	add.f64 	%fd143, %fd636, 0d3FF0000000000000;
	rcp.approx.ftz.f64 	%fd144, %fd143;
	neg.f64 	%fd145, %fd143;
	fma.rn.f64 	%fd146, %fd145, %fd144, 0d3FF0000000000000;
	fma.rn.f64 	%fd147, %fd146, %fd146, %fd146;
	fma.rn.f64 	%fd148, %fd147, %fd144, %fd144;
	mul.f64 	%fd149, %fd142, %fd148;
	fma.rn.f64 	%fd150, %fd142, %fd148, %fd149;
	mul.f64 	%fd151, %fd150, %fd150;
	fma.rn.f64 	%fd152, %fd151, 0d3EB1380B3AE80F1E, 0d3ED0EE258B7A8B04;
	fma.rn.f64 	%fd153, %fd152, %fd151, 0d3EF3B2669F02676F;
	fma.rn.f64 	%fd154, %fd153, %fd151, 0d3F1745CBA9AB0956;
	fma.rn.f64 	%fd155, %fd154, %fd151, 0d3F3C71C72D1B5154;
	fma.rn.f64 	%fd156, %fd155, %fd151, 0d3F624924923BE72D;
	fma.rn.f64 	%fd157, %fd156, %fd151, 0d3F8999999999A3C4;
	fma.rn.f64 	%fd158, %fd157, %fd151, 0d3FB5555555555554;
	sub.f64 	%fd159, %fd142, %fd150;
	add.f64 	%fd160, %fd159, %fd159;
	neg.f64 	%fd161, %fd150;
	fma.rn.f64 	%fd162, %fd161, %fd142, %fd160;
	mul.f64 	%fd163, %fd148, %fd162;
	mul.f64 	%fd164, %fd151, %fd158;
	fma.rn.f64 	%fd165, %fd164, %fd150, %fd163;
	xor.b32  	%r108, %r195, -2147483648;
	mov.b32 	%r109, 1127219200;
	mov.b64 	%fd166, {%r108, %r109};
	mov.b32 	%r110, -2147483648;
	mov.b64 	%fd167, {%r110, %r109};
	sub.f64 	%fd168, %fd166, %fd167;
	fma.rn.f64 	%fd169, %fd168, 0d3FE62E42FEFA39EF, %fd150;
	fma.rn.f64 	%fd170, %fd168, 0dBFE62E42FEFA39EF, %fd169;
	sub.f64 	%fd171, %fd170, %fd150;
	sub.f64 	%fd172, %fd165, %fd171;
	fma.rn.f64 	%fd173, %fd168, 0d3C7ABC9E3B39803F, %fd172;
	add.f64 	%fd637, %fd169, %fd173;
	bra.uni 	$L__BB1_36;
$L__BB1_35:
	fma.rn.f64 	%fd141, %fd635, 0d7FF0000000000000, 0d7FF0000000000000;
	{
	.reg .b32 %temp; 
	mov.b64 	{%temp, %r100}, %fd635;
	}
	and.b32  	%r101, %r100, 2147483647;
	setp.eq.s32 	%p30, %r101, 0;
	selp.f64 	%fd637, 0dFFF0000000000000, %fd141, %p30;
$L__BB1_36:
	mul.f64 	%fd189, %fd20, %fd20;
	add.f64 	%fd190, %fd637, 0d3FE62E42FEFA39EF;
	selp.f64 	%fd191, %fd190, %fd637, %p24;
	copysign.f64 	%fd192, %fd20, %fd191;
	ld.const.f64 	%fd193, [BETA_B88];
	mul.f64 	%fd194, %fd193, 0d4018000000000000;
	mul.f64 	%fd195, %fd20, %fd194;
	fma.rn.f64 	%fd196, %fd195, %fd192, 0d3FF0000000000000;
	neg.f64 	%fd197, %fd189;
	mul.f64 	%fd198, %fd193, %fd197;
	div.rn.f64 	%fd199, %fd198, %fd196;
	mul.f64 	%fd638, %fd17, %fd199;
	add.f64 	%fd200, %fd189, 0d3FF0000000000000;
	sqrt.rn.f64 	%fd201, %fd200;
	div.rn.f64 	%fd202, %fd20, %fd201;
	add.f64 	%fd203, %fd202, %fd192;
	mul.f64 	%fd204, %fd194, %fd203;
	add.f64 	%fd205, %fd20, %fd20;
	mul.f64 	%fd206, %fd205, %fd196;
	mul.f64 	%fd207, %fd189, %fd204;
	sub.f64 	%fd208, %fd206, %fd207;
	mul.f64 	%fd209, %fd196, %fd196;
	neg.f64 	%fd210, %fd208;
	mul.f64 	%fd211, %fd193, %fd210;
	div.rn.f64 	%fd212, %fd211, %fd209;
	mul.f64 	%fd213, %fd18, %fd212;
	add.f64 	%fd214, %fd18, %fd18;
	mul.f64 	%fd215, %fd19, %fd214;
	rcp.rn.f64 	%fd216, %fd215;
	mul.f64 	%fd217, %fd216, %fd213;
	mul.f64 	%fd218, %fd18, %fd199;
	div.rn.f64 	%fd219, %fd218, %fd10;
	mul.f64 	%fd220, %fd219, 0d3FF5555555555555;
	mul.f64 	%fd221, %fd213, 0d3FF5555555555555;
	div.rn.f64 	%fd222, %fd20, %fd10;
	mul.f64 	%fd223, %fd222, %fd221;
	sub.f64 	%fd639, %fd220, %fd223;
	mul.f64 	%fd640, %fd217, 0d3FE0000000000000;
$L__BB1_37:
	mul.f64 	%fd224, %fd1, 0d402921FB54442D18;
	mov.f64 	%fd225, 0d4008000000000000;
	div.rn.f64 	%fd38, %fd225, %fd224;
	{
	.reg .b32 %temp; 
	mov.b64 	{%temp, %r25}, %fd38;
	}
	abs.f64 	%fd39, %fd38;
	setp.neu.f64 	%p33, %fd38, 0d0000000000000000;
	@%p33 bra 	$L__BB1_39;
	setp.eq.s32 	%p35, %r12, 1127219200;
	selp.b32 	%r111, %r25, 0, %p35;
	setp.lt.s32 	%p36, %r11, 0;
	or.b32  	%r112, %r111, 2146435072;
	selp.b32 	%r113, %r112, %r111, %p36;
	mov.b32 	%r114, 0;
	mov.b64 	%fd642, {%r114, %r113};
	bra.uni 	$L__BB1_40;
$L__BB1_39:
	setp.lt.s32 	%p34, %r25, 0;
	{ // callseq 2, 0
	.param .b64 param0;
	st.param.f64 	[param0], %fd39;
	.param .b64 param1;
	st.param.f64 	[param1], 0d3FD5555555555555;
	.param .b64 retval0;
	call.uni (retval0), 
	__internal_accurate_pow, 
	(
	param0, 
	param1
	);
	ld.param.f64 	%fd226, [retval0];
	} // callseq 2
	selp.f64 	%fd642, 0dFFF8000000000000, %fd226, %p34;
$L__BB1_40:
	add.f64 	%fd228, %fd38, 0d3FD5555555555555;
	{
	.reg .b32 %temp; 
	mov.b64 	{%temp, %r115}, %fd228;
	}
	and.b32  	%r116, %r115, 2146435072;
	setp.ne.s32 	%p37, %r116, 2146435072;
	@%p37 bra 	$L__BB1_45;
	setp.num.f64 	%p38, %fd38, %fd38;
	@%p38 bra 	$L__BB1_43;
	mov.f64 	%fd229, 0d3FD5555555555555;
	add.rn.f64 	%fd642, %fd38, %fd229;
	bra.uni 	$L__BB1_45;
$L__BB1_43:
	setp.neu.f64 	%p39, %fd39, 0d7FF0000000000000;
	@%p39 bra 	$L__BB1_45;
	setp.lt.s32 	%p40, %r25, 0;
	setp.eq.s32 	%p41, %r12, 1127219200;
	setp.lt.s32 	%p42, %r11, 0;
	selp.b32 	%r118, 0, 2146435072, %p42;
	and.b32  	%r119, %r11, 2147483647;
	setp.ne.s32 	%p43, %r119, 1071644672;
	or.b32  	%r120, %r118, -2147483648;
	selp.b32 	%r121, %r120, %r118, %p43;
	selp.b32 	%r122, %r121, %r118, %p41;
	selp.b32 	%r123, %r122, %r118, %p40;
	mov.b32 	%r124, 0;
	mov.b64 	%fd642, {%r124, %r123};
$L__BB1_45:
	setp.eq.f64 	%p44, %fd38, 0d3FF0000000000000;
	selp.f64 	%fd46, 0d3FF0000000000000, %fd642, %p44;
	sqrt.rn.f64 	%fd47, %fd46;
	mul.f64 	%fd230, %fd47, %fd47;
	ld.const.f64 	%fd48, [b_VWN];
	fma.rn.f64 	%fd231, %fd48, %fd47, %fd230;
	ld.const.f64 	%fd232, [c_VWN];
	add.f64 	%fd49, %fd232, %fd231;
	mul.f64 	%fd233, %fd232, 0d4010000000000000;
	mul.f64 	%fd234, %fd48, %fd48;
	sub.f64 	%fd235, %fd233, %fd234;
	sqrt.rn.f64 	%fd50, %fd235;
	div.rn.f64 	%fd643, %fd230, %fd49;
	{
	.reg .b32 %temp; 
	mov.b64 	{%temp, %r196}, %fd643;
	}
	{
	.reg .b32 %temp; 
	mov.b64 	{%r197, %temp}, %fd643;
	}
	setp.gt.s32 	%p45, %r196, 1048575;
	mov.b32 	%r198, -1023;
	@%p45 bra 	$L__BB1_47;
	mul.f64 	%fd643, %fd643, 0d4350000000000000;
	{
	.reg .b32 %temp; 
	mov.b64 	{%temp, %r196}, %fd643;
	}
	{
	.reg .b32 %temp; 
	mov.b64 	{%r197, %temp}, %fd643;
	}
	mov.b32 	%r198, -1077;
$L__BB1_47:
	add.s32 	%r127, %r196, -1;
	setp.gt.u32 	%p46, %r127, 2146435070;
	@%p46 bra 	$L__BB1_51;
	shr.u32 	%r130, %r196, 20;
	add.s32 	%r199, %r198, %r130;
	and.b32  	%r131, %r196, 1048575;
	or.b32  	%r132, %r131, 1072693248;
	mov.b64 	%fd644, {%r197, %r132};
	setp.lt.u32 	%p48, %r132, 1073127583;
	@%p48 bra 	$L__BB1_50;
	{
	.reg .b32 %temp; 
	mov.b64 	{%r133, %temp}, %fd644;
	}
	{
	.reg .b32 %temp; 
	mov.b64 	{%temp, %r134}, %fd644;
	}
	add.s32 	%r135, %r134, -1048576;
	mov.b64 	%fd644, {%r133, %r135};
	add.s32 	%r199, %r199, 1;
$L__BB1_50:
	add.f64 	%fd237, %fd644, 0dBFF0000000000000;
	add.f64 	%fd238, %fd644, 0d3FF0000000000000;
	rcp.approx.ftz.f64 	%fd239, %fd238;
	neg.f64 	%fd240, %fd238;
	fma.rn.f64 	%fd241, %fd240, %fd239, 0d3FF0000000000000;
	fma.rn.f64 	%fd242, %fd241, %fd241, %fd241;
	fma.rn.f64 	%fd243, %fd242, %fd239, %fd239;
	mul.f64 	%fd244, %fd237, %fd243;
	fma.rn.f64 	%fd245, %fd237, %fd243, %fd244;
	mul.f64 	%fd246, %fd245, %fd245;
	fma.rn.f64 	%fd247, %fd246, 0d3EB1380B3AE80F1E, 0d3ED0EE258B7A8B04;
	fma.rn.f64 	%fd248, %fd247, %fd246, 0d3EF3B2669F02676F;
	fma.rn.f64 	%fd249, %fd248, %fd246, 0d3F1745CBA9AB0956;
	fma.rn.f64 	%fd250, %fd249, %fd246, 0d3F3C71C72D1B5154;
	fma.rn.f64 	%fd251, %fd250, %fd246, 0d3F624924923BE72D;
	fma.rn.f64 	%fd252, %fd251, %fd246, 0d3F8999999999A3C4;
	fma.rn.f64 	%fd253, %fd252, %fd246, 0d3FB5555555555554;
	sub.f64 	%fd254, %fd237, %fd245;
	add.f64 	%fd255, %fd254, %fd254;
	neg.f64 	%fd256, %fd245;
	fma.rn.f64 	%fd257, %fd256, %fd237, %fd255;
	mul.f64 	%fd258, %fd243, %fd257;
	mul.f64 	%fd259, %fd246, %fd253;
	fma.rn.f64 	%fd260, %fd259, %fd245, %fd258;
	xor.b32  	%r136, %r199, -2147483648;
	mov.b32 	%r137, 1127219200;
	mov.b64 	%fd261, {%r136, %r137};
	mov.b32 	%r138, -2147483648;
	mov.b64 	%fd262, {%r138, %r137};
	sub.f64 	%fd263, %fd261, %fd262;
	fma.rn.f64 	%fd264, %fd263, 0d3FE62E42FEFA39EF, %fd245;
	fma.rn.f64 	%fd265, %fd263, 0dBFE62E42FEFA39EF, %fd264;
	sub.f64 	%fd266, %fd265, %fd245;
	sub.f64 	%fd267, %fd260, %fd266;
	fma.rn.f64 	%fd268, %fd263, 0d3C7ABC9E3B39803F, %fd267;
	add.f64 	%fd645, %fd264, %fd268;
	bra.uni 	$L__BB1_52;
$L__BB1_51:
	fma.rn.f64 	%fd236, %fd643, 0d7FF0000000000000, 0d7FF0000000000000;
	{
	.reg .b32 %temp; 
	mov.b64 	{%temp, %r128}, %fd643;
	}
	and.b32  	%r129, %r128, 2147483647;
	setp.eq.s32 	%p47, %r129, 0;
	selp.f64 	%fd645, 0dFFF0000000000000, %fd236, %p47;
$L__BB1_52:
	add.f64 	%fd60, %fd47, %fd47;
	add.f64 	%fd61, %fd60, %fd48;
	div.rn.f64 	%fd62, %fd50, %fd61;
	abs.f64 	%fd652, %fd62;
	setp.leu.f64 	%p49, %fd652, 0d3FF0000000000000;
	mov.f64 	%fd646, %fd652;
	@%p49 bra 	$L__BB1_54;
	rcp.approx.ftz.f64 	%fd269, %fd652;
	neg.f64 	%fd270, %fd652;
	fma.rn.f64 	%fd271, %fd270, %fd269, 0d3FF0000000000000;
	fma.rn.f64 	%fd272, %fd271, %fd271, %fd271;
	fma.rn.f64 	%fd273, %fd272, %fd269, %fd269;
	setp.eq.f64 	%p50, %fd652, 0d7FF0000000000000;
	selp.f64 	%fd646, 0d0000000000000000, %fd273, %p50;
$L__BB1_54:
	setp.gt.f64 	%p51, %fd652, 0d3FF0000000000000;
	mul.f64 	%fd274, %fd646, %fd646;
	fma.rn.f64 	%fd275, %fd274, 0dBEF53E1D2A25FF7E, 0d3F2D3B63DBB65B49;
	fma.rn.f64 	%fd276, %fd275, %fd274, 0dBF5312788DDE082E;
	fma.rn.f64 	%fd277, %fd276, %fd274, 0d3F6F9690C8249315;
	fma.rn.f64 	%fd278, %fd277, %fd274, 0dBF82CF5AABC7CF0D;
	fma.rn.f64 	%fd279, %fd278, %fd274, 0d3F9162B0B2A3BFDE;
	fma.rn.f64 	%fd280, %fd279, %fd274, 0dBF9A7256FEB6FC6B;
	fma.rn.f64 	%fd281, %fd280, %fd274, 0d3FA171560CE4A489;
	fma.rn.f64 	%fd282, %fd281, %fd274, 0dBFA4F44D841450E4;
	fma.rn.f64 	%fd283, %fd282, %fd274, 0d3FA7EE3D3F36BB95;
	fma.rn.f64 	%fd284, %fd283, %fd274, 0dBFAAD32AE04A9FD1;
	fma.rn.f64 	%fd285, %fd284, %fd274, 0d3FAE17813D66954F;
	fma.rn.f64 	%fd286, %fd285, %fd274, 0dBFB11089CA9A5BCD;
	fma.rn.f64 	%fd287, %fd286, %fd274, 0d3FB3B12B2DB51738;
	fma.rn.f64 	%fd288, %fd287, %fd274, 0dBFB745D022F8DC5C;
	fma.rn.f64 	%fd289, %fd288, %fd274, 0d3FBC71C709DFE927;
	fma.rn.f64 	%fd290, %fd289, %fd274, 0dBFC2492491FA1744;
	fma.rn.f64 	%fd291, %fd290, %fd274, 0d3FC99999999840D2;
	fma.rn.f64 	%fd292, %fd291, %fd274, 0dBFD555555555544C;
	mul.f64 	%fd293, %fd274, %fd292;
	fma.rn.f64 	%fd294, %fd293, %fd646, %fd646;
	mov.f64 	%fd295, 0d3FF921FB54442D18;
	sub.f64 	%fd296, %fd295, %fd294;
	selp.f64 	%fd297, %fd296, %fd294, %p51;
	copysign.f64 	%fd66, %fd62, %fd297;
	ld.const.f64 	%fd298, [x0_VWN];
	mul.f64 	%fd67, %fd298, %fd48;
	sub.f64 	%fd68, %fd47, %fd298;
	{
	.reg .b32 %temp; 
	mov.b64 	{%temp, %r36}, %fd68;
	}
	mov.f64 	%fd299, 0d4000000000000000;
	{
	.reg .b32 %temp; 
	mov.b64 	{%temp, %r139}, %fd299;
	}
	and.b32  	%r38, %r139, 2146435072;
	setp.eq.s32 	%p52, %r38, 1062207488;
	abs.f64 	%fd69, %fd68;
	{ // callseq 3, 0
	.param .b64 param0;
	st.param.f64 	[param0], %fd69;
	.param .b64 param1;
	st.param.f64 	[param1], 0d4000000000000000;
	.param .b64 retval0;
	call.uni (retval0), 
	__internal_accurate_pow, 
	(
	param0, 
	param1
	);
	ld.param.f64 	%fd300, [retval0];
	} // callseq 3
	setp.lt.s32 	%p53, %r36, 0;
	neg.f64 	%fd302, %fd300;
	selp.f64 	%fd303, %fd302, %fd300, %p52;
	selp.f64 	%fd648, %fd303, %fd300, %p53;
	setp.neu.f64 	%p54, %fd68, 0d0000000000000000;
	@%p54 bra 	$L__BB1_56;
	selp.b32 	%r140, %r36, 0, %p52;
	setp.lt.s32 	%p56, %r139, 0;
	or.b32  	%r141, %r140, 2146435072;
	selp.b32 	%r142, %r141, %r140, %p56;
	mov.b32 	%r143, 0;
	mov.b64 	%fd648, {%r143, %r142};
$L__BB1_56:
	add.f64 	%fd304, %fd68, 0d4000000000000000;
	{
	.reg .b32 %temp; 
	mov.b64 	{%temp, %r144}, %fd304;
	}
	and.b32  	%r145, %r144, 2146435072;
	setp.ne.s32 	%p57, %r145, 2146435072;
	@%p57 bra 	$L__BB1_61;
	setp.num.f64 	%p58, %fd68, %fd68;
	@%p58 bra 	$L__BB1_59;
	mov.f64 	%fd305, 0d4000000000000000;
	add.rn.f64 	%fd648, %fd68, %fd305;
	bra.uni 	$L__BB1_61;
$L__BB1_59:
	setp.neu.f64 	%p59, %fd69, 0d7FF0000000000000;
	@%p59 bra 	$L__BB1_61;
	setp.lt.s32 	%p62, %r139, 0;
	selp.b32 	%r147, 0, 2146435072, %p62;
	and.b32  	%r148, %r139, 2147483647;
	setp.ne.s32 	%p63, %r148, 1071644672;
	or.b32  	%r149, %r147, -2147483648;
	selp.b32 	%r150, %r149, %r147, %p63;
	selp.b32 	%r151, %r150, %r147, %p52;
	selp.b32 	%r152, %r151, %r147, %p53;
	mov.b32 	%r153, 0;
	mov.b64 	%fd648, {%r153, %r152};
$L__BB1_61:
	setp.eq.f64 	%p64, %fd68, 0d3FF0000000000000;
	selp.f64 	%fd306, 0d3FF0000000000000, %fd648, %p64;
	div.rn.f64 	%fd649, %fd306, %fd49;
	{
	.reg .b32 %temp; 
	mov.b64 	{%temp, %r200}, %fd649;
	}
	{
	.reg .b32 %temp; 
	mov.b64 	{%r201, %temp}, %fd649;
	}
	setp.gt.s32 	%p65, %r200, 1048575;
	mov.b32 	%r202, -1023;
	@%p65 bra 	$L__BB1_63;
	mul.f64 	%fd649, %fd649, 0d4350000000000000;
	{
	.reg .b32 %temp; 
	mov.b64 	{%temp, %r200}, %fd649;
	}
	{
	.reg .b32 %temp; 
	mov.b64 	{%r201, %temp}, %fd649;
	}
	mov.b32 	%r202, -1077;
$L__BB1_63:
	add.s32 	%r156, %r200, -1;
	setp.gt.u32 	%p66, %r156, 2146435070;
	@%p66 bra 	$L__BB1_67;
	shr.u32 	%r159, %r200, 20;
	add.s32 	%r203, %r202, %r159;
	and.b32  	%r160, %r200, 1048575;
	or.b32  	%r161, %r160, 1072693248;
	mov.b64 	%fd650, {%r201, %r161};
	setp.lt.u32 	%p68, %r161, 1073127583;
	@%p68 bra 	$L__BB1_66;
	{
	.reg .b32 %temp; 
	mov.b64 	{%r162, %temp}, %fd650;
	}
	{
	.reg .b32 %temp; 
	mov.b64 	{%temp, %r163}, %fd650;
	}
	add.s32 	%r164, %r163, -1048576;
	mov.b64 	%fd650, {%r162, %r164};
	add.s32 	%r203, %r203, 1;
$L__BB1_66:
	add.f64 	%fd308, %fd650, 0dBFF0000000000000;
	add.f64 	%fd309, %fd650, 0d3FF0000000000000;
	rcp.approx.ftz.f64 	%fd310, %fd309;
	neg.f64 	%fd311, %fd309;
	fma.rn.f64 	%fd312, %fd311, %fd310, 0d3FF0000000000000;
	fma.rn.f64 	%fd313, %fd312, %fd312, %fd312;
	fma.rn.f64 	%fd314, %fd313, %fd310, %fd310;
	mul.f64 	%fd315, %fd308, %fd314;
	fma.rn.f64 	%fd316, %fd308, %fd314, %fd315;
	mul.f64 	%fd317, %fd316, %fd316;
	fma.rn.f64 	%fd318, %fd317, 0d3EB1380B3AE80F1E, 0d3ED0EE258B7A8B04;
	fma.rn.f64 	%fd319, %fd318, %fd317, 0d3EF3B2669F02676F;
	fma.rn.f64 	%fd320, %fd319, %fd317, 0d3F1745CBA9AB0956;
	fma.rn.f64 	%fd321, %fd320, %fd317, 0d3F3C71C72D1B5154;
	fma.rn.f64 	%fd322, %fd321, %fd317, 0d3F624924923BE72D;
	fma.rn.f64 	%fd323, %fd322, %fd317, 0d3F8999999999A3C4;
	fma.rn.f64 	%fd324, %fd323, %fd317, 0d3FB5555555555554;
	sub.f64 	%fd325, %fd308, %fd316;
	add.f64 	%fd326, %fd325, %fd325;
	neg.f64 	%fd327, %fd316;
	fma.rn.f64 	%fd328, %fd327, %fd308, %fd326;
	mul.f64 	%fd329, %fd314, %fd328;
	mul.f64 	%fd330, %fd317, %fd324;
	fma.rn.f64 	%fd331, %fd330, %fd316, %fd329;
	xor.b32  	%r165, %r203, -2147483648;
	mov.b32 	%r166, 1127219200;
	mov.b64 	%fd332, {%r165, %r166};
	mov.b32 	%r167, -2147483648;
	mov.b64 	%fd333, {%r167, %r166};
	sub.f64 	%fd334, %fd332, %fd333;
	fma.rn.f64 	%fd335, %fd334, 0d3FE62E42FEFA39EF, %fd316;
	fma.rn.f64 	%fd336, %fd334, 0dBFE62E42FEFA39EF, %fd335;
	sub.f64 	%fd337, %fd336, %fd316;
	sub.f64 	%fd338, %fd331, %fd337;
	fma.rn.f64 	%fd339, %fd334, 0d3C7ABC9E3B39803F, %fd338;
	add.f64 	%fd651, %fd335, %fd339;
	bra.uni 	$L__BB1_68;
$L__BB1_67:
	fma.rn.f64 	%fd307, %fd649, 0d7FF0000000000000, 0d7FF0000000000000;
	{
	.reg .b32 %temp; 
	mov.b64 	{%temp, %r157}, %fd649;
	}
	and.b32  	%r158, %r157, 2147483647;
	setp.eq.s32 	%p67, %r158, 0;
	selp.f64 	%fd651, 0dFFF0000000000000, %fd307, %p67;
$L__BB1_68:
	@%p49 bra 	$L__BB1_70;
	rcp.approx.ftz.f64 	%fd340, %fd652;
	neg.f64 	%fd341, %fd652;
	fma.rn.f64 	%fd342, %fd341, %fd340, 0d3FF0000000000000;
	fma.rn.f64 	%fd343, %fd342, %fd342, %fd342;
	fma.rn.f64 	%fd344, %fd343, %fd340, %fd340;
	setp.eq.f64 	%p70, %fd652, 0d7FF0000000000000;
	selp.f64 	%fd652, 0d0000000000000000, %fd344, %p70;
$L__BB1_70:
	mul.f64 	%fd346, %fd652, %fd652;
	fma.rn.f64 	%fd347, %fd346, 0dBEF53E1D2A25FF7E, 0d3F2D3B63DBB65B49;
	fma.rn.f64 	%fd348, %fd347, %fd346, 0dBF5312788DDE082E;
	fma.rn.f64 	%fd349, %fd348, %fd346, 0d3F6F9690C8249315;
	fma.rn.f64 	%fd350, %fd349, %fd346, 0dBF82CF5AABC7CF0D;
	fma.rn.f64 	%fd351, %fd350, %fd346, 0d3F9162B0B2A3BFDE;
	fma.rn.f64 	%fd352, %fd351, %fd346, 0dBF9A7256FEB6FC6B;
	fma.rn.f64 	%fd353, %fd352, %fd346, 0d3FA171560CE4A489;
	fma.rn.f64 	%fd354, %fd353, %fd346, 0dBFA4F44D841450E4;
	fma.rn.f64 	%fd355, %fd354, %fd346, 0d3FA7EE3D3F36BB95;
	fma.rn.f64 	%fd356, %fd355, %fd346, 0dBFAAD32AE04A9FD1;
	fma.rn.f64 	%fd357, %fd356, %fd346, 0d3FAE17813D66954F;
	fma.rn.f64 	%fd358, %fd357, %fd346, 0dBFB11089CA9A5BCD;
	fma.rn.f64 	%fd359, %fd358, %fd346, 0d3FB3B12B2DB51738;
	fma.rn.f64 	%fd360, %fd359, %fd346, 0dBFB745D022F8DC5C;
	fma.rn.f64 	%fd361, %fd360, %fd346, 0d3FBC71C709DFE927;
	fma.rn.f64 	%fd362, %fd361, %fd346, 0dBFC2492491FA1744;
	fma.rn.f64 	%fd363, %fd362, %fd346, 0d3FC99999999840D2;
	fma.rn.f64 	%fd364, %fd363, %fd346, 0dBFD555555555544C;
	mul.f64 	%fd365, %fd346, %fd364;
	fma.rn.f64 	%fd366, %fd365, %fd652, %fd652;
	mov.f64 	%fd367, 0d3FF921FB54442D18;
	sub.f64 	%fd368, %fd367, %fd366;
	selp.f64 	%fd369, %fd368, %fd366, %p51;
	copysign.f64 	%fd370, %fd62, %fd369;
	ld.const.f64 	%fd371, [x0_VWN];
	fma.rn.f64 	%fd372, %fd371, 0d4000000000000000, %fd48;
	add.f64 	%fd373, %fd372, %fd372;
	div.rn.f64 	%fd374, %fd373, %fd50;
	ld.const.f64 	%fd375, [A_VWN];
	mov.f64 	%fd376, 0d4000000000000000;
	div.rn.f64 	%fd377, %fd376, %fd50;
	mul.f64 	%fd378, %fd377, %fd66;
	fma.rn.f64 	%fd379, %fd378, %fd48, %fd645;
	ld.const.f64 	%fd380, [c_VWN];
	fma.rn.f64 	%fd381, %fd371, %fd371, %fd67;
	add.f64 	%fd382, %fd380, %fd381;
	div.rn.f64 	%fd383, %fd67, %fd382;
	fma.rn.f64 	%fd384, %fd374, %fd370, %fd651;
	mul.f64 	%fd385, %fd383, %fd384;
	sub.f64 	%fd386, %fd379, %fd385;
	mul.f64 	%fd87, %fd375, %fd386;
	div.rn.f64 	%fd387, %fd376, %fd47;
	div.rn.f64 	%fd388, %fd61, %fd49;
	sub.f64 	%fd389, %fd387, %fd388;
	rcp.rn.f64 	%fd390, %fd49;
	div.rn.f64 	%fd391, %fd376, %fd68;
	sub.f64 	%fd392, %fd391, %fd388;
	mul.f64 	%fd393, %fd390, %fd48;
	sub.f64 	%fd394, %fd389, %fd393;
	div.rn.f64 	%fd395, %fd372, %fd49;
	sub.f64 	%fd396, %fd392, %fd395;
	mul.f64 	%fd397, %fd396, %fd383;
	sub.f64 	%fd398, %fd394, %fd397;
	mul.f64 	%fd399, %fd375, %fd398;
	div.rn.f64 	%fd400, %fd46, 0d4008000000000000;
	div.rn.f64 	%fd401, %fd399, %fd60;
	mul.f64 	%fd88, %fd400, %fd401;
	setp.lt.f64 	%p72, %fd1, 0d3D06849B86A12B9B;
	mov.f64 	%fd654, 0d0000000000000000;
	mov.f64 	%fd655, %fd654;
	mov.f64 	%fd656, %fd654;
	@%p72 bra 	$L__BB1_75;
	rcp.rn.f64 	%fd89, %fd8;
	mul.f64 	%fd90, %fd89, 0dBFD036113404EA4B;
	fma.rn.f64 	%fd402, %fd90, 0d3FF71547652B82FE, 0d4338000000000000;
	{
	.reg .b32 %temp; 
	mov.b64 	{%r49, %temp}, %fd402;
	}
	mov.f64 	%fd403, 0dC338000000000000;
	add.rn.f64 	%fd404, %fd402, %fd403;
	fma.rn.f64 	%fd405, %fd404, 0dBFE62E42FEFA39EF, %fd90;
	fma.rn.f64 	%fd406, %fd404, 0dBC7ABC9E3B39803F, %fd405;
	fma.rn.f64 	%fd407, %fd406, 0d3E5ADE1569CE2BDF, 0d3E928AF3FCA213EA;
	fma.rn.f64 	%fd408, %fd407, %fd406, 0d3EC71DEE62401315;
	fma.rn.f64 	%fd409, %fd408, %fd406, 0d3EFA01997C89EB71;
	fma.rn.f64 	%fd410, %fd409, %fd406, 0d3F2A01A014761F65;
	fma.rn.f64 	%fd411, %fd410, %fd406, 0d3F56C16C1852B7AF;
	fma.rn.f64 	%fd412, %fd411, %fd406, 0d3F81111111122322;
	fma.rn.f64 	%fd413, %fd412, %fd406, 0d3FA55555555502A1;
	fma.rn.f64 	%fd414, %fd413, %fd406, 0d3FC5555555555511;
	fma.rn.f64 	%fd415, %fd414, %fd406, 0d3FE000000000000B;
	fma.rn.f64 	%fd416, %fd415, %fd406, 0d3FF0000000000000;
	fma.rn.f64 	%fd417, %fd416, %fd406, 0d3FF0000000000000;
	{
	.reg .b32 %temp; 
	mov.b64 	{%r50, %temp}, %fd417;
	}
	{
	.reg .b32 %temp; 
	mov.b64 	{%temp, %r51}, %fd417;
	}
	shl.b32 	%r168, %r49, 20;
	add.s32 	%r169, %r168, %r51;
	mov.b64 	%fd653, {%r50, %r169};
	{
	.reg .b32 %temp; 
	mov.b64 	{%temp, %r170}, %fd90;
	}
	mov.b32 	%f3, %r170;
	abs.f32 	%f1, %f3;
	setp.lt.f32 	%p73, %f1, 0f4086232B;
	@%p73 bra 	$L__BB1_74;
	setp.lt.f64 	%p74, %fd90, 0d0000000000000000;
	add.f64 	%fd418, %fd90, 0d7FF0000000000000;
	selp.f64 	%fd653, 0d0000000000000000, %fd418, %p74;
	setp.geu.f32 	%p75, %f1, 0f40874800;
	@%p75 bra 	$L__BB1_74;
	shr.u32 	%r171, %r49, 31;
	add.s32 	%r172, %r49, %r171;
	shr.s32 	%r173, %r172, 1;
	shl.b32 	%r174, %r173, 20;
	add.s32 	%r175, %r51, %r174;
	mov.b64 	%fd419, {%r50, %r175};
	sub.s32 	%r176, %r49, %r173;
	shl.b32 	%r177, %r176, 20;
	add.s32 	%r178, %r177, 1072693248;
	mov.b32 	%r179, 0;
	mov.b64 	%fd420, {%r179, %r178};
	mul.f64 	%fd653, %fd420, %fd419;
$L__BB1_74:
	mul.f64 	%fd421, %fd89, %fd89;
	mul.f64 	%fd422, %fd89, %fd421;
	mul.f64 	%fd423, %fd89, %fd422;
	mul.f64 	%fd424, %fd89, %fd423;
	mul.f64 	%fd425, %fd89, 0d3FD65604189374BC;
	add.f64 	%fd426, %fd425, 0d3FF0000000000000;
	rcp.rn.f64 	%fd427, %fd426;
	mul.f64 	%fd428, %fd427, %fd653;
	mul.f64 	%fd429, %fd425, %fd427;
	fma.rn.f64 	%fd430, %fd89, 0d3FD036113404EA4B, %fd429;
	mul.f64 	%fd431, %fd1, 0dBFA92E1EF73C0C20;
	mul.f64 	%fd432, %fd431, %fd427;
	mul.f64 	%fd433, %fd1, 0d3F9316326966B61B;
	mul.f64 	%fd434, %fd433, %fd428;
	mul.f64 	%fd435, %fd2, 0d3F17A2C245989ED7;
	mul.f64 	%fd436, %fd435, %fd424;
	mul.f64 	%fd437, %fd436, %fd428;
	fma.rn.f64 	%fd438, %fd430, 0d401C000000000000, 0d4008000000000000;
	sub.f64 	%fd439, %fd432, %fd434;
	fma.rn.f64 	%fd440, %fd438, %fd437, %fd439;
	div.rn.f64 	%fd654, %fd440, %fd1;
	mul.f64 	%fd441, %fd89, 0dBFD5555555555555;
	div.rn.f64 	%fd442, %fd441, %fd1;
	mul.f64 	%fd443, %fd442, 0d3FD65604189374BC;
	mul.f64 	%fd444, %fd430, %fd428;
	mul.f64 	%fd445, %fd1, 0d4008000000000000;
	div.rn.f64 	%fd446, %fd444, %fd445;
	mul.f64 	%fd447, %fd442, %fd427;
	mul.f64 	%fd448, %fd89, %fd427;
	mul.f64 	%fd449, %fd427, %fd448;
	mul.f64 	%fd450, %fd443, %fd449;
	sub.f64 	%fd451, %fd447, %fd450;
	mul.f64 	%fd452, %fd451, 0d3FD65604189374BC;
	fma.rn.f64 	%fd453, %fd442, 0d3FD036113404EA4B, %fd452;
	mul.f64 	%fd454, %fd1, %fd443;
	sub.f64 	%fd455, %fd426, %fd454;
	mul.f64 	%fd456, %fd455, 0dBFA92E1EF73C0C20;
	mul.f64 	%fd457, %fd427, %fd427;
	mul.f64 	%fd458, %fd457, %fd456;
	fma.rn.f64 	%fd459, %fd1, %fd446, %fd428;
	mul.f64 	%fd460, %fd459, 0d3F9316326966B61B;
	mul.f64 	%fd461, %fd424, %fd428;
	mov.f64 	%fd462, 0dC014000000000000;
	div.rn.f64 	%fd463, %fd462, %fd445;
	mul.f64 	%fd464, %fd463, %fd438;
	div.rn.f64 	%fd465, %fd430, %fd445;
	fma.rn.f64 	%fd466, %fd465, %fd438, %fd464;
	fma.rn.f64 	%fd467, %fd453, 0d401C000000000000, %fd466;
	mul.f64 	%fd468, %fd435, %fd461;
	sub.f64 	%fd469, %fd458, %fd460;
	fma.rn.f64 	%fd655, %fd467, %fd468, %fd469;
	mul.f64 	%fd470, %fd424, 0d3F17A2C245989ED7;
	mul.f64 	%fd471, %fd470, %fd428;
	mul.f64 	%fd656, %fd438, %fd471;
$L__BB1_75:
	ld.param.u64 	%rd91, [_Z18b3lyp_fused_kerneliibPKdS0_S0_S0_S0_S0_S0_S0_PdS1__param_11];
	ld.const.f64 	%fd101, [C_LDA_X];
	ld.const.f64 	%fd102, [C_B88_X];
	mul.f64 	%fd472, %fd638, %fd102;
	fma.rn.f64 	%fd473, %fd9, %fd101, %fd472;
	ld.const.f64 	%fd103, [C_VWN_C];
	fma.rn.f64 	%fd474, %fd87, %fd103, %fd473;
	ld.const.f64 	%fd104, [C_LYP_C];
	fma.rn.f64 	%fd105, %fd654, %fd104, %fd474;
	setp.ne.s16 	%p76, %rs1, 0;
	setp.eq.s64 	%p77, %rd91, 0;
	or.pred  	%p78, %p76, %p77;
	@%p78 bra 	$L__BB1_77;
	ld.param.u64 	%rd92, [_Z18b3lyp_fused_kerneliibPKdS0_S0_S0_S0_S0_S0_S0_PdS1__param_11];
	mul.f64 	%fd632, %fd1, %fd105;
	cvta.to.global.u64 	%rd71, %rd92;
	mul.wide.s32 	%rd72, %r1, 8;
	add.s64 	%rd73, %rd71, %rd72;
	st.global.f64 	[%rd73], %fd632;
	bra.uni 	$L__BB1_90;
$L__BB1_77:
	setp.eq.s16 	%p79, %rs1, 0;
	@%p79 bra 	$L__BB1_90;
	ld.param.u64 	%rd90, [_Z18b3lyp_fused_kerneliibPKdS0_S0_S0_S0_S0_S0_S0_PdS1__param_6];
	ld.param.u64 	%rd89, [_Z18b3lyp_fused_kerneliibPKdS0_S0_S0_S0_S0_S0_S0_PdS1__param_3];
	mul.f64 	%fd475, %fd9, 0d3FF5555555555555;
	mul.f64 	%fd476, %fd639, %fd102;
	fma.rn.f64 	%fd477, %fd475, %fd101, %fd476;
	sub.f64 	%fd478, %fd87, %fd88;
	fma.rn.f64 	%fd479, %fd478, %fd103, %fd477;
	fma.rn.f64 	%fd480, %fd655, %fd104, %fd479;
	mul.f64 	%fd106, %fd480, 0d3FE0000000000000;
	mul.f64 	%fd481, %fd640, %fd102;
	fma.rn.f64 	%fd107, %fd656, %fd104, %fd481;
	cvta.to.global.u64 	%rd39, %rd89;
	mul.wide.s32 	%rd40, %r1, 8;
	add.s64 	%rd41, %rd39, %rd40;
	ld.global.f64 	%fd108, [%rd41];
	mul.lo.s32 	%r180, %r1, 3;
	cvta.to.global.u64 	%rd42, %rd90;
	mul.wide.s32 	%rd43, %r180, 8;
	add.s64 	%rd44, %rd42, %rd43;
	ld.global.f64 	%fd109, [%rd44];
	ld.global.f64 	%fd110, [%rd44+8];
	ld.global.f64 	%fd111, [%rd44+16];
	mul.lo.s32 	%r181, %r69, %r1;
	cvt.s64.s32 	%rd9, %r181;
	setp.lt.s32 	%p80, %r69, 1;
	@%p80 bra 	$L__BB1_90;
	add.f64 	%fd112, %fd107, %fd107;
	and.b32  	%r52, %r69, 7;
	setp.lt.u32 	%p81, %r69, 8;
	mov.b32 	%r209, 0;
	@%p81 bra 	$L__BB1_82;
	and.b32  	%r209, %r69, 2147483640;
	neg.s32 	%r204, %r209;
	shl.b64 	%rd45, %rd9, 3;
	add.s64 	%rd46, %rd45, 32;
	add.s64 	%rd98, %rd6, %rd46;
	add.s64 	%rd97, %rd5, %rd46;
	add.s64 	%rd96, %rd4, %rd46;
	add.s64 	%rd95, %rd3, %rd46;
	add.s64 	%rd94, %rd2, %rd46;
$L__BB1_81:
	.pragma "nounroll";
	ld.global.f64 	%fd482, [%rd98+-32];
	ld.global.f64 	%fd483, [%rd97+-32];
	mul.f64 	%fd484, %fd110, %fd483;
	fma.rn.f64 	%fd485, %fd109, %fd482, %fd484;
	ld.global.f64 	%fd486, [%rd96+-32];
	fma.rn.f64 	%fd487, %fd111, %fd486, %fd485;
	ld.global.f64 	%fd488, [%rd95+-32];
	mul.f64 	%fd489, %fd112, %fd487;
	fma.rn.f64 	%fd490, %fd106, %fd488, %fd489;
	mul.f64 	%fd491, %fd108, %fd490;
	st.global.f64 	[%rd94+-32], %fd491;
	ld.global.f64 	%fd492, [%rd98+-24];
	ld.global.f64 	%fd493, [%rd97+-24];
	mul.f64 	%fd494, %fd110, %fd493;
	fma.rn.f64 	%fd495, %fd109, %fd492, %fd494;
	ld.global.f64 	%fd496, [%rd96+-24];
	fma.rn.f64 	%fd497, %fd111, %fd496, %fd495;
	ld.global.f64 	%fd498, [%rd95+-24];
	mul.f64 	%fd499, %fd112, %fd497;
	fma.rn.f64 	%fd500, %fd106, %fd498, %fd499;
	mul.f64 	%fd501, %fd108, %fd500;
	st.global.f64 	[%rd94+-24], %fd501;
	ld.global.f64 	%fd502, [%rd98+-16];
	ld.global.f64 	%fd503, [%rd97+-16];
	mul.f64 	%fd504, %fd110, %fd503;
	fma.rn.f64 	%fd505, %fd109, %fd502, %fd504;
	ld.global.f64 	%fd506, [%rd96+-16];
	fma.rn.f64 	%fd507, %fd111, %fd506, %fd505;
	ld.global.f64 	%fd508, [%rd95+-16];
	mul.f64 	%fd509, %fd112, %fd507;
	fma.rn.f64 	%fd510, %fd106, %fd508, %fd509;
	mul.f64 	%fd511, %fd108, %fd510;
	st.global.f64 	[%rd94+-16], %fd511;
	ld.global.f64 	%fd512, [%rd98+-8];
	ld.global.f64 	%fd513, [%rd97+-8];
	mul.f64 	%fd514, %fd110, %fd513;
	fma.rn.f64 	%fd515, %fd109, %fd512, %fd514;
	ld.global.f64 	%fd516, [%rd96+-8];
	fma.rn.f64 	%fd517, %fd111, %fd516, %fd515;
	ld.global.f64 	%fd518, [%rd95+-8];
	mul.f64 	%fd519, %fd112, %fd517;
	fma.rn.f64 	%fd520, %fd106, %fd518, %fd519;
	mul.f64 	%fd521, %fd108, %fd520;
	st.global.f64 	[%rd94+-8], %fd521;
	ld.global.f64 	%fd522, [%rd98];
	ld.global.f64 	%fd523, [%rd97];
	mul.f64 	%fd524, %fd110, %fd523;
	fma.rn.f64 	%fd525, %fd109, %fd522, %fd524;
	ld.global.f64 	%fd526, [%rd96];
	fma.rn.f64 	%fd527, %fd111, %fd526, %fd525;
	ld.global.f64 	%fd528, [%rd95];
	mul.f64 	%fd529, %fd112, %fd527;
	fma.rn.f64 	%fd530, %fd106, %fd528, %fd529;
	mul.f64 	%fd531, %fd108, %fd530;
	st.global.f64 	[%rd94], %fd531;
	ld.global.f64 	%fd532, [%rd98+8];
	ld.global.f64 	%fd533, [%rd97+8];
	mul.f64 	%fd534, %fd110, %fd533;
	fma.rn.f64 	%fd535, %fd109, %fd532, %fd534;
	ld.global.f64 	%fd536, [%rd96+8];
	fma.rn.f64 	%fd537, %fd111, %fd536, %fd535;
	ld.global.f64 	%fd538, [%rd95+8];
	mul.f64 	%fd539, %fd112, %fd537;
	fma.rn.f64 	%fd540, %fd106, %fd538, %fd539;
	mul.f64 	%fd541, %fd108, %fd540;
	st.global.f64 	[%rd94+8], %fd541;
	ld.global.f64 	%fd542, [%rd98+16];
	ld.global.f64 	%fd543, [%rd97+16];
	mul.f64 	%fd544, %fd110, %fd543;
	fma.rn.f64 	%fd545, %fd109, %fd542, %fd544;
	ld.global.f64 	%fd546, [%rd96+16];
	fma.rn.f64 	%fd547, %fd111, %fd546, %fd545;
	ld.global.f64 	%fd548, [%rd95+16];
	mul.f64 	%fd549, %fd112, %fd547;
	fma.rn.f64 	%fd550, %fd106, %fd548, %fd549;
	mul.f64 	%fd551, %fd108, %fd550;
	st.global.f64 	[%rd94+16], %fd551;
	ld.global.f64 	%fd552, [%rd98+24];
	ld.global.f64 	%fd553, [%rd97+24];
	mul.f64 	%fd554, %fd110, %fd553;
	fma.rn.f64 	%fd555, %fd109, %fd552, %fd554;
	ld.global.f64 	%fd556, [%rd96+24];
	fma.rn.f64 	%fd557, %fd111, %fd556, %fd555;
	ld.global.f64 	%fd558, [%rd95+24];
	mul.f64 	%fd559, %fd112, %fd557;
	fma.rn.f64 	%fd560, %fd106, %fd558, %fd559;
	mul.f64 	%fd561, %fd108, %fd560;
	st.global.f64 	[%rd94+24], %fd561;
	add.s32 	%r204, %r204, 8;
	add.s64 	%rd98, %rd98, 64;
	add.s64 	%rd97, %rd97, 64;
	add.s64 	%rd96, %rd96, 64;
	add.s64 	%rd95, %rd95, 64;
	add.s64 	%rd94, %rd94, 64;
	setp.eq.s32 	%p82, %r204, 0;
	@%p82 bra 	$L__BB1_82;
	bra.uni 	$L__BB1_81;
$L__BB1_82:
	setp.eq.s32 	%p83, %r52, 0;
	@%p83 bra 	$L__BB1_90;
	and.b32  	%r64, %r69, 3;
	setp.lt.u32 	%p84, %r52, 4;
	@%p84 bra 	$L__BB1_85;
	cvt.u64.u32 	%rd47, %r209;
	add.s64 	%rd48, %rd47, %rd9;
	shl.b64 	%rd49, %rd48, 3;
	add.s64 	%rd50, %rd6, %rd49;
	ld.global.f64 	%fd562, [%rd50];
	add.s64 	%rd51, %rd5, %rd49;
	ld.global.f64 	%fd563, [%rd51];
	mul.f64 	%fd564, %fd110, %fd563;
	fma.rn.f64 	%fd565, %fd109, %fd562, %fd564;
	add.s64 	%rd52, %rd4, %rd49;
	ld.global.f64 	%fd566, [%rd52];
	fma.rn.f64 	%fd567, %fd111, %fd566, %fd565;
	add.s64 	%rd53, %rd3, %rd49;
	ld.global.f64 	%fd568, [%rd53];
	mul.f64 	%fd569, %fd112, %fd567;
	fma.rn.f64 	%fd570, %fd106, %fd568, %fd569;
	mul.f64 	%fd571, %fd108, %fd570;
	add.s64 	%rd54, %rd2, %rd49;
	st.global.f64 	[%rd54], %fd571;
	ld.global.f64 	%fd572, [%rd50+8];
	ld.global.f64 	%fd573, [%rd51+8];
	mul.f64 	%fd574, %fd110, %fd573;
	fma.rn.f64 	%fd575, %fd109, %fd572, %fd574;
	ld.global.f64 	%fd576, [%rd52+8];
	fma.rn.f64 	%fd577, %fd111, %fd576, %fd575;
	ld.global.f64 	%fd578, [%rd53+8];
	mul.f64 	%fd579, %fd112, %fd577;
	fma.rn.f64 	%fd580, %fd106, %fd578, %fd579;
	mul.f64 	%fd581, %fd108, %fd580;
	st.global.f64 	[%rd54+8], %fd581;
	ld.global.f64 	%fd582, [%rd50+16];
	ld.global.f64 	%fd583, [%rd51+16];
	mul.f64 	%fd584, %fd110, %fd583;
	fma.rn.f64 	%fd585, %fd109, %fd582, %fd584;
	ld.global.f64 	%fd586, [%rd52+16];
	fma.rn.f64 	%fd587, %fd111, %fd586, %fd585;
	ld.global.f64 	%fd588, [%rd53+16];
	mul.f64 	%fd589, %fd112, %fd587;
	fma.rn.f64 	%fd590, %fd106, %fd588, %fd589;
	mul.f64 	%fd591, %fd108, %fd590;
	st.global.f64 	[%rd54+16], %fd591;
	ld.global.f64 	%fd592, [%rd50+24];
	ld.global.f64 	%fd593, [%rd51+24];
	mul.f64 	%fd594, %fd110, %fd593;
	fma.rn.f64 	%fd595, %fd109, %fd592, %fd594;
	ld.global.f64 	%fd596, [%rd52+24];
	fma.rn.f64 	%fd597, %fd111, %fd596, %fd595;
	ld.global.f64 	%fd598, [%rd53+24];
	mul.f64 	%fd599, %fd112, %fd597;
	fma.rn.f64 	%fd600, %fd106, %fd598, %fd599;
	mul.f64 	%fd601, %fd108, %fd600;
	st.global.f64 	[%rd54+24], %fd601;
	add.s32 	%r209, %r209, 4;
$L__BB1_85:
	setp.eq.s32 	%p85, %r64, 0;
	@%p85 bra 	$L__BB1_90;
	setp.eq.s32 	%p86, %r64, 1;
	@%p86 bra 	$L__BB1_88;
	cvt.u64.u32 	%rd55, %r209;
	add.s64 	%rd56, %rd55, %rd9;
	shl.b64 	%rd57, %rd56, 3;
	add.s64 	%rd58, %rd6, %rd57;
	ld.global.f64 	%fd602, [%rd58];
	add.s64 	%rd59, %rd5, %rd57;
	ld.global.f64 	%fd603, [%rd59];
	mul.f64 	%fd604, %fd110, %fd603;
	fma.rn.f64 	%fd605, %fd109, %fd602, %fd604;
	add.s64 	%rd60, %rd4, %rd57;
	ld.global.f64 	%fd606, [%rd60];
	fma.rn.f64 	%fd607, %fd111, %fd606, %fd605;
	add.s64 	%rd61, %rd3, %rd57;
	ld.global.f64 	%fd608, [%rd61];
	mul.f64 	%fd609, %fd112, %fd607;
	fma.rn.f64 	%fd610, %fd106, %fd608, %fd609;
	mul.f64 	%fd611, %fd108, %fd610;
	add.s64 	%rd62, %rd2, %rd57;
	st.global.f64 	[%rd62], %fd611;
	ld.global.f64 	%fd612, [%rd58+8];
	ld.global.f64 	%fd613, [%rd59+8];
	mul.f64 	%fd614, %fd110, %fd613;
	fma.rn.f64 	%fd615, %fd109, %fd612, %fd614;
	ld.global.f64 	%fd616, [%rd60+8];
	fma.rn.f64 	%fd617, %fd111, %fd616, %fd615;
	ld.global.f64 	%fd618, [%rd61+8];
	mul.f64 	%fd619, %fd112, %fd617;
	fma.rn.f64 	%fd620, %fd106, %fd618, %fd619;
	mul.f64 	%fd621, %fd108, %fd620;
	st.global.f64 	[%rd62+8], %fd621;
	add.s32 	%r209, %r209, 2;
$L__BB1_88:
	and.b32  	%r183, %r69, 1;
	setp.eq.b32 	%p87, %r183, 1;
	not.pred 	%p88, %p87;
	@%p88 bra 	$L__BB1_90;
	cvt.u64.u32 	%rd63, %r209;
	add.s64 	%rd64, %rd63, %rd9;
	shl.b64 	%rd65, %rd64, 3;
	add.s64 	%rd66, %rd6, %rd65;
	ld.global.f64 	%fd622, [%rd66];
	add.s64 	%rd67, %rd5, %rd65;
	ld.global.f64 	%fd623, [%rd67];
	mul.f64 	%fd624, %fd110, %fd623;
	fma.rn.f64 	%fd625, %fd109, %fd622, %fd624;
	add.s64 	%rd68, %rd4, %rd65;
	ld.global.f64 	%fd626, [%rd68];
	fma.rn.f64 	%fd627, %fd111, %fd626, %fd625;
	add.s64 	%rd69, %rd3, %rd65;
	ld.global.f64 	%fd628, [%rd69];
	mul.f64 	%fd629, %fd112, %fd627;
	fma.rn.f64 	%fd630, %fd106, %fd628, %fd629;
	mul.f64 	%fd631, %fd108, %fd630;
	add.s64 	%rd70, %rd2, %rd65;
	st.global.f64 	[%rd70], %fd631;
$L__BB1_90:
	ret;

}
	// .globl	_Z23reduce_sum_kahan_kernelPKdS0_Pdi
.visible .entry _Z23reduce_sum_kahan_kernelPKdS0_Pdi(
	.param .u64 .ptr .align 1 _Z23reduce_sum_kahan_kernelPKdS0_Pdi_param_0,
	.param .u64 .ptr .align 1 _Z23reduce_sum_kahan_kernelPKdS0_Pdi_param_1,
	.param .u64 .ptr .align 1 _Z23reduce_sum_kahan_kernelPKdS0_Pdi_param_2,
	.param .u32 _Z23reduce_sum_kahan_kernelPKdS0_Pdi_param_3
)
{
	.reg .pred 	%p<7>;
	.reg .b32 	%r<31>;
	.reg .b64 	%rd<20>;
	.reg .b64 	%fd<57>;

	ld.param.u64 	%rd4, [_Z23reduce_sum_kahan_kernelPKdS0_Pdi_param_0];
	ld.param.u64 	%rd5, [_Z23reduce_sum_kahan_kernelPKdS0_Pdi_param_1];
	ld.param.u64 	%rd3, [_Z23reduce_sum_kahan_kernelPKdS0_Pdi_param_2];
	ld.param.u32 	%r12, [_Z23reduce_sum_kahan_kernelPKdS0_Pdi_param_3];
	cvta.to.global.u64 	%rd1, %rd5;
	cvta.to.global.u64 	%rd2, %rd4;
	mov.u32 	%r13, %ctaid.x;
	mov.u32 	%r14, %ntid.x;
	mov.u32 	%r15, %tid.x;
	mad.lo.s32 	%r29, %r13, %r14, %r15;
	mov.u32 	%r16, %nctaid.x;
	mul.lo.s32 	%r2, %r14, %r16;
	setp.ge.s32 	%p1, %r29, %r12;
	mov.f64 	%fd56, 0d0000000000000000;
	@%p1 bra 	$L__BB2_7;
	add.s32 	%r17, %r29, %r2;
	max.s32 	%r18, %r12, %r17;
	setp.lt.s32 	%p2, %r17, %r12;
	selp.u32 	%r19, 1, 0, %p2;
	add.s32 	%r20, %r17, %r19;
	sub.s32 	%r21, %r18, %r20;
	div.u32 	%r22, %r21, %r2;
	add.s32 	%r3, %r22, %r19;
	and.b32  	%r23, %r3, 3;
	setp.eq.s32 	%p3, %r23, 3;
	mov.f64 	%fd51, 0d0000000000000000;
	mov.f64 	%fd56, %fd51;
	@%p3 bra 	$L__BB2_4;
	add.s32 	%r24, %r3, 1;
	and.b32  	%r25, %r24, 3;
	neg.s32 	%r27, %r25;
	mov.f64 	%fd51, 0d0000000000000000;
	mov.f64 	%fd50, %fd51;
$L__BB2_3:
	.pragma "nounroll";
	mul.wide.s32 	%rd6, %r29, 8;
	add.s64 	%rd7, %rd1, %rd6;
	add.s64 	%rd8, %rd2, %rd6;
	ld.global.f64 	%fd17, [%rd8];
	ld.global.f64 	%fd18, [%rd7];
	mul.f64 	%fd19, %fd17, %fd18;
	sub.f64 	%fd20, %fd19, %fd51;
	add.f64 	%fd56, %fd50, %fd20;
	sub.f64 	%fd21, %fd56, %fd50;
	sub.f64 	%fd51, %fd21, %fd20;
	add.s32 	%r29, %r29, %r2;
	add.s32 	%r27, %r27, 1;
	setp.ne.s32 	%p4, %r27, 0;
	mov.f64 	%fd50, %fd56;
	@%p4 bra 	$L__BB2_3;
$L__BB2_4:
	setp.lt.u32 	%p5, %r3, 3;
	@%p5 bra 	$L__BB2_7;
	mul.wide.s32 	%rd12, %r2, 8;
	shl.b32 	%r26, %r2, 2;
$L__BB2_6:
	mul.wide.s32 	%rd9, %r29, 8;
	add.s64 	%rd10, %rd2, %rd9;
	ld.global.f64 	%fd22, [%rd10];
	add.s64 	%rd11, %rd1, %rd9;
	ld.global.f64 	%fd23, [%rd11];
	mul.f64 	%fd24, %fd22, %fd23;
	sub.f64 	%fd25, %fd24, %fd51;
	add.f64 	%fd26, %fd56, %fd25;
	sub.f64 	%fd27, %fd26, %fd56;
	sub.f64 	%fd28, %fd27, %fd25;
	add.s64 	%rd13, %rd10, %rd12;
	ld.global.f64 	%fd29, [%rd13];
	add.s64 	%rd14, %rd11, %rd12;
	ld.global.f64 	%fd30, [%rd14];
	mul.f64 	%fd31, %fd29, %fd30;
	sub.f64 	%fd32, %fd31, %fd28;
	add.f64 	%fd33, %fd26, %fd32;
	sub.f64 	%fd34, %fd33, %fd26;
	sub.f64 	%fd35, %fd34, %fd32;
	add.s64 	%rd15, %rd13, %rd12;
	ld.global.f64 	%fd36, [%rd15];
	add.s64 	%rd16, %rd14, %rd12;
	ld.global.f64 	%fd37, [%rd16];
	mul.f64 	%fd38, %fd36, %fd37;
	sub.f64 	%fd39, %fd38, %fd35;
	add.f64 	%fd40, %fd33, %fd39;
	sub.f64 	%fd41, %fd40, %fd33;
	sub.f64 	%fd42, %fd41, %fd39;
	add.s64 	%rd17, %rd15, %rd12;
	ld.global.f64 	%fd43, [%rd17];
	add.s64 	%rd18, %rd16, %rd12;
	ld.global.f64 	%fd44, [%rd18];
	mul.f64 	%fd45, %fd43, %fd44;
	sub.f64 	%fd46, %fd45, %fd42;
	add.f64 	%fd56, %fd40, %fd46;
	sub.f64 	%fd47, %fd56, %fd40;
	sub.f64 	%fd51, %fd47, %fd46;
	add.s32 	%r29, %r26, %r29;
	setp.lt.s32 	%p6, %r29, %r12;
	@%p6 bra 	$L__BB2_6;
$L__BB2_7:
	cvta.to.global.u64 	%rd19, %rd3;
	atom.global.add.f64 	%fd48, [%rd19], %fd56;
	ret;

}
	// .globl	_Z24symmetrize_matrix_kerneliPd
.visible .entry _Z24symmetrize_matrix_kerneliPd(
	.param .u32 _Z24symmetrize_matrix_kerneliPd_param_0,
	.param .u64 .ptr .align 1 _Z24symmetrize_matrix_kerneliPd_param_1
)
{
	.reg .pred 	%p<4>;
	.reg .b32 	%r<12>;
	.reg .b64 	%rd<7>;
	.reg .b64 	%fd<4>;

	ld.param.u32 	%r3, [_Z24symmetrize_matrix_kerneliPd_param_0];
	ld.param.u64 	%rd1, [_Z24symmetrize_matrix_kerneliPd_param_1];
	mov.u32 	%r4, %ctaid.y;
	mov.u32 	%r5, %ntid.y;
	mov.u32 	%r6, %tid.y;
	mad.lo.s32 	%r1, %r4, %r5, %r6;
	mov.u32 	%r7, %ctaid.x;
	mov.u32 	%r8, %ntid.x;
	mov.u32 	%r9, %tid.x;
	mad.lo.s32 	%r2, %r7, %r8, %r9;
	setp.ge.s32 	%p1, %r1, %r3;
	setp.gt.s32 	%p2, %r2, %r1;
	or.pred  	%p3, %p1, %p2;
	@%p3 bra 	$L__BB3_2;
	cvta.to.global.u64 	%rd2, %rd1;
	mad.lo.s32 	%r10, %r1, %r3, %r2;
	mad.lo.s32 	%r11, %r2, %r3, %r1;
	mul.wide.s32 	%rd3, %r10, 8;
	add.s64 	%rd4, %rd2, %rd3;
	ld.global.f64 	%fd1, [%rd4];
	mul.wide.s32 	%rd5, %r11, 8;
	add.s64 	%rd6, %rd2, %rd5;
	ld.global.f64 	%fd2, [%rd6];
	add.f64 	%fd3, %fd1, %fd2;
	st.global.f64 	[%rd4], %fd3;
	st.global.f64 	[%rd6], %fd3;
$L__BB3_2:
	ret;

}
	// .globl	_Z21b3lyp_analysis_kerneliiPKdS0_PdS1_S1_S1_
.visible .entry _Z21b3lyp_analysis_kerneliiPKdS0_PdS1_S1_S1_(
	.param .u32 _Z21b3lyp_analysis_kerneliiPKdS0_PdS1_S1_S1__param_0,
	.param .u32 _Z21b3lyp_analysis_kerneliiPKdS0_PdS1_S1_S1__param_1,
	.param .u64 .ptr .align 1 _Z21b3lyp_analysis_kerneliiPKdS0_PdS1_S1_S1__param_2,
	.param .u64 .ptr .align 1 _Z21b3lyp_analysis_kerneliiPKdS0_PdS1_S1_S1__param_3,
	.param .u64 .ptr .align 1 _Z21b3lyp_analysis_kerneliiPKdS0_PdS1_S1_S1__param_4,
	.param .u64 .ptr .align 1 _Z21b3lyp_analysis_kerneliiPKdS0_PdS1_S1_S1__param_5,
	.param .u64 .ptr .align 1 _Z21b3lyp_analysis_kerneliiPKdS0_PdS1_S1_S1__param_6,
	.param .u64 .ptr .align 1 _Z21b3lyp_analysis_kerneliiPKdS0_PdS1_S1_S1__param_7
)
{
	.reg .pred 	%p<97>;
	.reg .b32 	%r<177>;
	.reg .b32 	%f<4>;
	.reg .b64 	%rd<44>;
	.reg .b64 	%fd<414>;

	ld.param.u32 	%r45, [_Z21b3lyp_analysis_kerneliiPKdS0_PdS1_S1_S1__param_0];
	ld.param.u64 	%rd5, [_Z21b3lyp_analysis_kerneliiPKdS0_PdS1_S1_S1__param_2];
	ld.param.u64 	%rd6, [_Z21b3lyp_analysis_kerneliiPKdS0_PdS1_S1_S1__param_3];
	ld.param.u64 	%rd7, [_Z21b3lyp_analysis_kerneliiPKdS0_PdS1_S1_S1__param_4];
	ld.param.u64 	%rd8, [_Z21b3lyp_analysis_kerneliiPKdS0_PdS1_S1_S1__param_5];
	ld.param.u64 	%rd9, [_Z21b3lyp_analysis_kerneliiPKdS0_PdS1_S1_S1__param_6];
	ld.param.u64 	%rd10, [_Z21b3lyp_analysis_kerneliiPKdS0_PdS1_S1_S1__param_7];
	cvta.to.global.u64 	%rd1, %rd10;
	cvta.to.global.u64 	%rd2, %rd9;
	cvta.to.global.u64 	%rd3, %rd8;
	cvta.to.global.u64 	%rd4, %rd7;
	mov.u32 	%r46, %ctaid.x;
	mov.u32 	%r47, %ntid.x;
	mov.u32 	%r48, %tid.x;
	mad.lo.s32 	%r1, %r46, %r47, %r48;
	setp.ge.s32 	%p1, %r1, %r45;
	@%p1 bra 	$L__BB4_82;
	cvta.to.global.u64 	%rd11, %rd5;
	cvta.to.global.u64 	%rd12, %rd6;
	mul.wide.s32 	%rd13, %r1, 8;
	add.s64 	%rd14, %rd11, %rd13;
	ld.global.f64 	%fd1, [%rd14];
	add.s64 	%rd15, %rd12, %rd13;
	ld.global.f64 	%fd2, [%rd15];
	setp.geu.f64 	%p2, %fd1, 0d3D719799812DEA11;
	@%p2 bra 	$L__BB4_10;
	setp.eq.s64 	%p93, %rd7, 0;
	@%p93 bra 	$L__BB4_4;
	add.s64 	%rd27, %rd4, %rd13;
	mov.b64 	%rd28, 0;
	st.global.u64 	[%rd27], %rd28;
$L__BB4_4:
	setp.eq.s64 	%p94, %rd8, 0;
	@%p94 bra 	$L__BB4_6;
	add.s64 	%rd30, %rd3, %rd13;
	mov.b64 	%rd31, 0;
	st.global.u64 	[%rd30], %rd31;
$L__BB4_6:
	ld.param.u64 	%rd40, [_Z21b3lyp_analysis_kerneliiPKdS0_PdS1_S1_S1__param_6];
	setp.eq.s64 	%p95, %rd40, 0;
	@%p95 bra 	$L__BB4_8;
	add.s64 	%rd33, %rd2, %rd13;
	mov.b64 	%rd34, 0;
	st.global.u64 	[%rd33], %rd34;
$L__BB4_8:
	ld.param.u64 	%rd43, [_Z21b3lyp_analysis_kerneliiPKdS0_PdS1_S1_S1__param_7];
	setp.eq.s64 	%p96, %rd43, 0;
	@%p96 bra 	$L__BB4_82;
	add.s64 	%rd36, %rd1, %rd13;
	mov.b64 	%rd37, 0;
	st.global.u64 	[%rd36], %rd37;
	bra.uni 	$L__BB4_82;
$L__BB4_10:
	setp.eq.s64 	%p3, %rd7, 0;
	@%p3 bra 	$L__BB4_17;
	{
	.reg .b32 %temp; 
	mov.b64 	{%temp, %r2}, %fd1;
	}
	abs.f64 	%fd3, %fd1;
	setp.lt.s32 	%p4, %r2, 0;
	{ // callseq 4, 0
	.param .b64 param0;
	st.param.f64 	[param0], %fd3;
	.param .b64 param1;
	st.param.f64 	[param1], 0d3FD5555555555555;
	.param .b64 retval0;
	call.uni (retval0), 
	__internal_accurate_pow, 
	(
	param0, 
	param1
	);
	ld.param.f64 	%fd94, [retval0];
	} // callseq 4
	selp.f64 	%fd393, 0dFFF8000000000000, %fd94, %p4;
	add.f64 	%fd96, %fd1, 0d3FD5555555555555;
	{
	.reg .b32 %temp; 
	mov.b64 	{%temp, %r49}, %fd96;
	}
	and.b32  	%r50, %r49, 2146435072;
	setp.ne.s32 	%p5, %r50, 2146435072;
	@%p5 bra 	$L__BB4_16;
	setp.num.f64 	%p6, %fd1, %fd1;
	@%p6 bra 	$L__BB4_14;
	mov.f64 	%fd98, 0d3FD5555555555555;
	add.rn.f64 	%fd393, %fd1, %fd98;
	bra.uni 	$L__BB4_16;
$L__BB4_14:
	setp.neu.f64 	%p7, %fd3, 0d7FF0000000000000;
	@%p7 bra 	$L__BB4_16;
	mov.f64 	%fd97, 0d3FD5555555555555;
	{
	.reg .b32 %temp; 
	mov.b64 	{%temp, %r51}, %fd97;
	}
	setp.lt.s32 	%p8, %r2, 0;
	and.b32  	%r52, %r51, 2146435072;
	setp.eq.s32 	%p9, %r52, 1127219200;
	setp.lt.s32 	%p10, %r51, 0;
	selp.b32 	%r53, 0, 2146435072, %p10;
	and.b32  	%r54, %r51, 2147483647;
	setp.ne.s32 	%p11, %r54, 1071644672;
	and.pred  	%p12, %p9, %p11;
	or.b32  	%r55, %r53, -2147483648;
	selp.b32 	%r56, %r55, %r53, %p12;
	selp.b32 	%r57, %r56, %r53, %p8;
	mov.b32 	%r58, 0;
	mov.b64 	%fd393, {%r58, %r57};
$L__BB4_16:
	setp.eq.f64 	%p14, %fd1, 0d3FF0000000000000;
	mul.f64 	%fd99, %fd393, 0dBFE7A245FE791DD3;
	selp.f64 	%fd100, 0dBFE7A245FE791DD3, %fd99, %p14;
	mul.f64 	%fd101, %fd1, %fd100;
	add.s64 	%rd17, %rd4, %rd13;
	st.global.f64 	[%rd17], %fd101;
$L__BB4_17:
	mul.f64 	%fd8, %fd1, 0d3FE0000000000000;
	mul.f64 	%fd103, %fd2, 0d3FD0000000000000;
	setp.lt.f64 	%p15, %fd8, 0d3D719799812DEA11;
	setp.lt.f64 	%p16, %fd103, 0d3BC79CA10C924223;
	or.pred  	%p17, %p15, %p16;
	mov.f64 	%fd398, 0d0000000000000000;
	@%p17 bra 	$L__BB4_33;
	{
	.reg .b32 %temp; 
	mov.b64 	{%temp, %r3}, %fd8;
	}
	abs.f64 	%fd10, %fd8;
	setp.lt.s32 	%p18, %r3, 0;
	{ // callseq 5, 0
	.param .b64 param0;
	st.param.f64 	[param0], %fd10;
	.param .b64 param1;
	st.param.f64 	[param1], 0d3FD5555555555555;
	.param .b64 retval0;
	call.uni (retval0), 
	__internal_accurate_pow, 
	(
	param0, 
	param1
	);
	ld.param.f64 	%fd104, [retval0];
	} // callseq 5
	selp.f64 	%fd394, 0dFFF8000000000000, %fd104, %p18;
	add.f64 	%fd106, %fd8, 0d3FD5555555555555;
	{
	.reg .b32 %temp; 
	mov.b64 	{%temp, %r59}, %fd106;
	}
	and.b32  	%r60, %r59, 2146435072;
	setp.ne.s32 	%p19, %r60, 2146435072;
	@%p19 bra 	$L__BB4_23;
	setp.num.f64 	%p20, %fd8, %fd8;
	@%p20 bra 	$L__BB4_21;
	mov.f64 	%fd108, 0d3FD5555555555555;
	add.rn.f64 	%fd394, %fd8, %fd108;
	bra.uni 	$L__BB4_23;
$L__BB4_21:
	setp.neu.f64 	%p21, %fd10, 0d7FF0000000000000;
	@%p21 bra 	$L__BB4_23;
	mov.f64 	%fd107, 0d3FD5555555555555;
	{
	.reg .b32 %temp; 
	mov.b64 	{%temp, %r61}, %fd107;
	}
	setp.lt.s32 	%p22, %r3, 0;
	and.b32  	%r62, %r61, 2146435072;
	setp.eq.s32 	%p23, %r62, 1127219200;
	setp.lt.s32 	%p24, %r61, 0;
	selp.b32 	%r63, 0, 2146435072, %p24;
	and.b32  	%r64, %r61, 2147483647;
	setp.ne.s32 	%p25, %r64, 1071644672;
	and.pred  	%p26, %p23, %p25;
	or.b32  	%r65, %r63, -2147483648;
	selp.b32 	%r66, %r65, %r63, %p26;
	selp.b32 	%r67, %r66, %r63, %p22;
	mov.b32 	%r68, 0;
	mov.b64 	%fd394, {%r68, %r67};
$L__BB4_23:
	setp.eq.f64 	%p28, %fd8, 0d3FF0000000000000;
	selp.f64 	%fd15, 0d3FF0000000000000, %fd394, %p28;
	mul.f64 	%fd109, %fd8, %fd15;
	sqrt.rn.f64 	%fd110, %fd103;
	div.rn.f64 	%fd16, %fd110, %fd109;
	{
	.reg .b32 %temp; 
	mov.b64 	{%temp, %r69}, %fd16;
	}
	{
	.reg .b32 %temp; 
	mov.b64 	{%r70, %temp}, %fd16;
	}
	and.b32  	%r4, %r69, 2147483647;
	mov.b64 	%fd111, {%r70, %r4};
	fma.rn.f64 	%fd112, %fd16, %fd16, 0d3FF0000000000000;
	rsqrt.approx.ftz.f64 	%fd113, %fd112;
	mul.rn.f64 	%fd114, %fd113, %fd113;
	neg.f64 	%fd115, %fd114;
	fma.rn.f64 	%fd116, %fd112, %fd115, 0d3FF0000000000000;
	fma.rn.f64 	%fd117, %fd116, 0d3FD8000000000000, 0d3FE0000000000000;
	mul.rn.f64 	%fd118, %fd116, %fd113;
	fma.rn.f64 	%fd119, %fd117, %fd118, %fd113;
	fma.rn.f64 	%fd120, %fd112, %fd119, 0d3FF0000000000000;
	rcp.approx.ftz.f64 	%fd121, %fd120;
	neg.f64 	%fd122, %fd120;
	fma.rn.f64 	%fd123, %fd122, %fd121, 0d3FF0000000000000;
	fma.rn.f64 	%fd124, %fd123, %fd123, %fd123;
	fma.rn.f64 	%fd125, %fd124, %fd121, %fd121;
	mul.f64 	%fd126, %fd111, %fd125;
	fma.rn.f64 	%fd127, %fd111, %fd126, %fd111;
	setp.gt.u32 	%p29, %r4, 1138753535;
	selp.f64 	%fd17, %fd111, %fd127, %p29;
	{
	.reg .b32 %temp; 
	mov.b64 	{%temp, %r71}, %fd17;
	}
	mov.b32 	%f2, %r71;
	setp.geu.f32 	%p30, %f2, 0f3FE55555;
	setp.leu.f32 	%p31, %f2, 0fBFD99999;
	or.pred  	%p32, %p30, %p31;
	@%p32 bra 	$L__BB4_25;
	add.f64 	%fd161, %fd17, 0d4000000000000000;
	div.rn.f64 	%fd162, %fd17, %fd161;
	neg.f64 	%fd163, %fd17;
	mul.f64 	%fd164, %fd162, %fd163;
	add.f64 	%fd165, %fd17, %fd164;
	mul.f64 	%fd166, %fd165, %fd165;
	fma.rn.f64 	%fd167, %fd166, 0d3EB372FB2FBE14B5, 0d3ED087FFCEB2DC44;
	fma.rn.f64 	%fd168, %fd167, %fd166, 0d3EF3B9FF890F468C;
	fma.rn.f64 	%fd169, %fd168, %fd166, 0d3F17457EFD51BAF8;
	fma.rn.f64 	%fd170, %fd169, %fd166, 0d3F3C71C8DE3CE825;
	fma.rn.f64 	%fd171, %fd170, %fd166, 0d3F6249248FA4661F;
	fma.rn.f64 	%fd172, %fd171, %fd166, 0d3F899999999D70C4;
	fma.rn.f64 	%fd173, %fd172, %fd166, 0d3FB5555555555462;
	mul.f64 	%fd174, %fd166, %fd173;
	fma.rn.f64 	%fd175, %fd174, %fd165, %fd164;
	add.f64 	%fd397, %fd17, %fd175;
	bra.uni 	$L__BB4_32;
$L__BB4_25:
	add.f64 	%fd395, %fd17, 0d3FF0000000000000;
	{
	.reg .b32 %temp; 
	mov.b64 	{%temp, %r165}, %fd395;
	}
	{
	.reg .b32 %temp; 
	mov.b64 	{%r166, %temp}, %fd395;
	}
	setp.gt.s32 	%p33, %r165, 1048575;
	mov.b32 	%r167, -1023;
	@%p33 bra 	$L__BB4_27;
	mul.f64 	%fd395, %fd395, 0d4350000000000000;
	{
	.reg .b32 %temp; 
	mov.b64 	{%temp, %r165}, %fd395;
	}
	{
	.reg .b32 %temp; 
	mov.b64 	{%r166, %temp}, %fd395;
	}
	mov.b32 	%r167, -1077;
$L__BB4_27:
	add.s32 	%r74, %r165, -1;
	setp.gt.u32 	%p34, %r74, 2146435070;
	@%p34 bra 	$L__BB4_31;
	shr.u32 	%r77, %r165, 20;
	add.s32 	%r168, %r167, %r77;
	and.b32  	%r78, %r165, 1048575;
	or.b32  	%r79, %r78, 1072693248;
	mov.b64 	%fd396, {%r166, %r79};
	setp.lt.u32 	%p36, %r79, 1073127583;
	@%p36 bra 	$L__BB4_30;
	{
	.reg .b32 %temp; 
	mov.b64 	{%r80, %temp}, %fd396;
	}
	{
	.reg .b32 %temp; 
	mov.b64 	{%temp, %r81}, %fd396;
	}
	add.s32 	%r82, %r81, -1048576;
	mov.b64 	%fd396, {%r80, %r82};
	add.s32 	%r168, %r168, 1;
$L__BB4_30:
	add.f64 	%fd129, %fd396, 0dBFF0000000000000;
	add.f64 	%fd130, %fd396, 0d3FF0000000000000;
	rcp.approx.ftz.f64 	%fd131, %fd130;
	neg.f64 	%fd132, %fd130;
	fma.rn.f64 	%fd133, %fd132, %fd131, 0d3FF0000000000000;
	fma.rn.f64 	%fd134, %fd133, %fd133, %fd133;
	fma.rn.f64 	%fd135, %fd134, %fd131, %fd131;
	mul.f64 	%fd136, %fd129, %fd135;
	fma.rn.f64 	%fd137, %fd129, %fd135, %fd136;
	mul.f64 	%fd138, %fd137, %fd137;
	fma.rn.f64 	%fd139, %fd138, 0d3EB1380B3AE80F1E, 0d3ED0EE258B7A8B04;
	fma.rn.f64 	%fd140, %fd139, %fd138, 0d3EF3B2669F02676F;
	fma.rn.f64 	%fd141, %fd140, %fd138, 0d3F1745CBA9AB0956;
	fma.rn.f64 	%fd142, %fd141, %fd138, 0d3F3C71C72D1B5154;
	fma.rn.f64 	%fd143, %fd142, %fd138, 0d3F624924923BE72D;
	fma.rn.f64 	%fd144, %fd143, %fd138, 0d3F8999999999A3C4;
	fma.rn.f64 	%fd145, %fd144, %fd138, 0d3FB5555555555554;
	sub.f64 	%fd146, %fd129, %fd137;
	add.f64 	%fd147, %fd146, %fd146;
	neg.f64 	%fd148, %fd137;
	fma.rn.f64 	%fd149, %fd148, %fd129, %fd147;
	mul.f64 	%fd150, %fd135, %fd149;
	mul.f64 	%fd151, %fd138, %fd145;
	fma.rn.f64 	%fd152, %fd151, %fd137, %fd150;
	xor.b32  	%r83, %r168, -2147483648;
	mov.b32 	%r84, 1127219200;
	mov.b64 	%fd153, {%r83, %r84};
	mov.b32 	%r85, -2147483648;
	mov.b64 	%fd154, {%r85, %r84};
	sub.f64 	%fd155, %fd153, %fd154;
	fma.rn.f64 	%fd156, %fd155, 0d3FE62E42FEFA39EF, %fd137;
	fma.rn.f64 	%fd157, %fd155, 0dBFE62E42FEFA39EF, %fd156;
	sub.f64 	%fd158, %fd157, %fd137;
	sub.f64 	%fd159, %fd152, %fd158;
	fma.rn.f64 	%fd160, %fd155, 0d3C7ABC9E3B39803F, %fd159;
	add.f64 	%fd397, %fd156, %fd160;
	bra.uni 	$L__BB4_32;
$L__BB4_31:
	fma.rn.f64 	%fd128, %fd395, 0d7FF0000000000000, 0d7FF0000000000000;
	{
	.reg .b32 %temp; 
	mov.b64 	{%temp, %r75}, %fd395;
	}
	and.b32  	%r76, %r75, 2147483647;
	setp.eq.s32 	%p35, %r76, 0;
	selp.f64 	%fd397, 0dFFF0000000000000, %fd128, %p35;
$L__BB4_32:
	setp.gt.u32 	%p37, %r4, 1138753535;
	add.f64 	%fd176, %fd397, 0d3FE62E42FEFA39EF;
	selp.f64 	%fd177, %fd176, %fd397, %p37;
	copysign.f64 	%fd178, %fd16, %fd177;
	ld.const.f64 	%fd179, [BETA_B88];
	mul.f64 	%fd180, %fd179, 0d4018000000000000;
	mul.f64 	%fd181, %fd16, %fd180;
	fma.rn.f64 	%fd182, %fd181, %fd178, 0d3FF0000000000000;
	neg.f64 	%fd183, %fd16;
	mul.f64 	%fd184, %fd16, %fd183;
	mul.f64 	%fd185, %fd184, %fd179;
	div.rn.f64 	%fd186, %fd185, %fd182;
	mul.f64 	%fd398, %fd15, %fd186;
$L__BB4_33:
	setp.eq.s64 	%p38, %rd8, 0;
	@%p38 bra 	$L__BB4_35;
	mul.f64 	%fd187, %fd1, %fd398;
	add.s64 	%rd19, %rd3, %rd13;
	st.global.f64 	[%rd19], %fd187;
$L__BB4_35:
	mul.f64 	%fd188, %fd1, 0d402921FB54442D18;
	mov.f64 	%fd189, 0d4008000000000000;
	div.rn.f64 	%fd30, %fd189, %fd188;
	{
	.reg .b32 %temp; 
	mov.b64 	{%temp, %r15}, %fd30;
	}
	mov.f64 	%fd190, 0d3FD5555555555555;
	{
	.reg .b32 %temp; 
	mov.b64 	{%temp, %r16}, %fd190;
	}
	and.b32  	%r17, %r16, 2146435072;
	abs.f64 	%fd31, %fd30;
	setp.neu.f64 	%p39, %fd30, 0d0000000000000000;
	@%p39 bra 	$L__BB4_37;
	setp.eq.s32 	%p41, %r17, 1127219200;
	selp.b32 	%r86, %r15, 0, %p41;
	setp.lt.s32 	%p42, %r16, 0;
	or.b32  	%r87, %r86, 2146435072;
	selp.b32 	%r88, %r87, %r86, %p42;
	mov.b32 	%r89, 0;
	mov.b64 	%fd400, {%r89, %r88};
	bra.uni 	$L__BB4_38;
$L__BB4_37:
	setp.lt.s32 	%p40, %r15, 0;
	{ // callseq 6, 0
	.param .b64 param0;
	st.param.f64 	[param0], %fd31;
	.param .b64 param1;
	st.param.f64 	[param1], 0d3FD5555555555555;
	.param .b64 retval0;
	call.uni (retval0), 
	__internal_accurate_pow, 
	(
	param0, 
	param1
	);
	ld.param.f64 	%fd191, [retval0];
	} // callseq 6
	selp.f64 	%fd400, 0dFFF8000000000000, %fd191, %p40;
$L__BB4_38:
	add.f64 	%fd193, %fd30, 0d3FD5555555555555;
	{
	.reg .b32 %temp; 
	mov.b64 	{%temp, %r90}, %fd193;
	}
	and.b32  	%r91, %r90, 2146435072;
	setp.ne.s32 	%p43, %r91, 2146435072;
	@%p43 bra 	$L__BB4_43;
	setp.num.f64 	%p44, %fd30, %fd30;
	@%p44 bra 	$L__BB4_41;
	mov.f64 	%fd194, 0d3FD5555555555555;
	add.rn.f64 	%fd400, %fd30, %fd194;
	bra.uni 	$L__BB4_43;
$L__BB4_41:
	setp.neu.f64 	%p45, %fd31, 0d7FF0000000000000;
	@%p45 bra 	$L__BB4_43;
	setp.lt.s32 	%p46, %r15, 0;
	setp.eq.s32 	%p47, %r17, 1127219200;
	setp.lt.s32 	%p48, %r16, 0;
	selp.b32 	%r93, 0, 2146435072, %p48;
	and.b32  	%r94, %r16, 2147483647;
	setp.ne.s32 	%p49, %r94, 1071644672;
	or.b32  	%r95, %r93, -2147483648;
	selp.b32 	%r96, %r95, %r93, %p49;
	selp.b32 	%r97, %r96, %r93, %p47;
	selp.b32 	%r98, %r97, %r93, %p46;
	mov.b32 	%r99, 0;
	mov.b64 	%fd400, {%r99, %r98};
$L__BB4_43:
	setp.eq.f64 	%p50, %fd30, 0d3FF0000000000000;
	sqrt.rn.f64 	%fd195, %fd400;
	selp.f64 	%fd38, 0d3FF0000000000000, %fd195, %p50;
	mul.f64 	%fd196, %fd38, %fd38;
	ld.const.f64 	%fd39, [b_VWN];
	fma.rn.f64 	%fd197, %fd39, %fd38, %fd196;
	ld.const.f64 	%fd40, [c_VWN];
	add.f64 	%fd41, %fd40, %fd197;
	mul.f64 	%fd198, %fd40, 0d4010000000000000;
	mul.f64 	%fd199, %fd39, %fd39;
	sub.f64 	%fd200, %fd198, %fd199;
	sqrt.rn.f64 	%fd42, %fd200;
	div.rn.f64 	%fd401, %fd196, %fd41;
	{
	.reg .b32 %temp; 
	mov.b64 	{%temp, %r169}, %fd401;
	}
	{
	.reg .b32 %temp; 
	mov.b64 	{%r170, %temp}, %fd401;
	}
	setp.gt.s32 	%p51, %r169, 1048575;
	mov.b32 	%r171, -1023;
	@%p51 bra 	$L__BB4_45;
	mul.f64 	%fd401, %fd401, 0d4350000000000000;
	{
	.reg .b32 %temp; 
	mov.b64 	{%temp, %r169}, %fd401;
	}
	{
	.reg .b32 %temp; 
	mov.b64 	{%r170, %temp}, %fd401;
	}
	mov.b32 	%r171, -1077;
$L__BB4_45:
	add.s32 	%r102, %r169, -1;
	setp.gt.u32 	%p52, %r102, 2146435070;
	@%p52 bra 	$L__BB4_49;
	shr.u32 	%r105, %r169, 20;
	add.s32 	%r172, %r171, %r105;
	and.b32  	%r106, %r169, 1048575;
	or.b32  	%r107, %r106, 1072693248;
	mov.b64 	%fd402, {%r170, %r107};
	setp.lt.u32 	%p54, %r107, 1073127583;
	@%p54 bra 	$L__BB4_48;
	{
	.reg .b32 %temp; 
	mov.b64 	{%r108, %temp}, %fd402;
	}
	{
	.reg .b32 %temp; 
	mov.b64 	{%temp, %r109}, %fd402;
	}
	add.s32 	%r110, %r109, -1048576;
	mov.b64 	%fd402, {%r108, %r110};
	add.s32 	%r172, %r172, 1;
$L__BB4_48:
	add.f64 	%fd202, %fd402, 0dBFF0000000000000;
	add.f64 	%fd203, %fd402, 0d3FF0000000000000;
	rcp.approx.ftz.f64 	%fd204, %fd203;
	neg.f64 	%fd205, %fd203;
	fma.rn.f64 	%fd206, %fd205, %fd204, 0d3FF0000000000000;
	fma.rn.f64 	%fd207, %fd206, %fd206, %fd206;
	fma.rn.f64 	%fd208, %fd207, %fd204, %fd204;
	mul.f64 	%fd209, %fd202, %fd208;
	fma.rn.f64 	%fd210, %fd202, %fd208, %fd209;
	mul.f64 	%fd211, %fd210, %fd210;
	fma.rn.f64 	%fd212, %fd211, 0d3EB1380B3AE80F1E, 0d3ED0EE258B7A8B04;
	fma.rn.f64 	%fd213, %fd212, %fd211, 0d3EF3B2669F02676F;
	fma.rn.f64 	%fd214, %fd213, %fd211, 0d3F1745CBA9AB0956;
	fma.rn.f64 	%fd215, %fd214, %fd211, 0d3F3C71C72D1B5154;
	fma.rn.f64 	%fd216, %fd215, %fd211, 0d3F624924923BE72D;
	fma.rn.f64 	%fd217, %fd216, %fd211, 0d3F8999999999A3C4;
	fma.rn.f64 	%fd218, %fd217, %fd211, 0d3FB5555555555554;
	sub.f64 	%fd219, %fd202, %fd210;
	add.f64 	%fd220, %fd219, %fd219;
	neg.f64 	%fd221, %fd210;
	fma.rn.f64 	%fd222, %fd221, %fd202, %fd220;
	mul.f64 	%fd223, %fd208, %fd222;
	mul.f64 	%fd224, %fd211, %fd218;
	fma.rn.f64 	%fd225, %fd224, %fd210, %fd223;
	xor.b32  	%r111, %r172, -2147483648;
	mov.b32 	%r112, 1127219200;
	mov.b64 	%fd226, {%r111, %r112};
	mov.b32 	%r113, -2147483648;
	mov.b64 	%fd227, {%r113, %r112};
	sub.f64 	%fd228, %fd226, %fd227;
	fma.rn.f64 	%fd229, %fd228, 0d3FE62E42FEFA39EF, %fd210;
	fma.rn.f64 	%fd230, %fd228, 0dBFE62E42FEFA39EF, %fd229;
	sub.f64 	%fd231, %fd230, %fd210;
	sub.f64 	%fd232, %fd225, %fd231;
	fma.rn.f64 	%fd233, %fd228, 0d3C7ABC9E3B39803F, %fd232;
	add.f64 	%fd403, %fd229, %fd233;
	bra.uni 	$L__BB4_50;
$L__BB4_49:
	fma.rn.f64 	%fd201, %fd401, 0d7FF0000000000000, 0d7FF0000000000000;
	{
	.reg .b32 %temp; 
	mov.b64 	{%temp, %r103}, %fd401;
	}
	and.b32  	%r104, %r103, 2147483647;
	setp.eq.s32 	%p53, %r104, 0;
	selp.f64 	%fd403, 0dFFF0000000000000, %fd201, %p53;
$L__BB4_50:
	fma.rn.f64 	%fd234, %fd38, 0d4000000000000000, %fd39;
	div.rn.f64 	%fd52, %fd42, %fd234;
	abs.f64 	%fd410, %fd52;
	setp.leu.f64 	%p55, %fd410, 0d3FF0000000000000;
	mov.f64 	%fd404, %fd410;
	@%p55 bra 	$L__BB4_52;
	rcp.approx.ftz.f64 	%fd235, %fd410;
	neg.f64 	%fd236, %fd410;
	fma.rn.f64 	%fd237, %fd236, %fd235, 0d3FF0000000000000;
	fma.rn.f64 	%fd238, %fd237, %fd237, %fd237;
	fma.rn.f64 	%fd239, %fd238, %fd235, %fd235;
	setp.eq.f64 	%p56, %fd410, 0d7FF0000000000000;
	selp.f64 	%fd404, 0d0000000000000000, %fd239, %p56;
$L__BB4_52:
	setp.gt.f64 	%p57, %fd410, 0d3FF0000000000000;
	mul.f64 	%fd240, %fd404, %fd404;
	fma.rn.f64 	%fd241, %fd240, 0dBEF53E1D2A25FF7E, 0d3F2D3B63DBB65B49;
	fma.rn.f64 	%fd242, %fd241, %fd240, 0dBF5312788DDE082E;
	fma.rn.f64 	%fd243, %fd242, %fd240, 0d3F6F9690C8249315;
	fma.rn.f64 	%fd244, %fd243, %fd240, 0dBF82CF5AABC7CF0D;
	fma.rn.f64 	%fd245, %fd244, %fd240, 0d3F9162B0B2A3BFDE;
	fma.rn.f64 	%fd246, %fd245, %fd240, 0dBF9A7256FEB6FC6B;
	fma.rn.f64 	%fd247, %fd246, %fd240, 0d3FA171560CE4A489;
	fma.rn.f64 	%fd248, %fd247, %fd240, 0dBFA4F44D841450E4;
	fma.rn.f64 	%fd249, %fd248, %fd240, 0d3FA7EE3D3F36BB95;
	fma.rn.f64 	%fd250, %fd249, %fd240, 0dBFAAD32AE04A9FD1;
	fma.rn.f64 	%fd251, %fd250, %fd240, 0d3FAE17813D66954F;
	fma.rn.f64 	%fd252, %fd251, %fd240, 0dBFB11089CA9A5BCD;
	fma.rn.f64 	%fd253, %fd252, %fd240, 0d3FB3B12B2DB51738;
	fma.rn.f64 	%fd254, %fd253, %fd240, 0dBFB745D022F8DC5C;
	fma.rn.f64 	%fd255, %fd254, %fd240, 0d3FBC71C709DFE927;
	fma.rn.f64 	%fd256, %fd255, %fd240, 0dBFC2492491FA1744;
	fma.rn.f64 	%fd257, %fd256, %fd240, 0d3FC99999999840D2;
	fma.rn.f64 	%fd258, %fd257, %fd240, 0dBFD555555555544C;
	mul.f64 	%fd259, %fd240, %fd258;
	fma.rn.f64 	%fd260, %fd259, %fd404, %fd404;
	mov.f64 	%fd261, 0d3FF921FB54442D18;
	sub.f64 	%fd262, %fd261, %fd260;
	selp.f64 	%fd263, %fd262, %fd260, %p57;
	copysign.f64 	%fd56, %fd52, %fd263;
	ld.const.f64 	%fd57, [x0_VWN];
	mul.f64 	%fd58, %fd57, %fd39;
	fma.rn.f64 	%fd264, %fd57, %fd57, %fd58;
	add.f64 	%fd59, %fd40, %fd264;
	sub.f64 	%fd60, %fd38, %fd57;
	{
	.reg .b32 %temp; 
	mov.b64 	{%temp, %r28}, %fd60;
	}
	mov.f64 	%fd265, 0d4000000000000000;
	{
	.reg .b32 %temp; 
	mov.b64 	{%temp, %r114}, %fd265;
	}
	and.b32  	%r30, %r114, 2146435072;
	setp.eq.s32 	%p58, %r30, 1062207488;
	abs.f64 	%fd61, %fd60;
	{ // callseq 7, 0
	.param .b64 param0;
	st.param.f64 	[param0], %fd61;
	.param .b64 param1;
	st.param.f64 	[param1], 0d4000000000000000;
	.param .b64 retval0;
	call.uni (retval0), 
	__internal_accurate_pow, 
	(
	param0, 
	param1
	);
	ld.param.f64 	%fd266, [retval0];
	} // callseq 7
	setp.lt.s32 	%p59, %r28, 0;
	neg.f64 	%fd268, %fd266;
	selp.f64 	%fd269, %fd268, %fd266, %p58;
	selp.f64 	%fd406, %fd269, %fd266, %p59;
	setp.neu.f64 	%p60, %fd60, 0d0000000000000000;
	@%p60 bra 	$L__BB4_54;
	selp.b32 	%r115, %r28, 0, %p58;
	setp.lt.s32 	%p62, %r114, 0;
	or.b32  	%r116, %r115, 2146435072;
	selp.b32 	%r117, %r116, %r115, %p62;
	mov.b32 	%r118, 0;
	mov.b64 	%fd406, {%r118, %r117};
$L__BB4_54:
	add.f64 	%fd270, %fd60, 0d4000000000000000;
	{
	.reg .b32 %temp; 
	mov.b64 	{%temp, %r119}, %fd270;
	}
	and.b32  	%r120, %r119, 2146435072;
	setp.ne.s32 	%p63, %r120, 2146435072;
	@%p63 bra 	$L__BB4_59;
	setp.num.f64 	%p64, %fd60, %fd60;
	@%p64 bra 	$L__BB4_57;
	mov.f64 	%fd271, 0d4000000000000000;
	add.rn.f64 	%fd406, %fd60, %fd271;
	bra.uni 	$L__BB4_59;
$L__BB4_57:
	setp.neu.f64 	%p65, %fd61, 0d7FF0000000000000;
	@%p65 bra 	$L__BB4_59;
	setp.lt.s32 	%p68, %r114, 0;
	selp.b32 	%r122, 0, 2146435072, %p68;
	and.b32  	%r123, %r114, 2147483647;
	setp.ne.s32 	%p69, %r123, 1071644672;
	or.b32  	%r124, %r122, -2147483648;
	selp.b32 	%r125, %r124, %r122, %p69;
	selp.b32 	%r126, %r125, %r122, %p58;
	selp.b32 	%r127, %r126, %r122, %p59;
	mov.b32 	%r128, 0;
	mov.b64 	%fd406, {%r128, %r127};
$L__BB4_59:
	setp.eq.f64 	%p70, %fd60, 0d3FF0000000000000;
	selp.f64 	%fd272, 0d3FF0000000000000, %fd406, %p70;
	div.rn.f64 	%fd407, %fd272, %fd41;
	{
	.reg .b32 %temp; 
	mov.b64 	{%temp, %r173}, %fd407;
	}
	{
	.reg .b32 %temp; 
	mov.b64 	{%r174, %temp}, %fd407;
	}
	setp.gt.s32 	%p71, %r173, 1048575;
	mov.b32 	%r175, -1023;
	@%p71 bra 	$L__BB4_61;
	mul.f64 	%fd407, %fd407, 0d4350000000000000;
	{
	.reg .b32 %temp; 
	mov.b64 	{%temp, %r173}, %fd407;
	}
	{
	.reg .b32 %temp; 
	mov.b64 	{%r174, %temp}, %fd407;
	}
	mov.b32 	%r175, -1077;
$L__BB4_61:
	add.s32 	%r131, %r173, -1;
	setp.gt.u32 	%p72, %r131, 2146435070;
	@%p72 bra 	$L__BB4_65;
	shr.u32 	%r134, %r173, 20;
	add.s32 	%r176, %r175, %r134;
	and.b32  	%r135, %r173, 1048575;
	or.b32  	%r136, %r135, 1072693248;
	mov.b64 	%fd408, {%r174, %r136};
	setp.lt.u32 	%p74, %r136, 1073127583;
	@%p74 bra 	$L__BB4_64;
	{
	.reg .b32 %temp; 
	mov.b64 	{%r137, %temp}, %fd408;
	}
	{
	.reg .b32 %temp; 
	mov.b64 	{%temp, %r138}, %fd408;
	}
	add.s32 	%r139, %r138, -1048576;
	mov.b64 	%fd408, {%r137, %r139};
	add.s32 	%r176, %r176, 1;
$L__BB4_64:
	add.f64 	%fd274, %fd408, 0dBFF0000000000000;
	add.f64 	%fd275, %fd408, 0d3FF0000000000000;
	rcp.approx.ftz.f64 	%fd276, %fd275;
	neg.f64 	%fd277, %fd275;
	fma.rn.f64 	%fd278, %fd277, %fd276, 0d3FF0000000000000;
	fma.rn.f64 	%fd279, %fd278, %fd278, %fd278;
	fma.rn.f64 	%fd280, %fd279, %fd276, %fd276;
	mul.f64 	%fd281, %fd274, %fd280;
	fma.rn.f64 	%fd282, %fd274, %fd280, %fd281;
	mul.f64 	%fd283, %fd282, %fd282;
	fma.rn.f64 	%fd284, %fd283, 0d3EB1380B3AE80F1E, 0d3ED0EE258B7A8B04;
	fma.rn.f64 	%fd285, %fd284, %fd283, 0d3EF3B2669F02676F;
	fma.rn.f64 	%fd286, %fd285, %fd283, 0d3F1745CBA9AB0956;
	fma.rn.f64 	%fd287, %fd286, %fd283, 0d3F3C71C72D1B5154;
	fma.rn.f64 	%fd288, %fd287, %fd283, 0d3F624924923BE72D;
	fma.rn.f64 	%fd289, %fd288, %fd283, 0d3F8999999999A3C4;
	fma.rn.f64 	%fd290, %fd289, %fd283, 0d3FB5555555555554;
	sub.f64 	%fd291, %fd274, %fd282;
	add.f64 	%fd292, %fd291, %fd291;
	neg.f64 	%fd293, %fd282;
	fma.rn.f64 	%fd294, %fd293, %fd274, %fd292;
	mul.f64 	%fd295, %fd280, %fd294;
	mul.f64 	%fd296, %fd283, %fd290;
	fma.rn.f64 	%fd297, %fd296, %fd282, %fd295;
	xor.b32  	%r140, %r176, -2147483648;
	mov.b32 	%r141, 1127219200;
	mov.b64 	%fd298, {%r140, %r141};
	mov.b32 	%r142, -2147483648;
	mov.b64 	%fd299, {%r142, %r141};
	sub.f64 	%fd300, %fd298, %fd299;
	fma.rn.f64 	%fd301, %fd300, 0d3FE62E42FEFA39EF, %fd282;
	fma.rn.f64 	%fd302, %fd300, 0dBFE62E42FEFA39EF, %fd301;
	sub.f64 	%fd303, %fd302, %fd282;
	sub.f64 	%fd304, %fd297, %fd303;
	fma.rn.f64 	%fd305, %fd300, 0d3C7ABC9E3B39803F, %fd304;
	add.f64 	%fd409, %fd301, %fd305;
	bra.uni 	$L__BB4_66;
$L__BB4_65:
	fma.rn.f64 	%fd273, %fd407, 0d7FF0000000000000, 0d7FF0000000000000;
	{
	.reg .b32 %temp; 
	mov.b64 	{%temp, %r132}, %fd407;
	}
	and.b32  	%r133, %r132, 2147483647;
	setp.eq.s32 	%p73, %r133, 0;
	selp.f64 	%fd409, 0dFFF0000000000000, %fd273, %p73;
$L__BB4_66:
	fma.rn.f64 	%fd306, %fd57, 0d4000000000000000, %fd39;
	add.f64 	%fd307, %fd306, %fd306;
	div.rn.f64 	%fd77, %fd307, %fd42;
	@%p55 bra 	$L__BB4_68;
	rcp.approx.ftz.f64 	%fd308, %fd410;
	neg.f64 	%fd309, %fd410;
	fma.rn.f64 	%fd310, %fd309, %fd308, 0d3FF0000000000000;
	fma.rn.f64 	%fd311, %fd310, %fd310, %fd310;
	fma.rn.f64 	%fd312, %fd311, %fd308, %fd308;
	setp.eq.f64 	%p76, %fd410, 0d7FF0000000000000;
	selp.f64 	%fd410, 0d0000000000000000, %fd312, %p76;
$L__BB4_68:
	ld.param.u64 	%rd38, [_Z21b3lyp_analysis_kerneliiPKdS0_PdS1_S1_S1__param_6];
	mul.f64 	%fd313, %fd410, %fd410;
	fma.rn.f64 	%fd314, %fd313, 0dBEF53E1D2A25FF7E, 0d3F2D3B63DBB65B49;
	fma.rn.f64 	%fd315, %fd314, %fd313, 0dBF5312788DDE082E;
	fma.rn.f64 	%fd316, %fd315, %fd313, 0d3F6F9690C8249315;
	fma.rn.f64 	%fd317, %fd316, %fd313, 0dBF82CF5AABC7CF0D;
	fma.rn.f64 	%fd318, %fd317, %fd313, 0d3F9162B0B2A3BFDE;
	fma.rn.f64 	%fd319, %fd318, %fd313, 0dBF9A7256FEB6FC6B;
	fma.rn.f64 	%fd320, %fd319, %fd313, 0d3FA171560CE4A489;
	fma.rn.f64 	%fd321, %fd320, %fd313, 0dBFA4F44D841450E4;
	fma.rn.f64 	%fd322, %fd321, %fd313, 0d3FA7EE3D3F36BB95;
	fma.rn.f64 	%fd323, %fd322, %fd313, 0dBFAAD32AE04A9FD1;
	fma.rn.f64 	%fd324, %fd323, %fd313, 0d3FAE17813D66954F;
	fma.rn.f64 	%fd325, %fd324, %fd313, 0dBFB11089CA9A5BCD;
	fma.rn.f64 	%fd326, %fd325, %fd313, 0d3FB3B12B2DB51738;
	fma.rn.f64 	%fd327, %fd326, %fd313, 0dBFB745D022F8DC5C;
	fma.rn.f64 	%fd328, %fd327, %fd313, 0d3FBC71C709DFE927;
	fma.rn.f64 	%fd329, %fd328, %fd313, 0dBFC2492491FA1744;
	fma.rn.f64 	%fd330, %fd329, %fd313, 0d3FC99999999840D2;
	fma.rn.f64 	%fd331, %fd330, %fd313, 0dBFD555555555544C;
	mul.f64 	%fd332, %fd313, %fd331;
	fma.rn.f64 	%fd333, %fd332, %fd410, %fd410;
	mov.f64 	%fd334, 0d3FF921FB54442D18;
	sub.f64 	%fd335, %fd334, %fd333;
	selp.f64 	%fd336, %fd335, %fd333, %p57;
	copysign.f64 	%fd337, %fd52, %fd336;
	ld.const.f64 	%fd338, [A_VWN];
	mov.f64 	%fd339, 0d4000000000000000;
	div.rn.f64 	%fd340, %fd339, %fd42;
	mul.f64 	%fd341, %fd340, %fd56;
	fma.rn.f64 	%fd342, %fd341, %fd39, %fd403;
	div.rn.f64 	%fd343, %fd58, %fd59;
	fma.rn.f64 	%fd344, %fd77, %fd337, %fd409;
	mul.f64 	%fd345, %fd343, %fd344;
	sub.f64 	%fd346, %fd342, %fd345;
	mul.f64 	%fd80, %fd338, %fd346;
	setp.eq.s64 	%p78, %rd38, 0;
	@%p78 bra 	$L__BB4_70;
	ld.param.u64 	%rd39, [_Z21b3lyp_analysis_kerneliiPKdS0_PdS1_S1_S1__param_6];
	mul.f64 	%fd347, %fd1, %fd80;
	cvta.to.global.u64 	%rd20, %rd39;
	mul.wide.s32 	%rd21, %r1, 8;
	add.s64 	%rd22, %rd20, %rd21;
	st.global.f64 	[%rd22], %fd347;
$L__BB4_70:
	setp.lt.f64 	%p79, %fd1, 0d3D06849B86A12B9B;
	mov.f64 	%fd413, 0d0000000000000000;
	@%p79 bra 	$L__BB4_80;
	{
	.reg .b32 %temp; 
	mov.b64 	{%temp, %r41}, %fd1;
	}
	abs.f64 	%fd81, %fd1;
	setp.lt.s32 	%p80, %r41, 0;
	{ // callseq 8, 0
	.param .b64 param0;
	st.param.f64 	[param0], %fd81;
	.param .b64 param1;
	st.param.f64 	[param1], 0d3FD5555555555555;
	.param .b64 retval0;
	call.uni (retval0), 
	__internal_accurate_pow, 
	(
	param0, 
	param1
	);
	ld.param.f64 	%fd349, [retval0];
	} // callseq 8
	selp.f64 	%fd411, 0dFFF8000000000000, %fd349, %p80;
	add.f64 	%fd351, %fd1, 0d3FD5555555555555;
	{
	.reg .b32 %temp; 
	mov.b64 	{%temp, %r143}, %fd351;
	}
	and.b32  	%r144, %r143, 2146435072;
	setp.ne.s32 	%p81, %r144, 2146435072;
	@%p81 bra 	$L__BB4_76;
	setp.num.f64 	%p82, %fd1, %fd1;
	@%p82 bra 	$L__BB4_74;
	mov.f64 	%fd352, 0d3FD5555555555555;
	add.rn.f64 	%fd411, %fd1, %fd352;
	bra.uni 	$L__BB4_76;
$L__BB4_74:
	setp.neu.f64 	%p83, %fd81, 0d7FF0000000000000;
	@%p83 bra 	$L__BB4_76;
	setp.lt.s32 	%p84, %r41, 0;
	and.b32  	%r145, %r16, 2146435072;
	setp.eq.s32 	%p85, %r145, 1127219200;
	setp.lt.s32 	%p86, %r16, 0;
	selp.b32 	%r146, 0, 2146435072, %p86;
	and.b32  	%r147, %r16, 2147483647;
	setp.ne.s32 	%p87, %r147, 1071644672;
	or.b32  	%r148, %r146, -2147483648;
	selp.b32 	%r149, %r148, %r146, %p87;
	selp.b32 	%r150, %r149, %r146, %p85;
	selp.b32 	%r151, %r150, %r146, %p84;
	mov.b32 	%r152, 0;
	mov.b64 	%fd411, {%r152, %r151};
$L__BB4_76:
	setp.eq.f64 	%p88, %fd1, 0d3FF0000000000000;
	rcp.rn.f64 	%fd353, %fd411;
	selp.f64 	%fd86, 0d3FF0000000000000, %fd353, %p88;
	mul.f64 	%fd87, %fd86, 0dBFD036113404EA4B;
	fma.rn.f64 	%fd354, %fd87, 0d3FF71547652B82FE, 0d4338000000000000;
	{
	.reg .b32 %temp; 
	mov.b64 	{%r42, %temp}, %fd354;
	}
	mov.f64 	%fd355, 0dC338000000000000;
	add.rn.f64 	%fd356, %fd354, %fd355;
	fma.rn.f64 	%fd357, %fd356, 0dBFE62E42FEFA39EF, %fd87;
	fma.rn.f64 	%fd358, %fd356, 0dBC7ABC9E3B39803F, %fd357;
	fma.rn.f64 	%fd359, %fd358, 0d3E5ADE1569CE2BDF, 0d3E928AF3FCA213EA;
	fma.rn.f64 	%fd360, %fd359, %fd358, 0d3EC71DEE62401315;
	fma.rn.f64 	%fd361, %fd360, %fd358, 0d3EFA01997C89EB71;
	fma.rn.f64 	%fd362, %fd361, %fd358, 0d3F2A01A014761F65;
	fma.rn.f64 	%fd363, %fd362, %fd358, 0d3F56C16C1852B7AF;
	fma.rn.f64 	%fd364, %fd363, %fd358, 0d3F81111111122322;
	fma.rn.f64 	%fd365, %fd364, %fd358, 0d3FA55555555502A1;
	fma.rn.f64 	%fd366, %fd365, %fd358, 0d3FC5555555555511;
	fma.rn.f64 	%fd367, %fd366, %fd358, 0d3FE000000000000B;
	fma.rn.f64 	%fd368, %fd367, %fd358, 0d3FF0000000000000;
	fma.rn.f64 	%fd369, %fd368, %fd358, 0d3FF0000000000000;
	{
	.reg .b32 %temp; 
	mov.b64 	{%r43, %temp}, %fd369;
	}
	{
	.reg .b32 %temp; 
	mov.b64 	{%temp, %r44}, %fd369;
	}
	shl.b32 	%r153, %r42, 20;
	add.s32 	%r154, %r153, %r44;
	mov.b64 	%fd412, {%r43, %r154};
	{
	.reg .b32 %temp; 
	mov.b64 	{%temp, %r155}, %fd87;
	}
	mov.b32 	%f3, %r155;
	abs.f32 	%f1, %f3;
	setp.lt.f32 	%p89, %f1, 0f4086232B;
	@%p89 bra 	$L__BB4_79;
	setp.lt.f64 	%p90, %fd87, 0d0000000000000000;
	add.f64 	%fd370, %fd87, 0d7FF0000000000000;
	selp.f64 	%fd412, 0d0000000000000000, %fd370, %p90;
	setp.geu.f32 	%p91, %f1, 0f40874800;
	@%p91 bra 	$L__BB4_79;
	shr.u32 	%r156, %r42, 31;
	add.s32 	%r157, %r42, %r156;
	shr.s32 	%r158, %r157, 1;
	shl.b32 	%r159, %r158, 20;
	add.s32 	%r160, %r44, %r159;
	mov.b64 	%fd371, {%r43, %r160};
	sub.s32 	%r161, %r42, %r158;
	shl.b32 	%r162, %r161, 20;
	add.s32 	%r163, %r162, 1072693248;
	mov.b32 	%r164, 0;
	mov.b64 	%fd372, {%r164, %r163};
	mul.f64 	%fd412, %fd372, %fd371;
$L__BB4_79:
	mul.f64 	%fd373, %fd86, 0d3FD65604189374BC;
	add.f64 	%fd374, %fd373, 0d3FF0000000000000;
	rcp.rn.f64 	%fd375, %fd374;
	mul.f64 	%fd376, %fd375, %fd412;
	mul.f64 	%fd377, %fd373, %fd375;
	fma.rn.f64 	%fd378, %fd86, 0d3FD036113404EA4B, %fd377;
	mul.f64 	%fd379, %fd1, 0dBFA92E1EF73C0C20;
	mul.f64 	%fd380, %fd1, 0dBF9316326966B61B;
	mul.f64 	%fd381, %fd380, %fd376;
	mul.f64 	%fd382, %fd2, 0d3F17A2C245989ED7;
	mul.f64 	%fd383, %fd86, %fd86;
	mul.f64 	%fd384, %fd86, %fd383;
	mul.f64 	%fd385, %fd86, %fd384;
	mul.f64 	%fd386, %fd86, %fd385;
	mul.f64 	%fd387, %fd382, %fd386;
	mul.f64 	%fd388, %fd387, %fd376;
	fma.rn.f64 	%fd389, %fd378, 0d401C000000000000, 0d4008000000000000;
	fma.rn.f64 	%fd390, %fd379, %fd375, %fd381;
	fma.rn.f64 	%fd391, %fd389, %fd388, %fd390;
	div.rn.f64 	%fd413, %fd391, %fd1;
$L__BB4_80:
	ld.param.u64 	%rd41, [_Z21b3lyp_analysis_kerneliiPKdS0_PdS1_S1_S1__param_7];
	setp.eq.s64 	%p92, %rd41, 0;
	@%p92 bra 	$L__BB4_82;
	ld.param.u64 	%rd42, [_Z21b3lyp_analysis_kerneliiPKdS0_PdS1_S1_S1__param_7];
	mul.f64 	%fd392, %fd1, %fd413;
	cvta.to.global.u64 	%rd23, %rd42;
	mul.wide.s32 	%rd24, %r1, 8;
	add.s64 	%rd25, %rd23, %rd24;
	st.global.f64 	[%rd25], %fd392;
$L__BB4_82:
	ret;

}
	// .globl	_Z16debug_lyp_kernelddPd
.visible .entry _Z16debug_lyp_kernelddPd(
	.param .f64 _Z16debug_lyp_kernelddPd_param_0,
	.param .f64 _Z16debug_lyp_kernelddPd_param_1,
	.param .u64 .ptr .align 1 _Z16debug_lyp_kernelddPd_param_2
)
{
	.reg .pred 	%p<16>;
	.reg .b32 	%r<27>;
	.reg .b32 	%f<3>;
	.reg .b64 	%rd<4>;
	.reg .b64 	%fd<103>;

	ld.param.f64 	%fd18, [_Z16debug_lyp_kernelddPd_param_0];
	setp.lt.f64 	%p1, %fd18, 0d3D06849B86A12B9B;
	mov.f64 	%fd100, 0d0000000000000000;
	mov.f64 	%fd101, %fd100;
	mov.f64 	%fd102, %fd100;
	@%p1 bra 	$L__BB5_10;
	{
	.reg .b32 %temp; 
	mov.b64 	{%temp, %r1}, %fd18;
	}
	abs.f64 	%fd1, %fd18;
	setp.lt.s32 	%p2, %r1, 0;
	{ // callseq 9, 0
	.param .b64 param0;
	st.param.f64 	[param0], %fd1;
	.param .b64 param1;
	st.param.f64 	[param1], 0d3FD5555555555555;
	.param .b64 retval0;
	call.uni (retval0), 
	__internal_accurate_pow, 
	(
	param0, 
	param1
	);
	ld.param.f64 	%fd21, [retval0];
	} // callseq 9
	selp.f64 	%fd98, 0dFFF8000000000000, %fd21, %p2;
	add.f64 	%fd23, %fd18, 0d3FD5555555555555;
	{
	.reg .b32 %temp; 
	mov.b64 	{%temp, %r5}, %fd23;
	}
	and.b32  	%r6, %r5, 2146435072;
	setp.ne.s32 	%p3, %r6, 2146435072;
	@%p3 bra 	$L__BB5_6;
	setp.num.f64 	%p4, %fd18, %fd18;
	@%p4 bra 	$L__BB5_4;
	mov.f64 	%fd25, 0d3FD5555555555555;
	add.rn.f64 	%fd98, %fd18, %fd25;
	bra.uni 	$L__BB5_6;
$L__BB5_4:
	setp.neu.f64 	%p5, %fd1, 0d7FF0000000000000;
	@%p5 bra 	$L__BB5_6;
	mov.f64 	%fd24, 0d3FD5555555555555;
	{
	.reg .b32 %temp; 
	mov.b64 	{%temp, %r7}, %fd24;
	}
	setp.lt.s32 	%p6, %r1, 0;
	and.b32  	%r8, %r7, 2146435072;
	setp.eq.s32 	%p7, %r8, 1127219200;
	setp.lt.s32 	%p8, %r7, 0;
	selp.b32 	%r9, 0, 2146435072, %p8;
	and.b32  	%r10, %r7, 2147483647;
	setp.ne.s32 	%p9, %r10, 1071644672;
	and.pred  	%p10, %p7, %p9;
	or.b32  	%r11, %r9, -2147483648;
	selp.b32 	%r12, %r11, %r9, %p10;
	selp.b32 	%r13, %r12, %r9, %p6;
	mov.b32 	%r14, 0;
	mov.b64 	%fd98, {%r14, %r13};
$L__BB5_6:
	setp.eq.f64 	%p12, %fd18, 0d3FF0000000000000;
	rcp.rn.f64 	%fd26, %fd98;
	selp.f64 	%fd6, 0d3FF0000000000000, %fd26, %p12;
	mul.f64 	%fd7, %fd6, 0dBFD036113404EA4B;
	fma.rn.f64 	%fd27, %fd7, 0d3FF71547652B82FE, 0d4338000000000000;
	{
	.reg .b32 %temp; 
	mov.b64 	{%r2, %temp}, %fd27;
	}
	mov.f64 	%fd28, 0dC338000000000000;
	add.rn.f64 	%fd29, %fd27, %fd28;
	fma.rn.f64 	%fd30, %fd29, 0dBFE62E42FEFA39EF, %fd7;
	fma.rn.f64 	%fd31, %fd29, 0dBC7ABC9E3B39803F, %fd30;
	fma.rn.f64 	%fd32, %fd31, 0d3E5ADE1569CE2BDF, 0d3E928AF3FCA213EA;
	fma.rn.f64 	%fd33, %fd32, %fd31, 0d3EC71DEE62401315;
	fma.rn.f64 	%fd34, %fd33, %fd31, 0d3EFA01997C89EB71;
	fma.rn.f64 	%fd35, %fd34, %fd31, 0d3F2A01A014761F65;
	fma.rn.f64 	%fd36, %fd35, %fd31, 0d3F56C16C1852B7AF;
	fma.rn.f64 	%fd37, %fd36, %fd31, 0d3F81111111122322;
	fma.rn.f64 	%fd38, %fd37, %fd31, 0d3FA55555555502A1;
	fma.rn.f64 	%fd39, %fd38, %fd31, 0d3FC5555555555511;
	fma.rn.f64 	%fd40, %fd39, %fd31, 0d3FE000000000000B;
	fma.rn.f64 	%fd41, %fd40, %fd31, 0d3FF0000000000000;
	fma.rn.f64 	%fd42, %fd41, %fd31, 0d3FF0000000000000;
	{
	.reg .b32 %temp; 
	mov.b64 	{%r3, %temp}, %fd42;
	}
	{
	.reg .b32 %temp; 
	mov.b64 	{%temp, %r4}, %fd42;
	}
	shl.b32 	%r15, %r2, 20;
	add.s32 	%r16, %r15, %r4;
	mov.b64 	%fd99, {%r3, %r16};
	{
	.reg .b32 %temp; 
	mov.b64 	{%temp, %r17}, %fd7;
	}
	mov.b32 	%f2, %r17;
	abs.f32 	%f1, %f2;
	setp.lt.f32 	%p13, %f1, 0f4086232B;
	@%p13 bra 	$L__BB5_9;
	setp.lt.f64 	%p14, %fd7, 0d0000000000000000;
	add.f64 	%fd43, %fd7, 0d7FF0000000000000;
	selp.f64 	%fd99, 0d0000000000000000, %fd43, %p14;
	setp.geu.f32 	%p15, %f1, 0f40874800;
	@%p15 bra 	$L__BB5_9;
	shr.u32 	%r18, %r2, 31;
	add.s32 	%r19, %r2, %r18;
	shr.s32 	%r20, %r19, 1;
	shl.b32 	%r21, %r20, 20;
	add.s32 	%r22, %r4, %r21;
	mov.b64 	%fd44, {%r3, %r22};
	sub.s32 	%r23, %r2, %r20;
	shl.b32 	%r24, %r23, 20;
	add.s32 	%r25, %r24, 1072693248;
	mov.b32 	%r26, 0;
	mov.b64 	%fd45, {%r26, %r25};
	mul.f64 	%fd99, %fd45, %fd44;
$L__BB5_9:
	ld.param.f64 	%fd97, [_Z16debug_lyp_kernelddPd_param_1];
	mul.f64 	%fd46, %fd6, %fd6;
	mul.f64 	%fd47, %fd6, %fd46;
	mul.f64 	%fd48, %fd6, %fd47;
	mul.f64 	%fd49, %fd6, %fd48;
	mul.f64 	%fd50, %fd6, 0d3FD65604189374BC;
	add.f64 	%fd51, %fd50, 0d3FF0000000000000;
	rcp.rn.f64 	%fd52, %fd51;
	mul.f64 	%fd53, %fd52, %fd99;
	mul.f64 	%fd54, %fd50, %fd52;
	fma.rn.f64 	%fd55, %fd6, 0d3FD036113404EA4B, %fd54;
	mul.f64 	%fd56, %fd18, 0dBFA92E1EF73C0C20;
	mul.f64 	%fd57, %fd56, %fd52;
	mul.f64 	%fd58, %fd18, 0d3F9316326966B61B;
	mul.f64 	%fd59, %fd58, %fd53;
	mul.f64 	%fd60, %fd97, 0d3F17A2C245989ED7;
	mul.f64 	%fd61, %fd60, %fd49;
	mul.f64 	%fd62, %fd61, %fd53;
	fma.rn.f64 	%fd63, %fd55, 0d401C000000000000, 0d4008000000000000;
	sub.f64 	%fd64, %fd57, %fd59;
	fma.rn.f64 	%fd65, %fd63, %fd62, %fd64;
	div.rn.f64 	%fd100, %fd65, %fd18;
	mul.f64 	%fd66, %fd6, 0dBFD5555555555555;
	div.rn.f64 	%fd67, %fd66, %fd18;
	mul.f64 	%fd68, %fd67, 0d3FD65604189374BC;
	mul.f64 	%fd69, %fd55, %fd53;
	mul.f64 	%fd70, %fd18, 0d4008000000000000;
	div.rn.f64 	%fd71, %fd69, %fd70;
	mul.f64 	%fd72, %fd67, %fd52;
	mul.f64 	%fd73, %fd6, %fd52;
	mul.f64 	%fd74, %fd52, %fd73;
	mul.f64 	%fd75, %fd68, %fd74;
	sub.f64 	%fd76, %fd72, %fd75;
	mul.f64 	%fd77, %fd76, 0d3FD65604189374BC;
	fma.rn.f64 	%fd78, %fd67, 0d3FD036113404EA4B, %fd77;
	mul.f64 	%fd79, %fd18, %fd68;
	sub.f64 	%fd80, %fd51, %fd79;
	mul.f64 	%fd81, %fd80, 0dBFA92E1EF73C0C20;
	mul.f64 	%fd82, %fd52, %fd52;
	mul.f64 	%fd83, %fd82, %fd81;
	fma.rn.f64 	%fd84, %fd18, %fd71, %fd53;
	mul.f64 	%fd85, %fd84, 0d3F9316326966B61B;
	mul.f64 	%fd86, %fd49, %fd53;
	mov.f64 	%fd87, 0dC014000000000000;
	div.rn.f64 	%fd88, %fd87, %fd70;
	mul.f64 	%fd89, %fd88, %fd63;
	div.rn.f64 	%fd90, %fd55, %fd70;
	fma.rn.f64 	%fd91, %fd90, %fd63, %fd89;
	fma.rn.f64 	%fd92, %fd78, 0d401C000000000000, %fd91;
	mul.f64 	%fd93, %fd60, %fd86;
	sub.f64 	%fd94, %fd83, %fd85;
	fma.rn.f64 	%fd101, %fd92, %fd93, %fd94;
	mul.f64 	%fd95, %fd49, 0d3F17A2C245989ED7;
	mul.f64 	%fd96, %fd95, %fd53;
	mul.f64 	%fd102, %fd63, %fd96;
$L__BB5_10:
	ld.param.u64 	%rd3, [_Z16debug_lyp_kernelddPd_param_2];
	cvta.to.global.u64 	%rd2, %rd3;
	st.global.f64 	[%rd2], %fd100;
	st.global.f64 	[%rd2+8], %fd101;
	st.global.f64 	[%rd2+16], %fd102;
	ret;

}
.func  (.param .b64 func_retval0) __internal_accurate_pow(
	.param .b64 __internal_accurate_pow_param_0,
	.param .b64 __internal_accurate_pow_param_1
)
{
	.reg .pred 	%p<8>;
	.reg .b32 	%r<49>;
	.reg .b32 	%f<3>;
	.reg .b64 	%fd<109>;

	ld.param.f64 	%fd10, [__internal_accurate_pow_param_0];
	ld.param.f64 	%fd11, [__internal_accurate_pow_param_1];
	{
	.reg .b32 %temp; 
	mov.b64 	{%temp, %r46}, %fd10;
	}
	{
	.reg .b32 %temp; 
	mov.b64 	{%r45, %temp}, %fd10;
	}
	shr.u32 	%r47, %r46, 20;
	setp.gt.u32 	%p1, %r46, 1048575;
	@%p1 bra 	$L__BB6_2;
	mul.f64 	%fd12, %fd10, 0d4350000000000000;
	{
	.reg .b32 %temp; 
	mov.b64 	{%temp, %r46}, %fd12;
	}
	{
	.reg .b32 %temp; 
	mov.b64 	{%r45, %temp}, %fd12;
	}
	shr.u32 	%r16, %r46, 20;
	add.s32 	%r47, %r16, -54;
$L__BB6_2:
	add.s32 	%r48, %r47, -1023;
	and.b32  	%r17, %r46, -2146435073;
	or.b32  	%r18, %r17, 1072693248;
	mov.b64 	%fd107, {%r45, %r18};
	setp.lt.u32 	%p2, %r18, 1073127583;
	@%p2 bra 	$L__BB6_4;
	{
	.reg .b32 %temp; 
	mov.b64 	{%r19, %temp}, %fd107;
	}
	{
	.reg .b32 %temp; 
	mov.b64 	{%temp, %r20}, %fd107;
	}
	add.s32 	%r21, %r20, -1048576;
	mov.b64 	%fd107, {%r19, %r21};
	add.s32 	%r48, %r47, -1022;
$L__BB6_4:
	add.f64 	%fd13, %fd107, 0dBFF0000000000000;
	add.f64 	%fd14, %fd107, 0d3FF0000000000000;
	rcp.approx.ftz.f64 	%fd15, %fd14;
	neg.f64 	%fd16, %fd14;
	fma.rn.f64 	%fd17, %fd16, %fd15, 0d3FF0000000000000;
	fma.rn.f64 	%fd18, %fd17, %fd17, %fd17;
	fma.rn.f64 	%fd19, %fd18, %fd15, %fd15;
	mul.f64 	%fd20, %fd13, %fd19;
	fma.rn.f64 	%fd21, %fd13, %fd19, %fd20;
	mul.f64 	%fd22, %fd21, %fd21;
	fma.rn.f64 	%fd23, %fd22, 0d3EB0F5FF7D2CAFE2, 0d3ED0F5D241AD3B5A;
	fma.rn.f64 	%fd24, %fd23, %fd22, 0d3EF3B20A75488A3F;
	fma.rn.f64 	%fd25, %fd24, %fd22, 0d3F1745CDE4FAECD5;
	fma.rn.f64 	%fd26, %fd25, %fd22, 0d3F3C71C7258A578B;
	fma.rn.f64 	%fd27, %fd26, %fd22, 0d3F6249249242B910;
	fma.rn.f64 	%fd28, %fd27, %fd22, 0d3F89999999999DFB;
	sub.f64 	%fd29, %fd13, %fd21;
	add.f64 	%fd30, %fd29, %fd29;
	neg.f64 	%fd31, %fd21;
	fma.rn.f64 	%fd32, %fd31, %fd13, %fd30;
	mul.f64 	%fd33, %fd19, %fd32;
	fma.rn.f64 	%fd34, %fd22, %fd28, 0d3FB5555555555555;
	mov.f64 	%fd35, 0d3FB5555555555555;
	sub.f64 	%fd36, %fd35, %fd34;
	fma.rn.f64 	%fd37, %fd22, %fd28, %fd36;
	add.f64 	%fd38, %fd37, 0dBC46A4CB00B9E7B0;
	add.f64 	%fd39, %fd34, %fd38;
	sub.f64 	%fd40, %fd34, %fd39;
	add.f64 	%fd41, %fd38, %fd40;
	mul.rn.f64 	%fd42, %fd21, %fd21;
	neg.f64 	%fd43, %fd42;
	fma.rn.f64 	%fd44, %fd21, %fd21, %fd43;
	{
	.reg .b32 %temp; 
	mov.b64 	{%r22, %temp}, %fd33;
	}
	{
	.reg .b32 %temp; 
	mov.b64 	{%temp, %r23}, %fd33;
	}
	add.s32 	%r24, %r23, 1048576;
	mov.b64 	%fd45, {%r22, %r24};
	fma.rn.f64 	%fd46, %fd21, %fd45, %fd44;
	mul.rn.f64 	%fd47, %fd42, %fd21;
	neg.f64 	%fd48, %fd47;
	fma.rn.f64 	%fd49, %fd42, %fd21, %fd48;
	fma.rn.f64 	%fd50, %fd42, %fd33, %fd49;
	fma.rn.f64 	%fd51, %fd46, %fd21, %fd50;
	mul.rn.f64 	%fd52, %fd39, %fd47;
	neg.f64 	%fd53, %fd52;
	fma.rn.f64 	%fd54, %fd39, %fd47, %fd53;
	fma.rn.f64 	%fd55, %fd39, %fd51, %fd54;
	fma.rn.f64 	%fd56, %fd41, %fd47, %fd55;
	add.f64 	%fd57, %fd52, %fd56;
	sub.f64 	%fd58, %fd52, %fd57;
	add.f64 	%fd59, %fd56, %fd58;
	add.f64 	%fd60, %fd21, %fd57;
	sub.f64 	%fd61, %fd21, %fd60;
	add.f64 	%fd62, %fd57, %fd61;
	add.f64 	%fd63, %fd59, %fd62;
	add.f64 	%fd64, %fd33, %fd63;
	add.f64 	%fd65, %fd60, %fd64;
	sub.f64 	%fd66, %fd60, %fd65;
	add.f64 	%fd67, %fd64, %fd66;
	xor.b32  	%r25, %r48, -2147483648;
	mov.b32 	%r26, 1127219200;
	mov.b64 	%fd68, {%r25, %r26};
	mov.b32 	%r27, -2147483648;
	mov.b64 	%fd69, {%r27, %r26};
	sub.f64 	%fd70, %fd68, %fd69;
	fma.rn.f64 	%fd71, %fd70, 0d3FE62E42FEFA39EF, %fd65;
	fma.rn.f64 	%fd72, %fd70, 0dBFE62E42FEFA39EF, %fd71;
	sub.f64 	%fd73, %fd72, %fd65;
	sub.f64 	%fd74, %fd67, %fd73;
	fma.rn.f64 	%fd75, %fd70, 0d3C7ABC9E3B39803F, %fd74;
	add.f64 	%fd76, %fd71, %fd75;
	sub.f64 	%fd77, %fd71, %fd76;
	add.f64 	%fd78, %fd75, %fd77;
	{
	.reg .b32 %temp; 
	mov.b64 	{%temp, %r28}, %fd11;
	}
	{
	.reg .b32 %temp; 
	mov.b64 	{%r29, %temp}, %fd11;
	}
	shl.b32 	%r30, %r28, 1;
	setp.gt.u32 	%p3, %r30, -33554433;
	and.b32  	%r31, %r28, -15728641;
	selp.b32 	%r32, %r31, %r28, %p3;
	mov.b64 	%fd79, {%r29, %r32};
	mul.rn.f64 	%fd80, %fd76, %fd79;
	neg.f64 	%fd81, %fd80;
	fma.rn.f64 	%fd82, %fd76, %fd79, %fd81;
	fma.rn.f64 	%fd83, %fd78, %fd79, %fd82;
	add.f64 	%fd4, %fd80, %fd83;
	sub.f64 	%fd84, %fd80, %fd4;
	add.f64 	%fd5, %fd83, %fd84;
	fma.rn.f64 	%fd85, %fd4, 0d3FF71547652B82FE, 0d4338000000000000;
	{
	.reg .b32 %temp; 
	mov.b64 	{%r13, %temp}, %fd85;
	}
	mov.f64 	%fd86, 0dC338000000000000;
	add.rn.f64 	%fd87, %fd85, %fd86;
	fma.rn.f64 	%fd88, %fd87, 0dBFE62E42FEFA39EF, %fd4;
	fma.rn.f64 	%fd89, %fd87, 0dBC7ABC9E3B39803F, %fd88;
	fma.rn.f64 	%fd90, %fd89, 0d3E5ADE1569CE2BDF, 0d3E928AF3FCA213EA;
	fma.rn.f64 	%fd91, %fd90, %fd89, 0d3EC71DEE62401315;
	fma.rn.f64 	%fd92, %fd91, %fd89, 0d3EFA01997C89EB71;
	fma.rn.f64 	%fd93, %fd92, %fd89, 0d3F2A01A014761F65;
	fma.rn.f64 	%fd94, %fd93, %fd89, 0d3F56C16C1852B7AF;
	fma.rn.f64 	%fd95, %fd94, %fd89, 0d3F81111111122322;
	fma.rn.f64 	%fd96, %fd95, %fd89, 0d3FA55555555502A1;
	fma.rn.f64 	%fd97, %fd96, %fd89, 0d3FC5555555555511;
	fma.rn.f64 	%fd98, %fd97, %fd89, 0d3FE000000000000B;
	fma.rn.f64 	%fd99, %fd98, %fd89, 0d3FF0000000000000;
	fma.rn.f64 	%fd100, %fd99, %fd89, 0d3FF0000000000000;
	{
	.reg .b32 %temp; 
	mov.b64 	{%r14, %temp}, %fd100;
	}
	{
	.reg .b32 %temp; 
	mov.b64 	{%temp, %r15}, %fd100;
	}
	shl.b32 	%r33, %r13, 20;
	add.s32 	%r34, %r33, %r15;
	mov.b64 	%fd108, {%r14, %r34};
	{
	.reg .b32 %temp; 
	mov.b64 	{%temp, %r35}, %fd4;
	}
	mov.b32 	%f2, %r35;
	abs.f32 	%f1, %f2;
	setp.lt.f32 	%p4, %f1, 0f4086232B;
	@%p4 bra 	$L__BB6_7;
	setp.lt.f64 	%p5, %fd4, 0d0000000000000000;
	add.f64 	%fd101, %fd4, 0d7FF0000000000000;
	selp.f64 	%fd108, 0d0000000000000000, %fd101, %p5;
	setp.geu.f32 	%p6, %f1, 0f40874800;
	@%p6 bra 	$L__BB6_7;
	shr.u32 	%r36, %r13, 31;
	add.s32 	%r37, %r13, %r36;
	shr.s32 	%r38, %r37, 1;
	shl.b32 	%r39, %r38, 20;
	add.s32 	%r40, %r15, %r39;
	mov.b64 	%fd102, {%r14, %r40};
	sub.s32 	%r41, %r13, %r38;
	shl.b32 	%r42, %r41, 20;
	add.s32 	%r43, %r42, 1072693248;
	mov.b32 	%r44, 0;
	mov.b64 	%fd103, {%r44, %r43};
	mul.f64 	%fd108, %fd103, %fd102;
$L__BB6_7:
	abs.f64 	%fd104, %fd108;
	setp.eq.f64 	%p7, %fd104, 0d7FF0000000000000;
	fma.rn.f64 	%fd105, %fd108, %fd5, %fd108;
	selp.f64 	%fd106, %fd108, %fd105, %p7;
	st.param.f64 	[func_retval0], %fd106;
	ret;

}


// ===== COMPILED SASS (sm_100) =====

	.target	sm_100

	.elftype	@"ET_EXEC"


//--------------------- .note.nv.tkinfo           --------------------------
	.section	.note.nv.tkinfo,"",@"SHT_NOTE"
	.sectionflags	@"SHF_NOTE_NV_TKINFO"
	.tkinfo
        /*0018*/ 	.word	0x00000002
        /*0030*/ 	.string	""
        /*0030*/ 	.string	"ptxas"
        /*0030*/ 	.string	"Cuda compilation tools, release 13.0, V13.0.88"
        /*0030*/ 	.string	"Build cuda_13.0.r13.0/compiler.36424714_0"
        /*0030*/ 	.string	"-arch sm_100 -m 64 "



//--------------------- .note.nv.cuinfo           --------------------------
	.section	.note.nv.cuinfo,"",@"SHT_NOTE"
	.sectionflags	@"SHF_NOTE_NV_CUINFO"
        /*0018*/ 	.short	0x0002
        /*001a*/ 	.short	0x0064
        /*001c*/ 	.short	0x0082
	.zero		2


//--------------------- .nv.info                  --------------------------
	.section	.nv.info,"",@"SHT_CUDA_INFO"
	.align	4


	//----- nvinfo : EIATTR_REGCOUNT
	.align		4
        /*0000*/ 	.byte	0x04, 0x2f
        /*0002*/ 	.short	(.L_10 - .L_9)
	.align		4
.L_9:
        /*0004*/ 	.word	index@(_Z27get_rho_sigma_kernel_planariiPKdS0_S0_S0_S0_PdS1_S1_)
        /*0008*/ 	.word	0x00000038


	//----- nvinfo : EIATTR_FRAME_SIZE
	.align		4
.L_10:
        /*000c*/ 	.byte	0x04, 0x11
        /*000e*/ 	.short	(.L_12 - .L_11)
	.align		4
.L_11:
        /*0010*/ 	.word	index@(_Z27get_rho_sigma_kernel_planariiPKdS0_S0_S0_S0_PdS1_S1_)
        /*0014*/ 	.word	0x00000000


	//----- nvinfo : EIATTR_REGCOUNT
	.align		4
.L_12:
        /*0018*/ 	.byte	0x04, 0x2f
        /*001a*/ 	.short	(.L_14 - .L_13)
	.align		4
.L_13:
        /*001c*/ 	.word	index@(_Z18b3lyp_fused_kerneliibPKdS0_S0_S0_S0_S0_S0_S0_PdS1_)
        /*0020*/ 	.word	0x00000042


	//----- nvinfo : EIATTR_FRAME_SIZE
	.align		4
.L_14:
        /*0024*/ 	.byte	0x04, 0x11
        /*0026*/ 	.short	(.L_16 - .L_15)
	.align		4
.L_15:
        /*0028*/ 	.word	index@($_Z18b3lyp_fused_kerneliibPKdS0_S0_S0_S0_S0_S0_S0_PdS1_$__internal_accurate_pow)
        /*002c*/ 	.word	0x00000000


	//----- nvinfo : EIATTR_FRAME_SIZE
	.align		4
.L_16:
        /*0030*/ 	.byte	0x04, 0x11
        /*0032*/ 	.short	(.L_18 - .L_17)
	.align		4
.L_17:
        /*0034*/ 	.word	index@($__internal_7_$__cuda_sm20_dsqrt_rn_f64_mediumpath_v1)
        /*0038*/ 	.word	0x00000000


	//----- nvinfo : EIATTR_FRAME_SIZE
	.align		4
.L_18:
        /*003c*/ 	.byte	0x04, 0x11
        /*003e*/ 	.short	(.L_20 - .L_19)
	.align		4
.L_19:
        /*0040*/ 	.word	index@($__internal_6_$__cuda_sm20_div_rn_f64_full)
        /*0044*/ 	.word	0x00000000


	//----- nvinfo : EIATTR_FRAME_SIZE
	.align		4
.L_20:
        /*0048*/ 	.byte	0x04, 0x11
        /*004a*/ 	.short	(.L_22 - .L_21)
	.align		4
.L_21:
        /*004c*/ 	.word	index@($__internal_5_$__cuda_sm20_dblrcp_rn_slowpath_v3)
        /*0050*/ 	.word	0x00000000


	//----- nvinfo : EIATTR_FRAME_SIZE
	.align		4
.L_22:
        /*0054*/ 	.byte	0x04, 0x11
        /*0056*/ 	.short	(.L_24 - .L_23)
	.align		4
.L_23:
        /*0058*/ 	.word	index@(_Z18b3lyp_fused_kerneliibPKdS0_S0_S0_S0_S0_S0_S0_PdS1_)
        /*005c*/ 	.word	0x00000000


	//----- nvinfo : EIATTR_REGCOUNT
	.align		4
.L_24:
        /*0060*/ 	.byte	0x04, 0x2f
        /*0062*/ 	.short	(.L_26 - .L_25)
	.align		4
.L_25:
        /*0064*/ 	.word	index@(_Z23reduce_sum_kahan_kernelPKdS0_Pdi)
        /*0068*/ 	.word	0x00000020


	//----- nvinfo : EIATTR_FRAME_SIZE
	.align		4
.L_26:
        /*006c*/ 	.byte	0x04, 0x11
        /*006e*/ 	.short	(.L_28 - .L_27)
	.align		4
.L_27:
        /*0070*/ 	.word	index@(_Z23reduce_sum_kahan_kernelPKdS0_Pdi)
        /*0074*/ 	.word	0x00000000


	//----- nvinfo : EIATTR_REGCOUNT
	.align		4
.L_28:
        /*0078*/ 	.byte	0x04, 0x2f
        /*007a*/ 	.short	(.L_30 - .L_29)
	.align		4
.L_29:
        /*007c*/ 	.word	index@(_Z24symmetrize_matrix_kerneliPd)
        /*0080*/ 	.word	0x0000000c


	//----- nvinfo : EIATTR_FRAME_SIZE
	.align		4
.L_30:
        /*0084*/ 	.byte	0x04, 0x11
        /*0086*/ 	.short	(.L_32 - .L_31)
	.align		4
.L_31:
        /*0088*/ 	.word	index@(_Z24symmetrize_matrix_kerneliPd)
        /*008c*/ 	.word	0x00000000


	//----- nvinfo : EIATTR_REGCOUNT
	.align		4
.L_32:
        /*0090*/ 	.byte	0x04, 0x2f
        /*0092*/ 	.short	(.L_34 - .L_33)
	.align		4
.L_33:
        /*0094*/ 	.word	index@(_Z21b3lyp_analysis_kerneliiPKdS0_PdS1_S1_S1_)
        /*0098*/ 	.word	0x0000002e


	//----- nvinfo : EIATTR_FRAME_SIZE
	.align		4
.L_34:
        /*009c*/ 	.byte	0x04, 0x11
        /*009e*/ 	.short	(.L_36 - .L_35)
	.align		4
.L_35:
        /*00a0*/ 	.word	index@($_Z21b3lyp_analysis_kerneliiPKdS0_PdS1_S1_S1_$__internal_accurate_pow)
        /*00a4*/ 	.word	0x00000000


	//----- nvinfo : EIATTR_FRAME_SIZE
	.align		4
.L_36:
        /*00a8*/ 	.byte	0x04, 0x11
        /*00aa*/ 	.short	(.L_38 - .L_37)
	.align		4
.L_37:
        /*00ac*/ 	.word	index@($__internal_4_$__cuda_sm20_dsqrt_rn_f64_mediumpath_v1)
        /*00b0*/ 	.word	0x00000000


	//----- nvinfo : EIATTR_FRAME_SIZE
	.align		4
.L_38:
        /*00b4*/ 	.byte	0x04, 0x11
        /*00b6*/ 	.short	(.L_40 - .L_39)
	.align		4
.L_39:
        /*00b8*/ 	.word	index@($__internal_3_$__cuda_sm20_div_rn_f64_full)
        /*00bc*/ 	.word	0x00000000


	//----- nvinfo : EIATTR_FRAME_SIZE
	.align		4
.L_40:
        /*00c0*/ 	.byte	0x04, 0x11
        /*00c2*/ 	.short	(.L_42 - .L_41)
	.align		4
.L_41:
        /*00c4*/ 	.word	index@($__internal_2_$__cuda_sm20_dblrcp_rn_slowpath_v3)
        /*00c8*/ 	.word	0x00000000


	//----- nvinfo : EIATTR_FRAME_SIZE
	.align		4
.L_42:
        /*00cc*/ 	.byte	0x04, 0x11
        /*00ce*/ 	.short	(.L_44 - .L_43)
	.align		4
.L_43:
        /*00d0*/ 	.word	index@(_Z21b3lyp_analysis_kerneliiPKdS0_PdS1_S1_S1_)
        /*00d4*/ 	.word	0x00000000


	//----- nvinfo : EIATTR_REGCOUNT
	.align		4
.L_44:
        /*00d8*/ 	.byte	0x04, 0x2f
        /*00da*/ 	.short	(.L_46 - .L_45)
	.align		4
.L_45:
        /*00dc*/ 	.word	index@(_Z16debug_lyp_kernelddPd)
        /*00e0*/ 	.word	0x00000022


	//----- nvinfo : EIATTR_FRAME_SIZE
	.align		4
.L_46:
        /*00e4*/ 	.byte	0x04, 0x11
        /*00e6*/ 	.short	(.L_48 - .L_47)
	.align		4
.L_47:
        /*00e8*/ 	.word	index@($_Z16debug_lyp_kernelddPd$__internal_accurate_pow)
        /*00ec*/ 	.word	0x00000000


	//----- nvinfo : EIATTR_FRAME_SIZE
	.align		4
.L_48:
        /*00f0*/ 	.byte	0x04, 0x11
        /*00f2*/ 	.short	(.L_50 - .L_49)
	.align		4
.L_49:
        /*00f4*/ 	.word	index@($__internal_1_$__cuda_sm20_div_rn_f64_full)
        /*00f8*/ 	.word	0x00000000


	//----- nvinfo : EIATTR_FRAME_SIZE
	.align		4
.L_50:
        /*00fc*/ 	.byte	0x04, 0x11
        /*00fe*/ 	.short	(.L_52 - .L_51)
	.align		4
.L_51:
        /*0100*/ 	.word	index@($__internal_0_$__cuda_sm20_dblrcp_rn_slowpath_v3)
        /*0104*/ 	.word	0x00000000


	//----- nvinfo : EIATTR_FRAME_SIZE
	.align		4
.L_52:
        /*0108*/ 	.byte	0x04, 0x11
        /*010a*/ 	.short	(.L_54 - .L_53)
	.align		4
.L_53:
        /*010c*/ 	.word	index@(_Z16debug_lyp_kernelddPd)
        /*0110*/ 	.word	0x00000000


	//----- nvinfo : EIATTR_MIN_STACK_SIZE
	.align		4
.L_54:
        /*0114*/ 	.byte	0x04, 0x12
        /*0116*/ 	.short	(.L_56 - .L_55)
	.align		4
.L_55:
        /*0118*/ 	.word	index@(_Z16debug_lyp_kernelddPd)
        /*011c*/ 	.word	0x00000000


	//----- nvinfo : EIATTR_MIN_STACK_SIZE
	.align		4
.L_56:
        /*0120*/ 	.byte	0x04, 0x12
        /*0122*/ 	.short	(.L_58 - .L_57)
	.align		4
.L_57:
        /*0124*/ 	.word	index@(_Z21b3lyp_analysis_kerneliiPKdS0_PdS1_S1_S1_)
        /*0128*/ 	.word	0x00000000


	//----- nvinfo : EIATTR_MIN_STACK_SIZE
	.align		4
.L_58:
        /*012c*/ 	.byte	0x04, 0x12
        /*012e*/ 	.short	(.L_60 - .L_59)
	.align		4
.L_59:
        /*0130*/ 	.word	index@(_Z24symmetrize_matrix_kerneliPd)
        /*0134*/ 	.word	0x00000000


	//----- nvinfo : EIATTR_MIN_STACK_SIZE
	.align		4
.L_60:
        /*0138*/ 	.byte	0x04, 0x12
        /*013a*/ 	.short	(.L_62 - .L_61)
	.align		4
.L_61:
        /*013c*/ 	.word	index@(_Z23reduce_sum_kahan_kernelPKdS0_Pdi)
        /*0140*/ 	.word	0x00000000


	//----- nvinfo : EIATTR_MIN_STACK_SIZE
	.align		4
.L_62:
        /*0144*/ 	.byte	0x04, 0x12
        /*0146*/ 	.short	(.L_64 - .L_63)
	.align		4
.L_63:
        /*0148*/ 	.word	index@(_Z18b3lyp_fused_kerneliibPKdS0_S0_S0_S0_S0_S0_S0_PdS1_)
        /*014c*/ 	.word	0x00000000


	//----- nvinfo : EIATTR_MIN_STACK_SIZE
	.align		4
.L_64:
        /*0150*/ 	.byte	0x04, 0x12
        /*0152*/ 	.short	(.L_66 - .L_65)
	.align		4
.L_65:
        /*0154*/ 	.word	index@(_Z27get_rho_sigma_kernel_planariiPKdS0_S0_S0_S0_PdS1_S1_)
        /*0158*/ 	.word	0x00000000
.L_66:


//--------------------- .nv.compat                --------------------------
	.section	.nv.compat,"",@"SHT_CUDA_COMPAT_INFO"
	.align	4
        /*0000*/ 	.byte	0x02, 0x09, 0x00, 0x00, 0x02, 0x02, 0x01, 0x00, 0x02, 0x05, 0x05, 0x00, 0x03, 0x07, 0x01, 0x01
        /*0010*/ 	.byte	0x02, 0x03, 0x00, 0x00, 0x02, 0x06, 0x01, 0x00, 0x04, 0x0b, 0x08, 0x00, 0x01, 0x00, 0x00, 0x00
        /*0020*/ 	.byte	0x00, 0x00, 0x00, 0x00


//--------------------- .nv.info._Z16debug_lyp_kernelddPd --------------------------
	.section	.nv.info._Z16debug_lyp_kernelddPd,"",@"SHT_CUDA_INFO"
	.sectionflags	@""
	.align	4


	//----- nvinfo : EIATTR_CUDA_API_VERSION
	.align		4
        /*0000*/ 	.byte	0x04, 0x37
        /*0002*/ 	.short	(.L_68 - .L_67)
.L_67:
        /*0004*/ 	.word	0x00000082


	//----- nvinfo : EIATTR_KPARAM_INFO
	.align		4
.L_68:
        /*0008*/ 	.byte	0x04, 0x17
        /*000a*/ 	.short	(.L_70 - .L_69)
.L_69:
        /*000c*/ 	.word	0x00000000
        /*0010*/ 	.short	0x0002
        /*0012*/ 	.short	0x0010
        /*0014*/ 	.byte	0x00, 0xf5, 0x21, 0x00


	//----- nvinfo : EIATTR_KPARAM_INFO
	.align		4
.L_70:
        /*0018*/ 	.byte	0x04, 0x17
        /*001a*/ 	.short	(.L_72 - .L_71)
.L_71:
        /*001c*/ 	.word	0x00000000
        /*0020*/ 	.short	0x0001
        /*0022*/ 	.short	0x0008
        /*0024*/ 	.byte	0x00, 0xf0, 0x21, 0x00


	//----- nvinfo : EIATTR_KPARAM_INFO
	.align		4
.L_72:
        /*0028*/ 	.byte	0x04, 0x17
        /*002a*/ 	.short	(.L_74 - .L_73)
.L_73:
        /*002c*/ 	.word	0x00000000
        /*0030*/ 	.short	0x0000
        /*0032*/ 	.short	0x0000
        /*0034*/ 	.byte	0x00, 0xf0, 0x21, 0x00


	//----- nvinfo : EIATTR_SPARSE_MMA_MASK
	.align		4
.L_74:
        /*0038*/ 	.byte	0x03, 0x50
        /*003a*/ 	.short	0x0000


	//----- nvinfo : EIATTR_MAXREG_COUNT
	.align		4
        /*003c*/ 	.byte	0x03, 0x1b
        /*003e*/ 	.short	0x00ff


	//----- nvinfo : EIATTR_MERCURY_ISA_VERSION
	.align		4
        /*0040*/ 	.byte	0x03, 0x5f
        /*0042*/ 	.short	0x0101


	//----- nvinfo : EIATTR_VRC_CTA_INIT_COUNT
	.align		4
        /*0044*/ 	.byte	0x02, 0x4a
	.zero		1
	.zero		1


	//----- nvinfo : EIATTR_EXIT_INSTR_OFFSETS
	.align		4
        /*0048*/ 	.byte	0x04, 0x1c
        /*004a*/ 	.short	(.L_76 - .L_75)


	//   ....[0]....
.L_75:
        /*004c*/ 	.word	0x00001530


	//----- nvinfo : EIATTR_CRS_STACK_SIZE
	.align		4
.L_76:
        /*0050*/ 	.byte	0x04, 0x1e
        /*0052*/ 	.short	(.L_78 - .L_77)
.L_77:
        /*0054*/ 	.word	0x00000000


	//----- nvinfo : EIATTR_CBANK_PARAM_SIZE
	.align		4
.L_78:
        /*0058*/ 	.byte	0x03, 0x19
        /*005a*/ 	.short	0x0018


	//----- nvinfo : EIATTR_PARAM_CBANK
	.align		4
        /*005c*/ 	.byte	0x04, 0x0a
        /*005e*/ 	.short	(.L_80 - .L_79)
	.align		4
.L_79:
        /*0060*/ 	.word	index@(.nv.constant0._Z16debug_lyp_kernelddPd)
        /*0064*/ 	.short	0x0380
        /*0066*/ 	.short	0x0018


	//----- nvinfo : EIATTR_SW_WAR
	.align		4
.L_80:
        /*0068*/ 	.byte	0x04, 0x36
        /*006a*/ 	.short	(.L_82 - .L_81)
.L_81:
        /*006c*/ 	.word	0x00000008
.L_82:


//--------------------- .nv.info._Z21b3lyp_analysis_kerneliiPKdS0_PdS1_S1_S1_ --------------------------
	.section	.nv.info._Z21b3lyp_analysis_kerneliiPKdS0_PdS1_S1_S1_,"",@"SHT_CUDA_INFO"
	.sectionflags	@""
	.align	4


	//----- nvinfo : EIATTR_CUDA_API_VERSION
	.align		4
        /*0000*/ 	.byte	0x04, 0x37
        /*0002*/ 	.short	(.L_84 - .L_83)
.L_83:
        /*0004*/ 	.word	0x00000082


	//----- nvinfo : EIATTR_KPARAM_INFO
	.align		4
.L_84:
        /*0008*/ 	.byte	0x04, 0x17
        /*000a*/ 	.short	(.L_86 - .L_85)
.L_85:
        /*000c*/ 	.word	0x00000000
        /*0010*/ 	.short	0x0007
        /*0012*/ 	.short	0x0030
        /*0014*/ 	.byte	0x00, 0xf5, 0x21, 0x00


	//----- nvinfo : EIATTR_KPARAM_INFO
	.align		4
.L_86:
        /*0018*/ 	.byte	0x04, 0x17
        /*001a*/ 	.short	(.L_88 - .L_87)
.L_87:
        /*001c*/ 	.word	0x00000000
        /*0020*/ 	.short	0x0006
        /*0022*/ 	.short	0x0028
        /*0024*/ 	.byte	0x00, 0xf5, 0x21, 0x00


	//----- nvinfo : EIATTR_KPARAM_INFO
	.align		4
.L_88:
        /*0028*/ 	.byte	0x04, 0x17
        /*002a*/ 	.short	(.L_90 - .L_89)
.L_89:
        /*002c*/ 	.word	0x00000000
        /*0030*/ 	.short	0x0005
        /*0032*/ 	.short	0x0020
        /*0034*/ 	.byte	0x00, 0xf5, 0x21, 0x00


	//----- nvinfo : EIATTR_KPARAM_INFO
	.align		4
.L_90:
        /*0038*/ 	.byte	0x04, 0x17
        /*003a*/ 	.short	(.L_92 - .L_91)
.L_91:
        /*003c*/ 	.word	0x00000000
        /*0040*/ 	.short	0x0004
        /*0042*/ 	.short	0x0018
        /*0044*/ 	.byte	0x00, 0xf5, 0x21, 0x00


	//----- nvinfo : EIATTR_KPARAM_INFO
	.align		4
.L_92:
        /*0048*/ 	.byte	0x04, 0x17
        /*004a*/ 	.short	(.L_94 - .L_93)
.L_93:
        /*004c*/ 	.word	0x00000000
        /*0050*/ 	.short	0x0003
        /*0052*/ 	.short	0x0010
        /*0054*/ 	.byte	0x00, 0xf5, 0x21, 0x00


	//----- nvinfo : EIATTR_KPARAM_INFO
	.align		4
.L_94:
        /*0058*/ 	.byte	0x04, 0x17
        /*005a*/ 	.short	(.L_96 - .L_95)
.L_95:
        /*005c*/ 	.word	0x00000000
        /*0060*/ 	.short	0x0002
        /*0062*/ 	.short	0x0008
        /*0064*/ 	.byte	0x00, 0xf5, 0x21, 0x00


	//----- nvinfo : EIATTR_KPARAM_INFO
	.align		4
.L_96:
        /*0068*/ 	.byte	0x04, 0x17
        /*006a*/ 	.short	(.L_98 - .L_97)
.L_97:
        /*006c*/ 	.word	0x00000000
        /*0070*/ 	.short	0x0001
        /*0072*/ 	.short	0x0004
        /*0074*/ 	.byte	0x00, 0xf0, 0x11, 0x00


	//----- nvinfo : EIATTR_KPARAM_INFO
	.align		4
.L_98:
        /*0078*/ 	.byte	0x04, 0x17
        /*007a*/ 	.short	(.L_100 - .L_99)
.L_99:
        /*007c*/ 	.word	0x00000000
        /*0080*/ 	.short	0x0000
        /*0082*/ 	.short	0x0000
        /*0084*/ 	.byte	0x00, 0xf0, 0x11, 0x00


	//----- nvinfo : EIATTR_SPARSE_MMA_MASK
	.align		4
.L_100:
        /*0088*/ 	.byte	0x03, 0x50
        /*008a*/ 	.short	0x0000


	//----- nvinfo : EIATTR_MAXREG_COUNT
	.align		4
        /*008c*/ 	.byte	0x03, 0x1b
        /*008e*/ 	.short	0x00ff


	//----- nvinfo : EIATTR_MERCURY_ISA_VERSION
	.align		4
        /*0090*/ 	.byte	0x03, 0x5f
        /*0092*/ 	.short	0x0101


	//----- nvinfo : EIATTR_VRC_CTA_INIT_COUNT
	.align		4
        /*0094*/ 	.byte	0x02, 0x4a
	.zero		1
	.zero		1


	//----- nvinfo : EIATTR_EXIT_INSTR_OFFSETS
	.align		4
        /*0098*/ 	.byte	0x04, 0x1c
        /*009a*/ 	.short	(.L_102 - .L_101)


	//   ....[0]....
.L_101:
        /*009c*/ 	.word	0x00000070


	//   ....[1]....
        /*00a0*/ 	.word	0x00000280


	//   ....[2]....
        /*00a4*/ 	.word	0x000002c0


	//   ....[3]....
        /*00a8*/ 	.word	0x00004a30


	//   ....[4]....
        /*00ac*/ 	.word	0x00004a80


	//----- nvinfo : EIATTR_CRS_STACK_SIZE
	.align		4
.L_102:
        /*00b0*/ 	.byte	0x04, 0x1e
        /*00b2*/ 	.short	(.L_104 - .L_103)
.L_103:
        /*00b4*/ 	.word	0x00000000


	//----- nvinfo : EIATTR_CBANK_PARAM_SIZE
	.align		4
.L_104:
        /*00b8*/ 	.byte	0x03, 0x19
        /*00ba*/ 	.short	0x0038


	//----- nvinfo : EIATTR_PARAM_CBANK
	.align		4
        /*00bc*/ 	.byte	0x04, 0x0a
        /*00be*/ 	.short	(.L_106 - .L_105)
	.align		4
.L_105:
        /*00c0*/ 	.word	index@(.nv.constant0._Z21b3lyp_analysis_kerneliiPKdS0_PdS1_S1_S1_)
        /*00c4*/ 	.short	0x0380
        /*00c6*/ 	.short	0x0038


	//----- nvinfo : EIATTR_SW_WAR
	.align		4
.L_106:
        /*00c8*/ 	.byte	0x04, 0x36
        /*00ca*/ 	.short	(.L_108 - .L_107)
.L_107:
        /*00cc*/ 	.word	0x00000008
.L_108:


//--------------------- .nv.info._Z24symmetrize_matrix_kerneliPd --------------------------
	.section	.nv.info._Z24symmetrize_matrix_kerneliPd,"",@"SHT_CUDA_INFO"
	.sectionflags	@""
	.align	4


	//----- nvinfo : EIATTR_CUDA_API_VERSION
	.align		4
        /*0000*/ 	.byte	0x04, 0x37
        /*0002*/ 	.short	(.L_110 - .L_109)
.L_109:
        /*0004*/ 	.word	0x00000082


	//----- nvinfo : EIATTR_KPARAM_INFO
	.align		4
.L_110:
        /*0008*/ 	.byte	0x04, 0x17
        /*000a*/ 	.short	(.L_112 - .L_111)
.L_111:
        /*000c*/ 	.word	0x00000000
        /*0010*/ 	.short	0x0001
        /*0012*/ 	.short	0x0008
        /*0014*/ 	.byte	0x00, 0xf5, 0x21, 0x00


	//----- nvinfo : EIATTR_KPARAM_INFO
	.align		4
.L_112:
        /*0018*/ 	.byte	0x04, 0x17
        /*001a*/ 	.short	(.L_114 - .L_113)
.L_113:
        /*001c*/ 	.word	0x00000000
        /*0020*/ 	.short	0x0000
        /*0022*/ 	.short	0x0000
        /*0024*/ 	.byte	0x00, 0xf0, 0x11, 0x00


	//----- nvinfo : EIATTR_SPARSE_MMA_MASK
	.align		4
.L_114:
        /*0028*/ 	.byte	0x03, 0x50
        /*002a*/ 	.short	0x0000


	//----- nvinfo : EIATTR_MAXREG_COUNT
	.align		4
        /*002c*/ 	.byte	0x03, 0x1b
        /*002e*/ 	.short	0x00ff


	//----- nvinfo : EIATTR_MERCURY_ISA_VERSION
	.align		4
        /*0030*/ 	.byte	0x03, 0x5f
        /*0032*/ 	.short	0x0101


	//----- nvinfo : EIATTR_VRC_CTA_INIT_COUNT
	.align		4
        /*0034*/ 	.byte	0x02, 0x4a
	.zero		1
	.zero		1


	//----- nvinfo : EIATTR_EXIT_INSTR_OFFSETS
	.align		4
        /*0038*/ 	.byte	0x04, 0x1c
        /*003a*/ 	.short	(.L_116 - .L_115)


	//   ....[0]....
.L_115:
        /*003c*/ 	.word	0x000000c0


	//   ....[1]....
        /*0040*/ 	.word	0x00000180


	//----- nvinfo : EIATTR_CBANK_PARAM_SIZE
	.align		4
.L_116:
        /*0044*/ 	.byte	0x03, 0x19
        /*0046*/ 	.short	0x0010


	//----- nvinfo : EIATTR_PARAM_CBANK
	.align		4
        /*0048*/ 	.byte	0x04, 0x0a
        /*004a*/ 	.short	(.L_118 - .L_117)
	.align		4
.L_117:
        /*004c*/ 	.word	index@(.nv.constant0._Z24symmetrize_matrix_kerneliPd)
        /*0050*/ 	.short	0x0380
        /*0052*/ 	.short	0x0010


	//----- nvinfo : EIATTR_SW_WAR
	.align		4
.L_118:
        /*0054*/ 	.byte	0x04, 0x36
        /*0056*/ 	.short	(.L_120 - .L_119)
.L_119:
        /*0058*/ 	.word	0x00000008
.L_120:


//--------------------- .nv.info._Z23reduce_sum_kahan_kernelPKdS0_Pdi --------------------------
	.section	.nv.info._Z23reduce_sum_kahan_kernelPKdS0_Pdi,"",@"SHT_CUDA_INFO"
	.sectionflags	@""
	.align	4


	//----- nvinfo : EIATTR_CUDA_API_VERSION
	.align		4
        /*0000*/ 	.byte	0x04, 0x37
        /*0002*/ 	.short	(.L_122 - .L_121)
.L_121:
        /*0004*/ 	.word	0x00000082


	//----- nvinfo : EIATTR_KPARAM_INFO
	.align		4
.L_122:
        /*0008*/ 	.byte	0x04, 0x17
        /*000a*/ 	.short	(.L_124 - .L_123)
.L_123:
        /*000c*/ 	.word	0x00000000
        /*0010*/ 	.short	0x0003
        /*0012*/ 	.short	0x0018
        /*0014*/ 	.byte	0x00, 0xf0, 0x11, 0x00


	//----- nvinfo : EIATTR_KPARAM_INFO
	.align		4
.L_124:
        /*0018*/ 	.byte	0x04, 0x17
        /*001a*/ 	.short	(.L_126 - .L_125)
.L_125:
        /*001c*/ 	.word	0x00000000
        /*0020*/ 	.short	0x0002
        /*0022*/ 	.short	0x0010
        /*0024*/ 	.byte	0x00, 0xf5, 0x21, 0x00


	//----- nvinfo : EIATTR_KPARAM_INFO
	.align		4
.L_126:
        /*0028*/ 	.byte	0x04, 0x17
        /*002a*/ 	.short	(.L_128 - .L_127)
.L_127:
        /*002c*/ 	.word	0x00000000
        /*0030*/ 	.short	0x0001
        /*0032*/ 	.short	0x0008
        /*0034*/ 	.byte	0x00, 0xf5, 0x21, 0x00


	//----- nvinfo : EIATTR_KPARAM_INFO
	.align		4
.L_128:
        /*0038*/ 	.byte	0x04, 0x17
        /*003a*/ 	.short	(.L_130 - .L_129)
.L_129:
        /*003c*/ 	.word	0x00000000
        /*0040*/ 	.short	0x0000
        /*0042*/ 	.short	0x0000
        /*0044*/ 	.byte	0x00, 0xf5, 0x21, 0x00


	//----- nvinfo : EIATTR_SPARSE_MMA_MASK
	.align		4
.L_130:
        /*0048*/ 	.byte	0x03, 0x50
        /*004a*/ 	.short	0x0000


	//----- nvinfo : EIATTR_MAXREG_COUNT
	.align		4
        /*004c*/ 	.byte	0x03, 0x1b
        /*004e*/ 	.short	0x00ff


	//----- nvinfo : EIATTR_MERCURY_ISA_VERSION
	.align		4
        /*0050*/ 	.byte	0x03, 0x5f
        /*0052*/ 	.short	0x0101


	//----- nvinfo : EIATTR_VRC_CTA_INIT_COUNT
	.align		4
        /*0054*/ 	.byte	0x02, 0x4a
	.zero		1
	.zero		1


	//----- nvinfo : EIATTR_EXIT_INSTR_OFFSETS
	.align		4
        /*0058*/ 	.byte	0x04, 0x1c
        /*005a*/ 	.short	(.L_132 - .L_131)


	//   ....[0]....
.L_131:
        /*005c*/ 	.word	0x000006f0


	//----- nvinfo : EIATTR_CRS_STACK_SIZE
	.align		4
.L_132:
        /*0060*/ 	.byte	0x04, 0x1e
        /*0062*/ 	.short	(.L_134 - .L_133)
.L_133:
        /*0064*/ 	.word	0x00000000


	//----- nvinfo : EIATTR_CBANK_PARAM_SIZE
	.align		4
.L_134:
        /*0068*/ 	.byte	0x03, 0x19
        /*006a*/ 	.short	0x001c


	//----- nvinfo : EIATTR_PARAM_CBANK
	.align		4
        /*006c*/ 	.byte	0x04, 0x0a
        /*006e*/ 	.short	(.L_136 - .L_135)
	.align		4
.L_135:
        /*0070*/ 	.word	index@(.nv.constant0._Z23reduce_sum_kahan_kernelPKdS0_Pdi)
        /*0074*/ 	.short	0x0380
        /*0076*/ 	.short	0x001c


	//----- nvinfo : EIATTR_SW_WAR
	.align		4
.L_136:
        /*0078*/ 	.byte	0x04, 0x36
        /*007a*/ 	.short	(.L_138 - .L_137)
.L_137:
        /*007c*/ 	.word	0x00000008
.L_138:


//--------------------- .nv.info._Z18b3lyp_fused_kerneliibPKdS0_S0_S0_S0_S0_S0_S0_PdS1_ --------------------------
	.section	.nv.info._Z18b3lyp_fused_kerneliibPKdS0_S0_S0_S0_S0_S0_S0_PdS1_,"",@"SHT_CUDA_INFO"
	.sectionflags	@""
	.align	4


	//----- nvinfo : EIATTR_CUDA_API_VERSION
	.align		4
        /*0000*/ 	.byte	0x04, 0x37
        /*0002*/ 	.short	(.L_140 - .L_139)
.L_139:
        /*0004*/ 	.word	0x00000082


	//----- nvinfo : EIATTR_KPARAM_INFO
	.align		4
.L_140:
        /*0008*/ 	.byte	0x04, 0x17
        /*000a*/ 	.short	(.L_142 - .L_141)
.L_141:
        /*000c*/ 	.word	0x00000000
        /*0010*/ 	.short	0x000c
        /*0012*/ 	.short	0x0058
        /*0014*/ 	.byte	0x00, 0xf5, 0x21, 0x00


	//----- nvinfo : EIATTR_KPARAM_INFO
	.align		4
.L_142:
        /*0018*/ 	.byte	0x04, 0x17
        /*001a*/ 	.short	(.L_144 - .L_143)
.L_143:
        /*001c*/ 	.word	0x00000000
        /*0020*/ 	.short	0x000b
        /*0022*/ 	.short	0x0050
        /*0024*/ 	.byte	0x00, 0xf5, 0x21, 0x00


	//----- nvinfo : EIATTR_KPARAM_INFO
	.align		4
.L_144:
        /*0028*/ 	.byte	0x04, 0x17
        /*002a*/ 	.short	(.L_146 - .L_145)
.L_145:
        /*002c*/ 	.word	0x00000000
        /*0030*/ 	.short	0x000a
        /*0032*/ 	.short	0x0048
        /*0034*/ 	.byte	0x00, 0xf5, 0x21, 0x00


	//----- nvinfo : EIATTR_KPARAM_INFO
	.align		4
.L_146:
        /*0038*/ 	.byte	0x04, 0x17
        /*003a*/ 	.short	(.L_148 - .L_147)
.L_147:
        /*003c*/ 	.word	0x00000000
        /*0040*/ 	.short	0x0009
        /*0042*/ 	.short	0x0040
        /*0044*/ 	.byte	0x00, 0xf5, 0x21, 0x00


	//----- nvinfo : EIATTR_KPARAM_INFO
	.align		4
.L_148:
        /*0048*/ 	.byte	0x04, 0x17
        /*004a*/ 	.short	(.L_150 - .L_149)
.L_149:
        /*004c*/ 	.word	0x00000000
        /*0050*/ 	.short	0x0008
        /*0052*/ 	.short	0x0038
        /*0054*/ 	.byte	0x00, 0xf5, 0x21, 0x00


	//----- nvinfo : EIATTR_KPARAM_INFO
	.align		4
.L_150:
        /*0058*/ 	.byte	0x04, 0x17
        /*005a*/ 	.short	(.L_152 - .L_151)
.L_151:
        /*005c*/ 	.word	0x00000000
        /*0060*/ 	.short	0x0007
        /*0062*/ 	.short	0x0030
        /*0064*/ 	.byte	0x00, 0xf5, 0x21, 0x00


	//----- nvinfo : EIATTR_KPARAM_INFO
	.align		4
.L_152:
        /*0068*/ 	.byte	0x04, 0x17
        /*006a*/ 	.short	(.L_154 - .L_153)
.L_153:
        /*006c*/ 	.word	0x00000000
        /*0070*/ 	.short	0x0006
        /*0072*/ 	.short	0x0028
        /*0074*/ 	.byte	0x00, 0xf5, 0x21, 0x00


	//----- nvinfo : EIATTR_KPARAM_INFO
	.align		4
.L_154:
        /*0078*/ 	.byte	0x04, 0x17
        /*007a*/ 	.short	(.L_156 - .L_155)
.L_155:
        /*007c*/ 	.word	0x00000000
        /*0080*/ 	.short	0x0005
        /*0082*/ 	.short	0x0020
        /*0084*/ 	.byte	0x00, 0xf5, 0x21, 0x00


	//----- nvinfo : EIATTR_KPARAM_INFO
	.align		4
.L_156:
        /*0088*/ 	.byte	0x04, 0x17
        /*008a*/ 	.short	(.L_158 - .L_157)
.L_157:
        /*008c*/ 	.word	0x00000000
        /*0090*/ 	.short	0x0004
        /*0092*/ 	.short	0x0018
        /*0094*/ 	.byte	0x00, 0xf5, 0x21, 0x00


	//----- nvinfo : EIATTR_KPARAM_INFO
	.align		4
.L_158:
        /*0098*/ 	.byte	0x04, 0x17
        /*009a*/ 	.short	(.L_160 - .L_159)
.L_159:
        /*009c*/ 	.word	0x00000000
        /*00a0*/ 	.short	0x0003
        /*00a2*/ 	.short	0x0010
        /*00a4*/ 	.byte	0x00, 0xf5, 0x21, 0x00


	//----- nvinfo : EIATTR_KPARAM_INFO
	.align		4
.L_160:
        /*00a8*/ 	.byte	0x04, 0x17
        /*00aa*/ 	.short	(.L_162 - .L_161)
.L_161:
        /*00ac*/ 	.word	0x00000000
        /*00b0*/ 	.short	0x0002
        /*00b2*/ 	.short	0x0008
        /*00b4*/ 	.byte	0x00, 0xf0, 0x05, 0x00


	//----- nvinfo : EIATTR_KPARAM_INFO
	.align		4
.L_162:
        /*00b8*/ 	.byte	0x04, 0x17
        /*00ba*/ 	.short	(.L_164 - .L_163)
.L_163:
        /*00bc*/ 	.word	0x00000000
        /*00c0*/ 	.short	0x0001
        /*00c2*/ 	.short	0x0004
        /*00c4*/ 	.byte	0x00, 0xf0, 0x11, 0x00


	//----- nvinfo : EIATTR_KPARAM_INFO
	.align		4
.L_164:
        /*00c8*/ 	.byte	0x04, 0x17
        /*00ca*/ 	.short	(.L_166 - .L_165)
.L_165:
        /*00cc*/ 	.word	0x00000000
        /*00d0*/ 	.short	0x0000
        /*00d2*/ 	.short	0x0000
        /*00d4*/ 	.byte	0x00, 0xf0, 0x11, 0x00


	//----- nvinfo : EIATTR_SPARSE_MMA_MASK
	.align		4
.L_166:
        /*00d8*/ 	.byte	0x03, 0x50
        /*00da*/ 	.short	0x0000


	//----- nvinfo : EIATTR_MAXREG_COUNT
	.align		4
        /*00dc*/ 	.byte	0x03, 0x1b
        /*00de*/ 	.short	0x00ff


	//----- nvinfo : EIATTR_MERCURY_ISA_VERSION
	.align		4
        /*00e0*/ 	.byte	0x03, 0x5f
        /*00e2*/ 	.short	0x0101


	//----- nvinfo : EIATTR_VRC_CTA_INIT_COUNT
	.align		4
        /*00e4*/ 	.byte	0x02, 0x4a
	.zero		1
	.zero		1


	//----- nvinfo : EIATTR_EXIT_INSTR_OFFSETS
	.align		4
        /*00e8*/ 	.byte	0x04, 0x1c
        /*00ea*/ 	.short	(.L_168 - .L_167)


	//   ....[0]....
.L_167:
        /*00ec*/ 	.word	0x00000070


	//   ....[1]....
        /*00f0*/ 	.word	0x000001b0


	//   ....[2]....
        /*00f4*/ 	.word	0x000001f0


	//   ....[3]....
        /*00f8*/ 	.word	0x000003c0


	//   ....[4]....
        /*00fc*/ 	.word	0x00000490


	//   ....[5]....
        /*0100*/ 	.word	0x00000520


	//   ....[6]....
        /*0104*/ 	.word	0x00000580


	//   ....[7]....
        /*0108*/ 	.word	0x000068f0


	//   ....[8]....
        /*010c*/ 	.word	0x00006910


	//   ....[9]....
        /*0110*/ 	.word	0x000069f0


	//   ....[10]....
        /*0114*/ 	.word	0x00007290


	//   ....[11]....
        /*0118*/ 	.word	0x000076c0


	//   ....[12]....
        /*011c*/ 	.word	0x00007990


	//   ....[13]....
        /*0120*/ 	.word	0x00007b60


	//----- nvinfo : EIATTR_CRS_STACK_SIZE
	.align		4
.L_168:
        /*0124*/ 	.byte	0x04, 0x1e
        /*0126*/ 	.short	(.L_170 - .L_169)
.L_169:
        /*0128*/ 	.word	0x00000000


	//----- nvinfo : EIATTR_CBANK_PARAM_SIZE
	.align		4
.L_170:
        /*012c*/ 	.byte	0x03, 0x19
        /*012e*/ 	.short	0x0060


	//----- nvinfo : EIATTR_PARAM_CBANK
	.align		4
        /*0130*/ 	.byte	0x04, 0x0a
        /*0132*/ 	.short	(.L_172 - .L_171)
	.align		4
.L_171:
        /*0134*/ 	.word	index@(.nv.constant0._Z18b3lyp_fused_kerneliibPKdS0_S0_S0_S0_S0_S0_S0_PdS1_)
        /*0138*/ 	.short	0x0380
        /*013a*/ 	.short	0x0060


	//----- nvinfo : EIATTR_SW_WAR
	.align		4
.L_172:
        /*013c*/ 	.byte	0x04, 0x36
        /*013e*/ 	.short	(.L_174 - .L_173)
.L_173:
        /*0140*/ 	.word	0x00000008
.L_174:


//--------------------- .nv.info._Z27get_rho_sigma_kernel_planariiPKdS0_S0_S0_S0_PdS1_S1_ --------------------------
	.section	.nv.info._Z27get_rho_sigma_kernel_planariiPKdS0_S0_S0_S0_PdS1_S1_,"",@"SHT_CUDA_INFO"
	.sectionflags	@""
	.align	4


	//----- nvinfo : EIATTR_CUDA_API_VERSION
	.align		4
        /*0000*/ 	.byte	0x04, 0x37
        /*0002*/ 	.short	(.L_176 - .L_175)
.L_175:
        /*0004*/ 	.word	0x00000082


	//----- nvinfo : EIATTR_KPARAM_INFO
	.align		4
.L_176:
        /*0008*/ 	.byte	0x04, 0x17
        /*000a*/ 	.short	(.L_178 - .L_177)
.L_177:
        /*000c*/ 	.word	0x00000000
        /*0010*/ 	.short	0x0009
        /*0012*/ 	.short	0x0040
        /*0014*/ 	.byte	0x00, 0xf5, 0x21, 0x00


	//----- nvinfo : EIATTR_KPARAM_INFO
	.align		4
.L_178:
        /*0018*/ 	.byte	0x04, 0x17
        /*001a*/ 	.short	(.L_180 - .L_179)
.L_179:
        /*001c*/ 	.word	0x00000000
        /*0020*/ 	.short	0x0008
        /*0022*/ 	.short	0x0038
        /*0024*/ 	.byte	0x00, 0xf5, 0x21, 0x00


	//----- nvinfo : EIATTR_KPARAM_INFO
	.align		4
.L_180:
        /*0028*/ 	.byte	0x04, 0x17
        /*002a*/ 	.short	(.L_182 - .L_181)
.L_181:
        /*002c*/ 	.word	0x00000000
        /*0030*/ 	.short	0x0007
        /*0032*/ 	.short	0x0030
        /*0034*/ 	.byte	0x00, 0xf5, 0x21, 0x00


	//----- nvinfo : EIATTR_KPARAM_INFO
	.align		4
.L_182:
        /*0038*/ 	.byte	0x04, 0x17
        /*003a*/ 	.short	(.L_184 - .L_183)
.L_183:
        /*003c*/ 	.word	0x00000000
        /*0040*/ 	.short	0x0006
        /*0042*/ 	.short	0x0028
        /*0044*/ 	.byte	0x00, 0xf5, 0x21, 0x00


	//----- nvinfo : EIATTR_KPARAM_INFO
	.align		4
.L_184:
        /*0048*/ 	.byte	0x04, 0x17
        /*004a*/ 	.short	(.L_186 - .L_185)
.L_185:
        /*004c*/ 	.word	0x00000000
        /*0050*/ 	.short	0x0005
        /*0052*/ 	.short	0x0020
        /*0054*/ 	.byte	0x00, 0xf5, 0x21, 0x00


	//----- nvinfo : EIATTR_KPARAM_INFO
	.align		4
.L_186:
        /*0058*/ 	.byte	0x04, 0x17
        /*005a*/ 	.short	(.L_188 - .L_187)
.L_187:
        /*005c*/ 	.word	0x00000000
        /*0060*/ 	.short	0x0004
        /*0062*/ 	.short	0x0018
        /*0064*/ 	.byte	0x00, 0xf5, 0x21, 0x00


	//----- nvinfo : EIATTR_KPARAM_INFO
	.align		4
.L_188:
        /*0068*/ 	.byte	0x04, 0x17
        /*006a*/ 	.short	(.L_190 - .L_189)
.L_189:
        /*006c*/ 	.word	0x00000000
        /*0070*/ 	.short	0x0003
        /*0072*/ 	.short	0x0010
        /*0074*/ 	.byte	0x00, 0xf5, 0x21, 0x00


	//----- nvinfo : EIATTR_KPARAM_INFO
	.align		4
.L_190:
        /*0078*/ 	.byte	0x04, 0x17
        /*007a*/ 	.short	(.L_192 - .L_191)
.L_191:
        /*007c*/ 	.word	0x00000000
        /*0080*/ 	.short	0x0002
        /*0082*/ 	.short	0x0008
        /*0084*/ 	.byte	0x00, 0xf5, 0x21, 0x00


	//----- nvinfo : EIATTR_KPARAM_INFO
	.align		4
.L_192:
        /*0088*/ 	.byte	0x04, 0x17
        /*008a*/ 	.short	(.L_194 - .L_193)
.L_193:
        /*008c*/ 	.word	0x00000000
        /*0090*/ 	.short	0x0001
        /*0092*/ 	.short	0x0004
        /*0094*/ 	.byte	0x00, 0xf0, 0x11, 0x00


	//----- nvinfo : EIATTR_KPARAM_INFO
	.align		4
.L_194:
        /*0098*/ 	.byte	0x04, 0x17
        /*009a*/ 	.short	(.L_196 - .L_195)
.L_195:
        /*009c*/ 	.word	0x00000000
        /*00a0*/ 	.short	0x0000
        /*00a2*/ 	.short	0x0000
        /*00a4*/ 	.byte	0x00, 0xf0, 0x11, 0x00


	//----- nvinfo : EIATTR_SPARSE_MMA_MASK
	.align		4
.L_196:
        /*00a8*/ 	.byte	0x03, 0x50
        /*00aa*/ 	.short	0x0000


	//----- nvinfo : EIATTR_MAXREG_COUNT
	.align		4
        /*00ac*/ 	.byte	0x03, 0x1b
        /*00ae*/ 	.short	0x00ff


	//----- nvinfo : EIATTR_MERCURY_ISA_VERSION
	.align		4
        /*00b0*/ 	.byte	0x03, 0x5f
        /*00b2*/ 	.short	0x0101


	//----- nvinfo : EIATTR_VRC_CTA_INIT_COUNT
	.align		4
        /*00b4*/ 	.byte	0x02, 0x4a
	.zero		1
	.zero		1


	//----- nvinfo : EIATTR_EXIT_INSTR_OFFSETS
	.align		4
        /*00b8*/ 	.byte	0x04, 0x1c
        /*00ba*/ 	.short	(.L_198 - .L_197)


	//   ....[0]....
.L_197:
        /*00bc*/ 	.word	0x00000070


	//   ....[1]....
        /*00c0*/ 	.word	0x00000fc0


	//   ....[2]....
        /*00c4*/ 	.word	0x00001030


	//----- nvinfo : EIATTR_CBANK_PARAM_SIZE
	.align		4
.L_198:
        /*00c8*/ 	.byte	0x03, 0x19
        /*00ca*/ 	.short	0x0048


	//----- nvinfo : EIATTR_PARAM_CBANK
	.align		4
        /*00cc*/ 	.byte	0x04, 0x0a
        /*00ce*/ 	.short	(.L_200 - .L_199)
	.align		4
.L_199:
        /*00d0*/ 	.word	index@(.nv.constant0._Z27get_rho_sigma_kernel_planariiPKdS0_S0_S0_S0_PdS1_S1_)
        /*00d4*/ 	.short	0x0380
        /*00d6*/ 	.short	0x0048


	//----- nvinfo : EIATTR_SW_WAR
	.align		4
.L_200:
        /*00d8*/ 	.byte	0x04, 0x36
        /*00da*/ 	.short	(.L_202 - .L_201)
.L_201:
        /*00dc*/ 	.word	0x00000008
.L_202:


//--------------------- .nv.callgraph             --------------------------
	.section	.nv.callgraph,"",@"SHT_CUDA_CALLGRAPH"
	.align	4
	.sectionentsize	8
	.align		4
        /*0000*/ 	.word	0x00000000
	.align		4
        /*0004*/ 	.word	0xffffffff
	.align		4
        /*0008*/ 	.word	0x00000000
	.align		4
        /*000c*/ 	.word	0xfffffffe
	.align		4
        /*0010*/ 	.word	0x00000000
	.align		4
        /*0014*/ 	.word	0xfffffffd
	.align		4
        /*0018*/ 	.word	0x00000000
	.align		4
        /*001c*/ 	.word	0xfffffffc


//--------------------- .nv.constant3             --------------------------
	.section	.nv.constant3,"a",@progbits
	.align	8
.nv.constant3:
	.type		C_LDA_X,@object
	.size		C_LDA_X,(C_B88_X - C_LDA_X)
C_LDA_X:
        /*0000*/ 	.byte	0x9a, 0x99, 0x99, 0x99, 0x99, 0x99, 0xe9, 0x3f
	.type		C_B88_X,@object
	.size		C_B88_X,(C_VWN_C - C_B88_X)
C_B88_X:
        /*0008*/ 	.byte	0x0a, 0xd7, 0xa3, 0x70, 0x3d, 0x0a, 0xe7, 0x3f
	.type		C_VWN_C,@object
	.size		C_VWN_C,(C_LYP_C - C_VWN_C)
C_VWN_C:
        /*0010*/ 	.byte	0x52, 0xb8, 0x1e, 0x85, 0xeb, 0x51, 0xc8, 0x3f
	.type		C_LYP_C,@object
	.size		C_LYP_C,(A_VWN - C_LYP_C)
C_LYP_C:
        /*0018*/ 	.byte	0xec, 0x51, 0xb8, 0x1e, 0x85, 0xeb, 0xe9, 0x3f
	.type		A_VWN,@object
	.size		A_VWN,(b_VWN - A_VWN)
A_VWN:
        /*0020*/ 	.byte	0xf8, 0xc7, 0xd6, 0x8e, 0x3d, 0xd6, 0x9f, 0x3f
	.type		b_VWN,@object
	.size		b_VWN,(c_VWN - b_VWN)
b_VWN:
        /*0028*/ 	.byte	0xbe, 0x9f, 0x1a, 0x2f, 0xdd, 0x24, 0x2a, 0x40
	.type		c_VWN,@object
	.size		c_VWN,(x0_VWN - c_VWN)
c_VWN:
        /*0030*/ 	.byte	0x95, 0xd4, 0x09, 0x68, 0x22, 0x5c, 0x45, 0x40
	.type		x0_VWN,@object
	.size		x0_VWN,(BETA_B88 - x0_VWN)
x0_VWN:
        /*0038*/ 	.byte	0x63, 0x7b, 0x2d, 0xe8, 0xbd, 0x31, 0xda, 0xbf
	.type		BETA_B88,@object
	.size		BETA_B88,(.L_8 - BETA_B88)
BETA_B88:
        /*0040*/ 	.byte	0x15, 0x8c, 0x4a, 0xea, 0x04, 0x34, 0x71, 0x3f
.L_8:


//--------------------- .text._Z16debug_lyp_kernelddPd --------------------------
	.section	.text._Z16debug_lyp_kernelddPd,"ax",@progbits
	.align	128
        .global         _Z16debug_lyp_kernelddPd
        .type           _Z16debug_lyp_kernelddPd,@function
        .size           _Z16debug_lyp_kernelddPd,(.L_x_241 - _Z16debug_lyp_kernelddPd)
        .other          _Z16debug_lyp_kernelddPd,@"STO_CUDA_ENTRY STV_DEFAULT"
_Z16debug_lyp_kernelddPd:
.text._Z16debug_lyp_kernelddPd:
[----:B------:R-:W-:Y:S01]  /*0000*/  LDC R1, c[0x0][0x37c] ;  /* 0x0000df00ff017b82 */ /* 0x000fe20000000800 */
[----:B------:R-:W0:Y:S01]  /*0010*/  LDCU.64 UR4, c[0x0][0x380] ;  /* 0x00007000ff0477ac */ /* 0x000e220008000a00 */
[----:B------:R-:W-:Y:S01]  /*0020*/  IMAD.MOV.U32 R2, RZ, RZ, -0x795ed465 ;  /* 0x86a12b9bff027424 */ /* 0x000fe200078e00ff */
[----:B------:R-:W-:Y:S01]  /*0030*/  CS2R R6, SRZ ;  /* 0x0000000000067805 */ /* 0x000fe2000001ff00 */
[----:B------:R-:W-:Y:S01]  /*0040*/  IMAD.MOV.U32 R3, RZ, RZ, 0x3d06849b ;  /* 0x3d06849bff037424 */ /* 0x000fe200078e00ff */
[----:B------:R-:W1:Y:S01]  /*0050*/  LDCU.64 UR20, c[0x0][0x358] ;  /* 0x00006b00ff1477ac */ /* 0x000e620008000a00 */
[----:B------:R-:W-:-:S04]  /*0060*/  CS2R R14, SRZ ;  /* 0x00000000000e7805 */ /* 0x000fc8000001ff00 */
[----:B0-----:R-:W-:Y:S01]  /*0070*/  DSETP.LEU.AND P0, PT, R2, UR4, PT ;  /* 0x0000000402007e2a */ /* 0x001fe2000bf0b000 */
[----:B------:R-:W-:-:S13]  /*0080*/  CS2R R2, SRZ ;  /* 0x0000000000027805 */ /* 0x000fda000001ff00 */
[----:B-1----:R-:W-:Y:S05]  /*0090*/  @!P0 BRA `(.L_x_0) ;  /* 0x0000001400148947 */ /* 0x002fea0003800000 */
[----:B------:R-:W0:Y:S01]  /*00a0*/  LDCU UR4, c[0x0][0x384] ;  /* 0x00007080ff0477ac */ /* 0x000e220008000800 */
[----:B------:R-:W-:Y:S02]  /*00b0*/  MOV R0, 0xe0 ;  /* 0x000000e000007802 */ /* 0x000fe40000000f00 */
[----:B0-----:R-:W-:-:S13]  /*00c0*/  ISETP.LE.AND P0, PT, RZ, UR4, PT ;  /* 0x00000004ff007c0c */ /* 0x001fda000bf03270 */
[----:B------:R-:W-:Y:S05]  /*00d0*/  CALL.REL.NOINC `($_Z16debug_lyp_kernelddPd$__internal_accurate_pow) ;  /* 0x0000001c00c47944 */ /* 0x000fea0003c00000 */
[----:B------:R-:W0:Y:S01]  /*00e0*/  LDC.64 R10, c[0x0][0x380] ;  /* 0x0000e000ff0a7b82 */ /* 0x000e220000000a00 */
[----:B------:R-:W-:Y:S01]  /*00f0*/  UMOV UR4, 0x55555555 ;  /* 0x5555555500047882 */ /* 0x000fe20000000000 */
[----:B------:R-:W-:Y:S02]  /*0100*/  UMOV UR5, 0x3fd55555 ;  /* 0x3fd5555500057882 */ /* 0x000fe40000000000 */
[----:B0-----:R-:W-:-:S10]  /*0110*/  DADD R2, R10, UR4 ;  /* 0x000000040a027e29 */ /* 0x001fd40008000000 */
[----:B------:R-:W-:Y:S02]  /*0120*/  LOP3.LUT R2, R3, 0x7ff00000, RZ, 0xc0, !PT ;  /* 0x7ff0000003027812 */ /* 0x000fe400078ec0ff */
[----:B------:R-:W-:Y:S02]  /*0130*/  FSEL R3, R5, -QNAN , P0 ;  /* 0xfff8000005037808 */ /* 0x000fe40000000000 */
[----:B------:R-:W-:Y:S02]  /*0140*/  ISETP.NE.AND P1, PT, R2, 0x7ff00000, PT ;  /* 0x7ff000000200780c */ /* 0x000fe40003f25270 */
[----:B------:R-:W-:-:S11]  /*0150*/  FSEL R2, R4, RZ, P0 ;  /* 0x000000ff04027208 */ /* 0x000fd60000000000 */
[----:B------:R-:W-:Y:S05]  /*0160*/  @P1 BRA `(.L_x_1) ;  /* 0x0000000000181947 */ /* 0x000fea0003800000 */
[----:B------:R-:W-:-:S14]  /*0170*/  DSETP.NAN.AND P0, PT, R10, R10, PT ;  /* 0x0000000a0a00722a */ /* 0x000fdc0003f08000 */
[----:B------:R-:W-:Y:S01]  /*0180*/  @P0 DADD R2, R10, UR4 ;  /* 0x000000040a020e29 */ /* 0x000fe20008000000 */
[----:B------:R-:W-:Y:S10]  /*0190*/  @P0 BRA `(.L_x_1) ;  /* 0x00000000000c0947 */ /* 0x000ff40003800000 */
[----:B------:R-:W-:-:S14]  /*01a0*/  DSETP.NEU.AND P0, PT, |R10|, +INF , PT ;  /* 0x7ff000000a00742a */ /* 0x000fdc0003f0d200 */
[----:B------:R-:W-:Y:S02]  /*01b0*/  @!P0 IMAD.MOV.U32 R2, RZ, RZ, 0x0 ;  /* 0x00000000ff028424 */ /* 0x000fe400078e00ff */
[----:B------:R-:W-:-:S07]  /*01c0*/  @!P0 IMAD.MOV.U32 R3, RZ, RZ, 0x7ff00000 ;  /* 0x7ff00000ff038424 */ /* 0x000fce00078e00ff */
.L_x_1:
[----:B------:R-:W0:Y:S01]  /*01d0*/  MUFU.RCP64H R5, R3 ;  /* 0x0000000300057308 */ /* 0x000e220000001800 */
[----:B------:R-:W-:Y:S01]  /*01e0*/  VIADD R4, R3, 0x300402 ;  /* 0x0030040203047836 */ /* 0x000fe20000000000 */
[----:B------:R-:W-:-:S04]  /*01f0*/  DSETP.NEU.AND P0, PT, R10, 1, PT ;  /* 0x3ff000000a00742a */ /* 0x000fc80003f0d000 */
[----:B------:R-:W-:Y:S01]  /*0200*/  FSETP.GEU.AND P1, PT, |R4|, 5.8789094863358348022e-39, PT ;  /* 0x004004020400780b */ /* 0x000fe20003f2e200 */
[----:B0-----:R-:W-:-:S08]  /*0210*/  DFMA R6, R4, -R2, 1 ;  /* 0x3ff000000406742b */ /* 0x001fd00000000802 */
[----:B------:R-:W-:-:S08]  /*0220*/  DFMA R6, R6, R6, R6 ;  /* 0x000000060606722b */ /* 0x000fd00000000006 */
[----:B------:R-:W-:-:S08]  /*0230*/  DFMA R6, R4, R6, R4 ;  /* 0x000000060406722b */ /* 0x000fd00000000004 */
[----:B------:R-:W-:-:S08]  /*0240*/  DFMA R8, R6, -R2, 1 ;  /* 0x3ff000000608742b */ /* 0x000fd00000000802 */
[----:B------:R-:W-:Y:S01]  /*0250*/  DFMA R6, R6, R8, R6 ;  /* 0x000000080606722b */ /* 0x000fe20000000006 */
[----:B------:R-:W-:Y:S10]  /*0260*/  @P1 BRA `(.L_x_2) ;  /* 0x0000000000181947 */ /* 0x000ff40003800000 */
[----:B------:R-:W-:-:S04]  /*0270*/  LOP3.LUT R0, R3, 0x7fffffff, RZ, 0xc0, !PT ;  /* 0x7fffffff03007812 */ /* 0x000fc800078ec0ff */
[----:B------:R-:W-:Y:S02]  /*0280*/  IADD3 R12, PT, PT, R0, -0x100000, RZ ;  /* 0xfff00000000c7810 */ /* 0x000fe40007ffe0ff */
[----:B------:R-:W-:-:S07]  /*0290*/  MOV R0, 0x2b0 ;  /* 0x000002b000007802 */ /* 0x000fce0000000f00 */
[----:B------:R-:W-:Y:S05]  /*02a0*/  CALL.REL.NOINC `($__internal_0_$__cuda_sm20_dblrcp_rn_slowpath_v3) ;  /* 0x0000001000a47944 */ /* 0x000fea0003c00000 */
[----:B------:R-:W-:Y:S02]  /*02b0*/  IMAD.MOV.U32 R6, RZ, RZ, R30 ;  /* 0x000000ffff067224 */ /* 0x000fe400078e001e */
[----:B------:R-:W-:-:S07]  /*02c0*/  IMAD.MOV.U32 R7, RZ, RZ, R31 ;  /* 0x000000ffff077224 */ /* 0x000fce00078e001f */
.L_x_2:
[----:B------:R-:W-:Y:S01]  /*02d0*/  FSEL R16, R6, RZ, P0 ;  /* 0x000000ff06107208 */ /* 0x000fe20000000000 */
[----:B------:R-:W-:Y:S01]  /*02e0*/  UMOV UR4, 0x3404ea4b ;  /* 0x3404ea4b00047882 */ /* 0x000fe20000000000 */
[----:B------:R-:W-:Y:S01]  /*02f0*/  FSEL R17, R7, 1.875, P0 ;  /* 0x3ff0000007117808 */ /* 0x000fe20000000000 */
[----:B------:R-:W-:Y:S01]  /*0300*/  UMOV UR5, 0x3fd03611 ;  /* 0x3fd0361100057882 */ /* 0x000fe20000000000 */
[----:B------:R-:W-:Y:S01]  /*0310*/  IMAD.MOV.U32 R4, RZ, RZ, 0x652b82fe ;  /* 0x652b82feff047424 */ /* 0x000fe200078e00ff */
[----:B------:R-:W-:Y:S01]  /*0320*/  UMOV UR6, 0x189374bc ;  /* 0x189374bc00067882 */ /* 0x000fe20000000000 */
[----:B------:R-:W-:Y:S01]  /*0330*/  IMAD.MOV.U32 R5, RZ, RZ, 0x3ff71547 ;  /* 0x3ff71547ff057424 */ /* 0x000fe200078e00ff */
[----:B------:R-:W-:Y:S01]  /*0340*/  UMOV UR7, 0x3fd65604 ;  /* 0x3fd6560400077882 */ /* 0x000fe20000000000 */
[----:B------:R-:W-:Y:S01]  /*0350*/  DMUL R2, R16, -UR4 ;  /* 0x8000000410027c28 */ /* 0x000fe20008000000 */
[----:B------:R-:W-:Y:S01]  /*0360*/  UMOV UR4, 0xfefa39ef ;  /* 0xfefa39ef00047882 */ /* 0x000fe20000000000 */
[----:B------:R-:W-:-:S06]  /*0370*/  UMOV UR5, 0x3fe62e42 ;  /* 0x3fe62e4200057882 */ /* 0x000fcc0000000000 */
[----:B------:R-:W-:Y:S02]  /*0380*/  DFMA R4, R2, R4, 6.75539944105574400000e+15 ;  /* 0x433800000204742b */ /* 0x000fe40000000004 */
[----:B------:R-:W-:-:S06]  /*0390*/  FSETP.GEU.AND P1, PT, |R3|, 4.1917929649353027344, PT ;  /* 0x4086232b0300780b */ /* 0x000fcc0003f2e200 */
[----:B------:R-:W-:-:S08]  /*03a0*/  DADD R8, R4, -6.75539944105574400000e+15 ;  /* 0xc338000004087429 */ /* 0x000fd00000000000 */
[----:B------:R-:W-:Y:S01]  /*03b0*/  DFMA R6, R8, -UR4, R2 ;  /* 0x8000000408067c2b */ /* 0x000fe20008000002 */
[----:B------:R-:W-:Y:S01]  /*03c0*/  UMOV UR4, 0x3b39803f ;  /* 0x3b39803f00047882 */ /* 0x000fe20000000000 */
[----:B------:R-:W-:-:S06]  /*03d0*/  UMOV UR5, 0x3c7abc9e ;  /* 0x3c7abc9e00057882 */ /* 0x000fcc0000000000 */
[----:B------:R-:W-:Y:S01]  /*03e0*/  DFMA R8, R8, -UR4, R6 ;  /* 0x8000000408087c2b */ /* 0x000fe20008000006 */
[----:B------:R-:W-:Y:S01]  /*03f0*/  UMOV UR4, 0x69ce2bdf ;  /* 0x69ce2bdf00047882 */ /* 0x000fe20000000000 */
[----:B------:R-:W-:Y:S01]  /*0400*/  IMAD.MOV.U32 R6, RZ, RZ, -0x35dec16 ;  /* 0xfca213eaff067424 */ /* 0x000fe200078e00ff */
[----:B------:R-:W-:Y:S01]  /*0410*/  MOV R7, 0x3e928af3 ;  /* 0x3e928af300077802 */ /* 0x000fe20000000f00 */
[----:B------:R-:W-:-:S05]  /*0420*/  UMOV UR5, 0x3e5ade15 ;  /* 0x3e5ade1500057882 */ /* 0x000fca0000000000 */
[----:B------:R-:W-:Y:S01]  /*0430*/  DFMA R6, R8, UR4, R6 ;  /* 0x0000000408067c2b */ /* 0x000fe20008000006 */
[----:B------:R-:W-:Y:S01]  /*0440*/  UMOV UR4, 0x62401315 ;  /* 0x6240131500047882 */ /* 0x000fe20000000000 */
[----:B------:R-:W-:-:S06]  /*0450*/  UMOV UR5, 0x3ec71dee ;  /* 0x3ec71dee00057882 */ /* 0x000fcc0000000000 */
[----:B------:R-:W-:Y:S01]  /*0460*/  DFMA R6, R8, R6, UR4 ;  /* 0x0000000408067e2b */ /* 0x000fe20008000006 */
[----:B------:R-:W-:Y:S01]  /*0470*/  UMOV UR4, 0x7c89eb71 ;  /* 0x7c89eb7100047882 */ /* 0x000fe20000000000 */
[----:B------:R-:W-:-:S06]  /*0480*/  UMOV UR5, 0x3efa0199 ;  /* 0x3efa019900057882 */ /* 0x000fcc0000000000 */
[----:B------:R-:W-:Y:S01]  /*0490*/  DFMA R10, R8, R6, UR4 ;  /* 0x00000004080a7e2b */ /* 0x000fe20008000006 */
[----:B------:R-:W-:Y:S01]  /*04a0*/  UMOV UR4, 0x14761f65 ;  /* 0x14761f6500047882 */ /* 0x000fe20000000000 */
[----:B------:R-:W-:Y:S01]  /*04b0*/  UMOV UR5, 0x3f2a01a0 ;  /* 0x3f2a01a000057882 */ /* 0x000fe20000000000 */
[----:B------:R-:W-:-:S05]  /*04c0*/  DMUL R6, R16, UR6 ;  /* 0x0000000610067c28 */ /* 0x000fca0008000000 */
[----:B------:R-:W-:Y:S01]  /*04d0*/  DFMA R10, R8, R10, UR4 ;  /* 0x00000004080a7e2b */ /* 0x000fe2000800000a */
[----:B------:R-:W-:Y:S01]  /*04e0*/  UMOV UR4, 0x1852b7af ;  /* 0x1852b7af00047882 */ /* 0x000fe20000000000 */
[----:B------:R-:W-:Y:S01]  /*04f0*/  UMOV UR5, 0x3f56c16c ;  /* 0x3f56c16c00057882 */ /* 0x000fe20000000000 */
[----:B------:R-:W-:-:S05]  /*0500*/  DADD R26, R6, 1 ;  /* 0x3ff00000061a7429 */ /* 0x000fca0000000000 */
[----:B------:R-:W-:Y:S01]  /*0510*/  DFMA R12, R8, R10, UR4 ;  /* 0x00000004080c7e2b */ /* 0x000fe2000800000a */
[----:B------:R-:W-:Y:S01]  /*0520*/  UMOV UR4, 0x11122322 ;  /* 0x1112232200047882 */ /* 0x000fe20000000000 */
[----:B------:R-:W-:Y:S01]  /*0530*/  UMOV UR5, 0x3f811111 ;  /* 0x3f81111100057882 */ /* 0x000fe20000000000 */
[----:B------:R-:W0:Y:S02]  /*0540*/  MUFU.RCP64H R11, R27 ;  /* 0x0000001b000b7308 */ /* 0x000e240000001800 */
[----:B------:R-:W-:-:S03]  /*0550*/  VIADD R10, R27, 0x300402 ;  /* 0x003004021b0a7836 */ /* 0x000fc60000000000 */
[----:B------:R-:W-:Y:S01]  /*0560*/  DFMA R12, R8, R12, UR4 ;  /* 0x00000004080c7e2b */ /* 0x000fe2000800000c */
[----:B------:R-:W-:Y:S01]  /*0570*/  UMOV UR4, 0x555502a1 ;  /* 0x555502a100047882 */ /* 0x000fe20000000000 */
[----:B------:R-:W-:Y:S01]  /*0580*/  UMOV UR5, 0x3fa55555 ;  /* 0x3fa5555500057882 */ /* 0x000fe20000000000 */
[----:B------:R-:W-:-:S05]  /*0590*/  FSETP.GEU.AND P0, PT, |R10|, 5.8789094863358348022e-39, PT ;  /* 0x004004020a00780b */ /* 0x000fca0003f0e200 */
[----:B------:R-:W-:Y:S01]  /*05a0*/  DFMA R12, R8, R12, UR4 ;  /* 0x00000004080c7e2b */ /* 0x000fe2000800000c */
[----:B------:R-:W-:Y:S01]  /*05b0*/  UMOV UR4, 0x55555511 ;  /* 0x5555551100047882 */ /* 0x000fe20000000000 */
[----:B------:R-:W-:Y:S01]  /*05c0*/  UMOV UR5, 0x3fc55555 ;  /* 0x3fc5555500057882 */ /* 0x000fe20000000000 */
[----:B0-----:R-:W-:-:S05]  /*05d0*/  DFMA R14, -R26, R10, 1 ;  /* 0x3ff000001a0e742b */ /* 0x001fca000000010a */
[----:B------:R-:W-:Y:S01]  /*05e0*/  DFMA R12, R8, R12, UR4 ;  /* 0x00000004080c7e2b */ /* 0x000fe2000800000c */
[----:B------:R-:W-:Y:S01]  /*05f0*/  UMOV UR4, 0xb ;  /* 0x0000000b00047882 */ /* 0x000fe20000000000 */
[----:B------:R-:W-:Y:S01]  /*0600*/  UMOV UR5, 0x3fe00000 ;  /* 0x3fe0000000057882 */ /* 0x000fe20000000000 */
[----:B------:R-:W-:Y:S02]  /*0610*/  DFMA R18, R14, R14, R14 ;  /* 0x0000000e0e12722b */ /* 0x000fe4000000000e */
[----:B------:R-:W-:-:S03]  /*0620*/  DMUL R14, R16, R16 ;  /* 0x00000010100e7228 */ /* 0x000fc60000000000 */
[----:B------:R-:W-:-:S03]  /*0630*/  DFMA R12, R8, R12, UR4 ;  /* 0x00000004080c7e2b */ /* 0x000fc6000800000c */
[----:B------:R-:W-:Y:S02]  /*0640*/  DFMA R18, R10, R18, R10 ;  /* 0x000000120a12722b */ /* 0x000fe4000000000a */
[----:B------:R-:W-:-:S03]  /*0650*/  DMUL R14, R16, R14 ;  /* 0x0000000e100e7228 */ /* 0x000fc60000000000 */
[----:B------:R-:W-:-:S03]  /*0660*/  DFMA R12, R8, R12, 1 ;  /* 0x3ff00000080c742b */ /* 0x000fc6000000000c */
[----:B------:R-:W-:-:S05]  /*0670*/  DFMA R30, -R26, R18, 1 ;  /* 0x3ff000001a1e742b */ /* 0x000fca0000000112 */
[----:B------:R-:W-:Y:S02]  /*0680*/  DFMA R12, R8, R12, 1 ;  /* 0x3ff00000080c742b */ /* 0x000fe4000000000c */
[----:B------:R-:W-:Y:S02]  /*0690*/  DMUL R8, R16, R14 ;  /* 0x0000000e10087228 */ /* 0x000fe40000000000 */
[----:B------:R-:W-:-:S06]  /*06a0*/  DFMA R30, R18, R30, R18 ;  /* 0x0000001e121e722b */ /* 0x000fcc0000000012 */
[----:B------:R-:W-:Y:S01]  /*06b0*/  DMUL R8, R16, R8 ;  /* 0x0000000810087228 */ /* 0x000fe20000000000 */
[----:B------:R-:W-:Y:S02]  /*06c0*/  IMAD R11, R4, 0x100000, R13 ;  /* 0x00100000040b7824 */ /* 0x000fe400078e020d */
[----:B------:R-:W-:Y:S01]  /*06d0*/  IMAD.MOV.U32 R10, RZ, RZ, R12 ;  /* 0x000000ffff0a7224 */ /* 0x000fe200078e000c */
[----:B------:R-:W-:Y:S07]  /*06e0*/  @!P1 BRA `(.L_x_3) ;  /* 0x0000000000389947 */ /* 0x000fee0003800000 */
[----:B------:R-:W-:Y:S01]  /*06f0*/  FSETP.GEU.AND P2, PT, |R3|, 4.2275390625, PT ;  /* 0x408748000300780b */ /* 0x000fe20003f4e200 */
[C---:B------:R-:W-:Y:S02]  /*0700*/  DADD R10, R2.reuse, +INF ;  /* 0x7ff00000020a7429 */ /* 0x040fe40000000000 */
[----:B------:R-:W-:-:S08]  /*0710*/  DSETP.GEU.AND P1, PT, R2, RZ, PT ;  /* 0x000000ff0200722a */ /* 0x000fd00003f2e000 */
[----:B------:R-:W-:Y:S02]  /*0720*/  FSEL R10, R10, RZ, P1 ;  /* 0x000000ff0a0a7208 */ /* 0x000fe40000800000 */
[----:B------:R-:W-:Y:S01]  /*0730*/  FSEL R11, R11, RZ, P1 ;  /* 0x000000ff0b0b7208 */ /* 0x000fe20000800000 */
[----:B------:R-:W-:Y:S06]  /*0740*/  @P2 BRA `(.L_x_3) ;  /* 0x0000000000202947 */ /* 0x000fec0003800000 */
[----:B------:R-:W-:Y:S02]  /*0750*/  LEA.HI R0, R4, R4, RZ, 0x1 ;  /* 0x0000000404007211 */ /* 0x000fe400078f08ff */
[----:B------:R-:W-:Y:S02]  /*0760*/  MOV R10, R12 ;  /* 0x0000000c000a7202 */ /* 0x000fe40000000f00 */
[----:B------:R-:W-:-:S05]  /*0770*/  SHF.R.S32.HI R11, RZ, 0x1, R0 ;  /* 0x00000001ff0b7819 */ /* 0x000fca0000011400 */
[----:B------:R-:W-:Y:S02]  /*0780*/  IMAD.IADD R2, R4, 0x1, -R11 ;  /* 0x0000000104027824 */ /* 0x000fe400078e0a0b */
[----:B------:R-:W-:-:S03]  /*0790*/  IMAD R11, R11, 0x100000, R13 ;  /* 0x001000000b0b7824 */ /* 0x000fc600078e020d */
[----:B------:R-:W-:Y:S01]  /*07a0*/  LEA R3, R2, 0x3ff00000, 0x14 ;  /* 0x3ff0000002037811 */ /* 0x000fe200078ea0ff */
[----:B------:R-:W-:-:S06]  /*07b0*/  IMAD.MOV.U32 R2, RZ, RZ, RZ ;  /* 0x000000ffff027224 */ /* 0x000fcc00078e00ff */
[----:B------:R-:W-:-:S11]  /*07c0*/  DMUL R10, R10, R2 ;  /* 0x000000020a0a7228 */ /* 0x000fd60000000000 */
.L_x_3:
[----:B------:R-:W-:Y:S05]  /*07d0*/  @P0 BRA `(.L_x_4) ;  /* 0x0000000000180947 */ /* 0x000fea0003800000 */
[----:B------:R-:W-:Y:S01]  /*07e0*/  LOP3.LUT R0, R27, 0x7fffffff, RZ, 0xc0, !PT ;  /* 0x7fffffff1b007812 */ /* 0x000fe200078ec0ff */
[----:B------:R-:W-:Y:S02]  /*07f0*/  IMAD.MOV.U32 R2, RZ, RZ, R26 ;  /* 0x000000ffff027224 */ /* 0x000fe400078e001a */
[----:B------:R-:W-:Y:S02]  /*0800*/  IMAD.MOV.U32 R3, RZ, RZ, R27 ;  /* 0x000000ffff037224 */ /* 0x000fe400078e001b */
[----:B------:R-:W-:Y:S01]  /*0810*/  VIADD R12, R0, 0xfff00000 ;  /* 0xfff00000000c7836 */ /* 0x000fe20000000000 */
[----:B------:R-:W-:-:S07]  /*0820*/  MOV R0, 0x840 ;  /* 0x0000084000007802 */ /* 0x000fce0000000f00 */
[----:B------:R-:W-:Y:S05]  /*0830*/  CALL.REL.NOINC `($__internal_0_$__cuda_sm20_dblrcp_rn_slowpath_v3) ;  /* 0x0000000c00407944 */ /* 0x000fea0003c00000 */
.L_x_4:
[----:B------:R-:W-:Y:S01]  /*0840*/  DMUL R6, R6, R30 ;  /* 0x0000001e06067228 */ /* 0x000fe20000000000 */
[----:B------:R-:W0:Y:S01]  /*0850*/  LDCU UR8, c[0x0][0x384] ;  /* 0x00007080ff0877ac */ /* 0x000e220008000800 */
[----:B------:R-:W1:Y:S01]  /*0860*/  LDC.64 R2, c[0x0][0x380] ;  /* 0x0000e000ff027b82 */ /* 0x000e620000000a00 */
[----:B------:R-:W-:Y:S01]  /*0870*/  HFMA2 R15, -RZ, RZ, 2.0546875, 0 ;  /* 0x401c0000ff0f7431 */ /* 0x000fe200000001ff */
[----:B------:R-:W-:Y:S01]  /*0880*/  DMUL R10, R30, R10 ;  /* 0x0000000a1e0a7228 */ /* 0x000fe20000000000 */
[----:B------:R-:W-:Y:S01]  /*0890*/  UMOV UR4, 0x3404ea4b ;  /* 0x3404ea4b00047882 */ /* 0x000fe20000000000 */
[----:B------:R-:W-:Y:S01]  /*08a0*/  UMOV UR5, 0x3fd03611 ;  /* 0x3fd0361100057882 */ /* 0x000fe20000000000 */
[----:B------:R-:W-:Y:S01]  /*08b0*/  IMAD.MOV.U32 R14, RZ, RZ, 0x0 ;  /* 0x00000000ff0e7424 */ /* 0x000fe200078e00ff */
[----:B------:R-:W-:Y:S01]  /*08c0*/  DFMA R6, R16, UR4, R6 ;  /* 0x0000000410067c2b */ /* 0x000fe20008000006 */
[----:B------:R-:W-:Y:S01]  /*08d0*/  UMOV UR4, 0x6966b61b ;  /* 0x6966b61b00047882 */ /* 0x000fe20000000000 */
[----:B------:R-:W2:Y:S01]  /*08e0*/  LDC.64 R12, c[0x0][0x388] ;  /* 0x0000e200ff0c7b82 */ /* 0x000ea20000000a00 */
[----:B------:R-:W-:Y:S01]  /*08f0*/  UMOV UR5, 0x3f931632 ;  /* 0x3f93163200057882 */ /* 0x000fe20000000000 */
[----:B------:R-:W-:-:S06]  /*0900*/  IMAD.MOV.U32 R4, RZ, RZ, 0x1 ;  /* 0x00000001ff047424 */ /* 0x000fcc00078e00ff */
[----:B------:R-:W-:Y:S01]  /*0910*/  R2UR UR6, R6 ;  /* 0x00000000060672ca */ /* 0x000fe200000e0000 */
[----:B0-----:R-:W0:Y:S01]  /*0920*/  MUFU.RCP64H R5, UR8 ;  /* 0x0000000800057d08 */ /* 0x001e220008001800 */
[----:B------:R-:W-:Y:S01]  /*0930*/  R2UR UR7, R7 ;  /* 0x00000000070772ca */ /* 0x000fe200000e0000 */
[----:B-1----:R-:W-:Y:S01]  /*0940*/  DMUL R18, R2, UR4 ;  /* 0x0000000402127c28 */ /* 0x002fe20008000000 */
[----:B------:R-:W-:Y:S01]  /*0950*/  UMOV UR4, 0x45989ed7 ;  /* 0x45989ed700047882 */ /* 0x000fe20000000000 */
[----:B------:R-:W-:-:S08]  /*0960*/  UMOV UR5, 0x3f17a2c2 ;  /* 0x3f17a2c200057882 */ /* 0x000fd00000000000 */
[----:B------:R-:W-:Y:S02]  /*0970*/  IMAD.U32 R6, RZ, RZ, UR6 ;  /* 0x00000006ff067e24 */ /* 0x000fe4000f8e00ff */
[----:B------:R-:W-:Y:S01]  /*0980*/  IMAD.U32 R7, RZ, RZ, UR7 ;  /* 0x00000007ff077e24 */ /* 0x000fe2000f8e00ff */
[----:B--2---:R-:W-:Y:S01]  /*0990*/  DMUL R12, R12, UR4 ;  /* 0x000000040c0c7c28 */ /* 0x004fe20008000000 */
[----:B------:R-:W-:Y:S01]  /*09a0*/  UMOV UR4, 0xf73c0c20 ;  /* 0xf73c0c2000047882 */ /* 0x000fe20000000000 */
[----:B------:R-:W-:Y:S01]  /*09b0*/  UMOV UR5, 0x3fa92e1e ;  /* 0x3fa92e1e00057882 */ /* 0x000fe20000000000 */
[----:B0-----:R-:W-:Y:S02]  /*09c0*/  DFMA R22, R4, -R2, 1 ;  /* 0x3ff000000416742b */ /* 0x001fe40000000802 */
[----:B------:R-:W-:Y:S02]  /*09d0*/  DFMA R14, R14, R6, 3 ;  /* 0x400800000e0e742b */ /* 0x000fe40000000006 */
[----:B------:R-:W-:-:S02]  /*09e0*/  DMUL R6, R2, -UR4 ;  /* 0x8000000402067c28 */ /* 0x000fc40008000000 */
[----:B------:R-:W-:Y:S02]  /*09f0*/  DMUL R18, R10, R18 ;  /* 0x000000120a127228 */ /* 0x000fe40000000000 */
[----:B------:R-:W-:Y:S02]  /*0a00*/  DMUL R20, R8, R12 ;  /* 0x0000000c08147228 */ /* 0x000fe40000000000 */
[----:B------:R-:W-:-:S04]  /*0a10*/  DFMA R22, R22, R22, R22 ;  /* 0x000000161616722b */ /* 0x000fc80000000016 */
[----:B------:R-:W-:Y:S02]  /*0a20*/  DFMA R6, R6, R30, -R18 ;  /* 0x0000001e0606722b */ /* 0x000fe40000000812 */
[----:B------:R-:W-:Y:S02]  /*0a30*/  DMUL R20, R10, R20 ;  /* 0x000000140a147228 */ /* 0x000fe40000000000 */
[----:B------:R-:W-:-:S06]  /*0a40*/  DFMA R22, R4, R22, R4 ;  /* 0x000000160416722b */ /* 0x000fcc0000000004 */
[----:B------:R-:W-:Y:S02]  /*0a50*/  DFMA R6, R20, R14, R6 ;  /* 0x0000000e1406722b */ /* 0x000fe40000000006 */
[----:B------:R-:W-:-:S08]  /*0a60*/  DFMA R4, R22, -R2, 1 ;  /* 0x3ff000001604742b */ /* 0x000fd00000000802 */
[----:B------:R-:W-:Y:S01]  /*0a70*/  R2UR UR4, R6 ;  /* 0x00000000060472ca */ /* 0x000fe200000e0000 */
[----:B------:R-:W-:Y:S01]  /*0a80*/  DFMA R4, R22, R4, R22 ;  /* 0x000000041604722b */ /* 0x000fe20000000016 */
[----:B------:R-:W-:-:S13]  /*0a90*/  R2UR UR5, R7 ;  /* 0x00000000070572ca */ /* 0x000fda00000e0000 */
[----:B------:R-:W-:-:S08]  /*0aa0*/  DMUL R6, R4, UR4 ;  /* 0x0000000404067c28 */ /* 0x000fd00008000000 */
[----:B------:R-:W-:-:S08]  /*0ab0*/  DFMA R2, R6, -R2, UR4 ;  /* 0x0000000406027e2b */ /* 0x000fd00008000802 */
[----:B------:R-:W-:Y:S01]  /*0ac0*/  DFMA R6, R4, R2, R6 ;  /* 0x000000020406722b */ /* 0x000fe20000000006 */
[----:B------:R-:W-:Y:S02]  /*0ad0*/  IMAD.U32 R3, RZ, RZ, UR5 ;  /* 0x00000005ff037e24 */ /* 0x000fe4000f8e00ff */
[----:B------:R-:W-:-:S03]  /*0ae0*/  IMAD.U32 R2, RZ, RZ, UR4 ;  /* 0x00000004ff027e24 */ /* 0x000fc6000f8e00ff */
[----:B------:R-:W-:-:S04]  /*0af0*/  FSETP.GEU.AND P1, PT, |R3|, 6.5827683646048100446e-37, PT ;  /* 0x036000000300780b */ /* 0x000fc80003f2e200 */
[----:B------:R-:W-:-:S05]  /*0b00*/  FFMA R0, RZ, UR8, R7 ;  /* 0x00000008ff007c23 */ /* 0x000fca0008000007 */
[----:B------:R-:W-:-:S13]  /*0b10*/  FSETP.GT.AND P0, PT, |R0|, 1.469367938527859385e-39, PT ;  /* 0x001000000000780b */ /* 0x000fda0003f04200 */
[----:B------:R-:W-:Y:S05]  /*0b20*/  @P0 BRA P1, `(.L_x_5) ;  /* 0x0000000000140947 */ /* 0x000fea0000800000 */
[----:B------:R-:W-:Y:S01]  /*0b30*/  MOV R0, 0xb60 ;  /* 0x00000b6000007802 */ /* 0x000fe20000000f00 */
[----:B------:R-:W0:Y:S06]  /*0b40*/  LDCU.64 UR14, c[0x0][0x380] ;  /* 0x00007000ff0e77ac */ /* 0x000e2c0008000a00 */
[----:B0-----:R-:W-:Y:S05]  /*0b50*/  CALL.REL.NOINC `($__internal_1_$__cuda_sm20_div_rn_f64_full) ;  /* 0x0000000c00187944 */ /* 0x001fea0003c00000 */
[----:B------:R-:W-:Y:S01]  /*0b60*/  MOV R6, R18 ;  /* 0x0000001200067202 */ /* 0x000fe20000000f00 */
[----:B------:R-:W-:-:S07]  /*0b70*/  IMAD.MOV.U32 R7, RZ, RZ, R19 ;  /* 0x000000ffff077224 */ /* 0x000fce00078e0013 */
.L_x_5:
[----:B------:R-:W0:Y:S01]  /*0b80*/  LDCU UR8, c[0x0][0x384] ;  /* 0x00007080ff0877ac */ /* 0x000e220008000800 */
[----:B------:R-:W1:Y:S01]  /*0b90*/  LDC.64 R4, c[0x0][0x380] ;  /* 0x0000e000ff047b82 */ /* 0x000e620000000a00 */
[----:B------:R-:W-:Y:S01]  /*0ba0*/  IMAD.MOV.U32 R2, RZ, RZ, 0x1 ;  /* 0x00000001ff027424 */ /* 0x000fe200078e00ff */
[----:B------:R-:W-:Y:S01]  /*0bb0*/  UMOV UR4, 0x55555555 ;  /* 0x5555555500047882 */ /* 0x000fe20000000000 */
[----:B------:R-:W-:Y:S02]  /*0bc0*/  UMOV UR5, 0x3fd55555 ;  /* 0x3fd5555500057882 */ /* 0x000fe40000000000 */
[----:B------:R-:W-:-:S10]  /*0bd0*/  DMUL R20, R16, -UR4 ;  /* 0x8000000410147c28 */ /* 0x000fd40008000000 */
[----:B------:R-:W-:Y:S01]  /*0be0*/  R2UR UR4, R20 ;  /* 0x00000000140472ca */ /* 0x000fe200000e0000 */
[----:B0-----:R-:W1:Y:S01]  /*0bf0*/  MUFU.RCP64H R3, UR8 ;  /* 0x0000000800037d08 */ /* 0x001e620008001800 */
[----:B------:R-:W-:Y:S01]  /*0c00*/  R2UR UR5, R21 ;  /* 0x00000000150572ca */ /* 0x000fe200000e0000 */
[----:B-1----:R-:W-:-:S08]  /*0c10*/  DFMA R18, R2, -R4, 1 ;  /* 0x3ff000000212742b */ /* 0x002fd00000000804 */
[----:B------:R-:W-:-:S08]  /*0c20*/  DFMA R18, R18, R18, R18 ;  /* 0x000000121212722b */ /* 0x000fd00000000012 */
[----:B------:R-:W-:-:S08]  /*0c30*/  DFMA R18, R2, R18, R2 ;  /* 0x000000120212722b */ /* 0x000fd00000000002 */
[----:B------:R-:W-:-:S08]  /*0c40*/  DFMA R2, R18, -R4, 1 ;  /* 0x3ff000001202742b */ /* 0x000fd00000000804 */
[----:B------:R-:W-:-:S08]  /*0c50*/  DFMA R18, R18, R2, R18 ;  /* 0x000000021212722b */ /* 0x000fd00000000012 */
        /* <DEDUP_REMOVED lines=12> */
[----:B------:R-:W-:Y:S01]  /*0d20*/  IMAD.MOV.U32 R2, RZ, RZ, R18 ;  /* 0x000000ffff027224 */ /* 0x000fe200078e0012 */
[----:B------:R-:W-:-:S07]  /*0d30*/  MOV R3, R19 ;  /* 0x0000001300037202 */ /* 0x000fce0000000f00 */
.L_x_6:
[----:B------:R-:W0:Y:S01]  /*0d40*/  LDC.64 R4, c[0x0][0x380] ;  /* 0x0000e000ff047b82 */ /* 0x000e220000000a00 */
[----:B------:R-:W-:Y:S01]  /*0d50*/  DMUL R20, R10, UR6 ;  /* 0x000000060a147c28 */ /* 0x000fe20008000000 */
[----:B------:R-:W-:Y:S01]  /*0d60*/  UMOV UR10, 0x189374bc ;  /* 0x189374bc000a7882 */ /* 0x000fe20000000000 */
[----:B------:R-:W-:Y:S02]  /*0d70*/  UMOV UR11, 0x3fd65604 ;  /* 0x3fd65604000b7882 */ /* 0x000fe40000000000 */
[----:B------:R-:W-:-:S06]  /*0d80*/  DMUL R28, R2, UR10 ;  /* 0x0000000a021c7c28 */ /* 0x000fcc0008000000 */
[----:B------:R-:W-:Y:S02]  /*0d90*/  R2UR UR4, R20 ;  /* 0x00000000140472ca */ /* 0x000fe400000e0000 */
[----:B------:R-:W-:Y:S01]  /*0da0*/  R2UR UR5, R21 ;  /* 0x00000000150572ca */ /* 0x000fe200000e0000 */
[----:B0-----:R-:W-:-:S10]  /*0db0*/  DMUL R4, R4, 3 ;  /* 0x4008000004047828 */ /* 0x001fd40000000000 */
[----:B------:R-:W-:Y:S02]  /*0dc0*/  R2UR UR9, R5 ;  /* 0x00000000050972ca */ /* 0x000fe400000e0000 */
[----:B------:R-:W-:Y:S01]  /*0dd0*/  R2UR UR8, R4 ;  /* 0x00000000040872ca */ /* 0x000fe200000e0000 */
[----:B------:R-:W-:-:S10]  /*0de0*/  IMAD.MOV.U32 R4, RZ, RZ, 0x1 ;  /* 0x00000001ff047424 */ /* 0x000fd400078e00ff */
[----:B------:R-:W0:Y:S01]  /*0df0*/  MUFU.RCP64H R5, UR9 ;  /* 0x0000000900057d08 */ /* 0x000e220008001800 */
[----:B------:R-:W-:Y:S01]  /*0e00*/  IMAD.U32 R19, RZ, RZ, UR9 ;  /* 0x00000009ff137e24 */ /* 0x000fe2000f8e00ff */
[----:B------:R-:W-:Y:S01]  /*0e10*/  MOV R20, UR8 ;  /* 0x0000000800147c02 */ /* 0x000fe20008000f00 */
[----:B------:R-:W-:Y:S02]  /*0e20*/  IMAD.U32 R18, RZ, RZ, UR8 ;  /* 0x00000008ff127e24 */ /* 0x000fe4000f8e00ff */
[----:B------:R-:W-:-:S04]  /*0e30*/  IMAD.U32 R21, RZ, RZ, UR9 ;  /* 0x00000009ff157e24 */ /* 0x000fc8000f8e00ff */
[----:B0-----:R-:W-:-:S08]  /*0e40*/  DFMA R18, R4, -R18, 1 ;  /* 0x3ff000000412742b */ /* 0x001fd00000000812 */
[----:B------:R-:W-:-:S08]  /*0e50*/  DFMA R18, R18, R18, R18 ;  /* 0x000000121212722b */ /* 0x000fd00000000012 */
[----:B------:R-:W-:Y:S01]  /*0e60*/  DFMA R18, R4, R18, R4 ;  /* 0x000000120412722b */ /* 0x000fe20000000004 */
[----:B------:R-:W-:Y:S02]  /*0e70*/  IMAD.U32 R4, RZ, RZ, UR8 ;  /* 0x00000008ff047e24 */ /* 0x000fe4000f8e00ff */
[----:B------:R-:W-:-:S06]  /*0e80*/  IMAD.U32 R5, RZ, RZ, UR9 ;  /* 0x00000009ff057e24 */ /* 0x000fcc000f8e00ff */
[----:B------:R-:W-:-:S08]  /*0e90*/  DFMA R4, R18, -R4, 1 ;  /* 0x3ff000001204742b */ /* 0x000fd00000000804 */
[----:B------:R-:W-:-:S08]  /*0ea0*/  DFMA R4, R18, R4, R18 ;  /* 0x000000041204722b */ /* 0x000fd00000000012 */
[----:B------:R-:W-:-:S08]  /*0eb0*/  DMUL R18, R4, UR4 ;  /* 0x0000000404127c28 */ /* 0x000fd00008000000 */
[----:B------:R-:W-:-:S08]  /*0ec0*/  DFMA R20, R18, -R20, UR4 ;  /* 0x0000000412147e2b */ /* 0x000fd00008000814 */
[----:B------:R-:W-:Y:S01]  /*0ed0*/  DFMA R4, R4, R20, R18 ;  /* 0x000000140404722b */ /* 0x000fe20000000012 */
[----:B------:R-:W-:-:S05]  /*0ee0*/  IMAD.U32 R18, RZ, RZ, UR5 ;  /* 0x00000005ff127e24 */ /* 0x000fca000f8e00ff */
[----:B------:R-:W-:-:S04]  /*0ef0*/  FSETP.GEU.AND P1, PT, |R18|, 6.5827683646048100446e-37, PT ;  /* 0x036000001200780b */ /* 0x000fc80003f2e200 */
[----:B------:R-:W-:-:S05]  /*0f00*/  FFMA R0, RZ, UR9, R5 ;  /* 0x00000009ff007c23 */ /* 0x000fca0008000005 */
[----:B------:R-:W-:-:S13]  /*0f10*/  FSETP.GT.AND P0, PT, |R0|, 1.469367938527859385e-39, PT ;  /* 0x001000000000780b */ /* 0x000fda0003f04200 */
[----:B------:R-:W-:Y:S05]  /*0f20*/  @P0 BRA P1, `(.L_x_7) ;  /* 0x0000000000180947 */ /* 0x000fea0000800000 */
[----:B------:R-:W-:Y:S01]  /*0f30*/  MOV R0, 0xf70 ;  /* 0x00000f7000007802 */ /* 0x000fe20000000f00 */
[----:B------:R-:W-:Y:S01]  /*0f40*/  UMOV UR14, UR8 ;  /* 0x00000008000e7c82 */ /* 0x000fe20008000000 */
[----:B------:R-:W-:-:S05]  /*0f50*/  UMOV UR15, UR9 ;  /* 0x00000009000f7c82 */ /* 0x000fca0008000000 */
[----:B------:R-:W-:Y:S05]  /*0f60*/  CALL.REL.NOINC `($__internal_1_$__cuda_sm20_div_rn_f64_full) ;  /* 0x0000000800147944 */ /* 0x000fea0003c00000 */
[----:B------:R-:W-:Y:S02]  /*0f70*/  IMAD.MOV.U32 R4, RZ, RZ, R18 ;  /* 0x000000ffff047224 */ /* 0x000fe400078e0012 */
[----:B------:R-:W-:-:S07]  /*0f80*/  IMAD.MOV.U32 R5, RZ, RZ, R19 ;  /* 0x000000ffff057224 */ /* 0x000fce00078e0013 */
.L_x_7:
[----:B------:R-:W0:Y:S01]  /*0f90*/  MUFU.RCP64H R19, UR9 ;  /* 0x0000000900137d08 */ /* 0x000e220008001800 */
[----:B------:R-:W-:Y:S01]  /*0fa0*/  MOV R20, UR8 ;  /* 0x0000000800147c02 */ /* 0x000fe20008000f00 */
[----:B------:R-:W-:Y:S01]  /*0fb0*/  IMAD.U32 R21, RZ, RZ, UR9 ;  /* 0x00000009ff157e24 */ /* 0x000fe2000f8e00ff */
[----:B------:R-:W-:Y:S01]  /*0fc0*/  DMUL R16, R16, R30 ;  /* 0x0000001e10107228 */ /* 0x000fe20000000000 */
[----:B------:R-:W-:Y:S01]  /*0fd0*/  IMAD.MOV.U32 R18, RZ, RZ, 0x1 ;  /* 0x00000001ff127424 */ /* 0x000fe200078e00ff */
[----:B------:R-:W1:Y:S01]  /*0fe0*/  LDCU.64 UR10, c[0x0][0x380] ;  /* 0x00007000ff0a77ac */ /* 0x000e620008000a00 */
[----:B------:R-:W-:Y:S01]  /*0ff0*/  UMOV UR4, 0xf73c0c20 ;  /* 0xf73c0c2000047882 */ /* 0x000fe20000000000 */
[----:B------:R-:W-:-:S04]  /*1000*/  UMOV UR5, 0x3fa92e1e ;  /* 0x3fa92e1e00057882 */ /* 0x000fc80000000000 */
[----:B------:R-:W-:Y:S02]  /*1010*/  DMUL R16, R16, R30 ;  /* 0x0000001e10107228 */ /* 0x000fe40000000000 */
[----:B0-----:R-:W-:-:S06]  /*1020*/  DFMA R20, R18, -R20, 1 ;  /* 0x3ff000001214742b */ /* 0x001fcc0000000814 */
[C---:B------:R-:W-:Y:S02]  /*1030*/  DMUL R16, R28.reuse, R16 ;  /* 0x000000101c107228 */ /* 0x040fe40000000000 */
[----:B-1----:R-:W-:Y:S02]  /*1040*/  DFMA R26, -R28, UR10, R26 ;  /* 0x0000000a1c1a7c2b */ /* 0x002fe4000800011a */
[----:B------:R-:W-:-:S04]  /*1050*/  DFMA R20, R20, R20, R20 ;  /* 0x000000141414722b */ /* 0x000fc80000000014 */
[-C--:B------:R-:W-:Y:S02]  /*1060*/  DFMA R16, R2, R30.reuse, -R16 ;  /* 0x0000001e0210722b */ /* 0x080fe40000000810 */
[----:B------:R-:W-:Y:S02]  /*1070*/  DMUL R30, R30, R30 ;  /* 0x0000001e1e1e7228 */ /* 0x000fe40000000000 */
[----:B------:R-:W-:Y:S01]  /*1080*/  DMUL R26, R26, -UR4 ;  /* 0x800000041a1a7c28 */ /* 0x000fe20008000000 */
[----:B------:R-:W-:Y:S01]  /*1090*/  UMOV UR4, 0x189374bc ;  /* 0x189374bc00047882 */ /* 0x000fe20000000000 */
[----:B------:R-:W-:Y:S01]  /*10a0*/  DFMA R20, R18, R20, R18 ;  /* 0x000000141214722b */ /* 0x000fe20000000012 */
[----:B------:R-:W-:Y:S01]  /*10b0*/  UMOV UR5, 0x3fd65604 ;  /* 0x3fd6560400057882 */ /* 0x000fe20000000000 */
[----:B------:R-:W-:Y:S01]  /*10c0*/  IMAD.U32 R18, RZ, RZ, UR8 ;  /* 0x00000008ff127e24 */ /* 0x000fe2000f8e00ff */
[----:B------:R-:W-:Y:S01]  /*10d0*/  DFMA R28, R4, UR10, R10 ;  /* 0x0000000a041c7c2b */ /* 0x000fe2000800000a */
[----:B------:R-:W-:-:S06]  /*10e0*/  IMAD.U32 R19, RZ, RZ, UR9 ;  /* 0x00000009ff137e24 */ /* 0x000fcc000f8e00ff */
[----:B------:R-:W-:-:S08]  /*10f0*/  DFMA R18, R20, -R18, 1 ;  /* 0x3ff000001412742b */ /* 0x000fd00000000812 */
[----:B------:R-:W-:Y:S01]  /*1100*/  DFMA R22, R20, R18, R20 ;  /* 0x000000121416722b */ /* 0x000fe20000000014 */
[----:B------:R-:W-:Y:S01]  /*1110*/  MOV R20, UR8 ;  /* 0x0000000800147c02 */ /* 0x000fe20008000f00 */
[----:B------:R-:W-:-:S06]  /*1120*/  IMAD.U32 R21, RZ, RZ, UR9 ;  /* 0x00000009ff157e24 */ /* 0x000fcc000f8e00ff */
[----:B------:R-:W-:-:S08]  /*1130*/  DMUL R18, R22, -5 ;  /* 0xc014000016127828 */ /* 0x000fd00000000000 */
[----:B------:R-:W-:-:S08]  /*1140*/  DFMA R20, R18, -R20, -5 ;  /* 0xc01400001214742b */ /* 0x000fd00000000814 */
[----:B------:R-:W-:Y:S02]  /*1150*/  DFMA R18, R22, R20, R18 ;  /* 0x000000141612722b */ /* 0x000fe40000000012 */
[----:B------:R-:W-:Y:S01]  /*1160*/  DMUL R20, R16, UR4 ;  /* 0x0000000410147c28 */ /* 0x000fe20008000000 */
[----:B------:R-:W-:Y:S01]  /*1170*/  UMOV UR4, 0x3404ea4b ;  /* 0x3404ea4b00047882 */ /* 0x000fe20000000000 */
[----:B------:R-:W-:Y:S01]  /*1180*/  UMOV UR5, 0x3fd03611 ;  /* 0x3fd0361100057882 */ /* 0x000fe20000000000 */
[----:B------:R-:W-:Y:S02]  /*1190*/  DMUL R16, R26, R30 ;  /* 0x0000001e1a107228 */ /* 0x000fe40000000000 */
[----:B------:R-:W-:-:S03]  /*11a0*/  DMUL R26, R8, R10 ;  /* 0x0000000a081a7228 */ /* 0x000fc60000000000 */
[----:B------:R-:W-:Y:S01]  /*11b0*/  FFMA R0, RZ, UR9, R19 ;  /* 0x00000009ff007c23 */ /* 0x000fe20008000013 */
[----:B------:R-:W-:-:S04]  /*11c0*/  DFMA R2, R2, UR4, R20 ;  /* 0x0000000402027c2b */ /* 0x000fc80008000014 */
[----:B------:R-:W-:-:S13]  /*11d0*/  FSETP.GT.AND P0, PT, |R0|, 1.469367938527859385e-39, PT ;  /* 0x001000000000780b */ /* 0x000fda0003f04200 */
[----:B------:R-:W-:Y:S05]  /*11e0*/  @P0 BRA `(.L_x_8) ;  /* 0x0000000000180947 */ /* 0x000fea0003800000 */
[----:B------:R-:W-:Y:S01]  /*11f0*/  MOV R0, 0x1250 ;  /* 0x0000125000007802 */ /* 0x000fe20000000f00 */
[----:B------:R-:W-:Y:S01]  /*1200*/  UMOV UR4, URZ ;  /* 0x000000ff00047c82 */ /* 0x000fe20008000000 */
[----:B------:R-:W-:Y:S01]  /*1210*/  UMOV UR5, 0xc0140000 ;  /* 0xc014000000057882 */ /* 0x000fe20000000000 */
[----:B------:R-:W-:Y:S01]  /*1220*/  UMOV UR14, UR8 ;  /* 0x00000008000e7c82 */ /* 0x000fe20008000000 */
[----:B------:R-:W-:-:S05]  /*1230*/  UMOV UR15, UR9 ;  /* 0x00000009000f7c82 */ /* 0x000fca0008000000 */
[----:B------:R-:W-:Y:S05]  /*1240*/  CALL.REL.NOINC `($__internal_1_$__cuda_sm20_div_rn_f64_full) ;  /* 0x00000004005c7944 */ /* 0x000fea0003c00000 */
.L_x_8:
[----:B------:R-:W0:Y:S01]  /*1250*/  MUFU.RCP64H R5, UR9 ;  /* 0x0000000900057d08 */ /* 0x000e220008001800 */
[----:B------:R-:W-:Y:S01]  /*1260*/  IMAD.U32 R20, RZ, RZ, UR8 ;  /* 0x00000008ff147e24 */ /* 0x000fe2000f8e00ff */
[----:B------:R-:W-:Y:S01]  /*1270*/  DMUL R30, R14, R18 ;  /* 0x000000120e1e7228 */ /* 0x000fe20000000000 */
[----:B------:R-:W-:Y:S02]  /*1280*/  IMAD.U32 R21, RZ, RZ, UR9 ;  /* 0x00000009ff157e24 */ /* 0x000fe4000f8e00ff */
[----:B------:R-:W-:-:S06]  /*1290*/  IMAD.MOV.U32 R4, RZ, RZ, 0x1 ;  /* 0x00000001ff047424 */ /* 0x000fcc00078e00ff */
[----:B0-----:R-:W-:-:S08]  /*12a0*/  DFMA R20, R4, -R20, 1 ;  /* 0x3ff000000414742b */ /* 0x001fd00000000814 */
[----:B------:R-:W-:-:S08]  /*12b0*/  DFMA R20, R20, R20, R20 ;  /* 0x000000141414722b */ /* 0x000fd00000000014 */
[----:B------:R-:W-:Y:S01]  /*12c0*/  DFMA R20, R4, R20, R4 ;  /* 0x000000140414722b */ /* 0x000fe20000000004 */
[----:B------:R-:W-:Y:S01]  /*12d0*/  MOV R4, UR8 ;  /* 0x0000000800047c02 */ /* 0x000fe20008000f00 */
[----:B------:R-:W-:-:S06]  /*12e0*/  IMAD.U32 R5, RZ, RZ, UR9 ;  /* 0x00000009ff057e24 */ /* 0x000fcc000f8e00ff */
[----:B------:R-:W-:-:S08]  /*12f0*/  DFMA R4, R20, -R4, 1 ;  /* 0x3ff000001404742b */ /* 0x000fd00000000804 */
[----:B------:R-:W-:Y:S01]  /*1300*/  DFMA R22, R20, R4, R20 ;  /* 0x000000041416722b */ /* 0x000fe20000000014 */
[----:B------:R-:W-:Y:S02]  /*1310*/  IMAD.U32 R20, RZ, RZ, UR8 ;  /* 0x00000008ff147e24 */ /* 0x000fe4000f8e00ff */
[----:B------:R-:W-:-:S05]  /*1320*/  IMAD.U32 R21, RZ, RZ, UR9 ;  /* 0x00000009ff157e24 */ /* 0x000fca000f8e00ff */
        /* <DEDUP_REMOVED lines=10> */
[----:B------:R-:W-:Y:S01]  /*13d0*/  UMOV UR5, UR7 ;  /* 0x0000000700057c82 */ /* 0x000fe20008000000 */
[----:B------:R-:W-:Y:S01]  /*13e0*/  UMOV UR14, UR8 ;  /* 0x00000008000e7c82 */ /* 0x000fe20008000000 */
[----:B------:R-:W-:-:S05]  /*13f0*/  UMOV UR15, UR9 ;  /* 0x00000009000f7c82 */ /* 0x000fca0008000000 */
[----:B------:R-:W-:Y:S05]  /*1400*/  CALL.REL.NOINC `($__internal_1_$__cuda_sm20_div_rn_f64_full) ;  /* 0x0000000000ec7944 */ /* 0x000fea0003c00000 */
[----:B------:R-:W-:Y:S01]  /*1410*/  MOV R4, R18 ;  /* 0x0000001200047202 */ /* 0x000fe20000000f00 */
[----:B------:R-:W-:-:S07]  /*1420*/  IMAD.MOV.U32 R5, RZ, RZ, R19 ;  /* 0x000000ffff057224 */ /* 0x000fce00078e0013 */
.L_x_9:
[----:B------:R-:W-:Y:S01]  /*1430*/  UMOV UR4, 0x45989ed7 ;  /* 0x45989ed700047882 */ /* 0x000fe20000000000 */
[----:B------:R-:W-:Y:S01]  /*1440*/  UMOV UR5, 0x3f17a2c2 ;  /* 0x3f17a2c200057882 */ /* 0x000fe20000000000 */
[----:B------:R-:W-:Y:S02]  /*1450*/  DFMA R30, R14, R4, R30 ;  /* 0x000000040e1e722b */ /* 0x000fe4000000001e */
[----:B------:R-:W-:Y:S01]  /*1460*/  DMUL R8, R8, UR4 ;  /* 0x0000000408087c28 */ /* 0x000fe20008000000 */
[----:B------:R-:W-:Y:S01]  /*1470*/  UMOV UR4, 0x6966b61b ;  /* 0x6966b61b00047882 */ /* 0x000fe20000000000 */
[----:B------:R-:W-:Y:S01]  /*1480*/  UMOV UR5, 0x3f931632 ;  /* 0x3f93163200057882 */ /* 0x000fe20000000000 */
[----:B------:R-:W-:Y:S02]  /*1490*/  DMUL R26, R12, R26 ;  /* 0x0000001a0c1a7228 */ /* 0x000fe40000000000 */
[----:B------:R-:W-:Y:S02]  /*14a0*/  DFMA R16, R28, -UR4, R16 ;  /* 0x800000041c107c2b */ /* 0x000fe40008000010 */
[----:B------:R-:W-:-:S02]  /*14b0*/  DFMA R2, R2, 7, R30 ;  /* 0x401c00000202782b */ /* 0x000fc4000000001e */
[----:B------:R-:W-:-:S06]  /*14c0*/  DMUL R8, R10, R8 ;  /* 0x000000080a087228 */ /* 0x000fcc0000000000 */
[----:B------:R-:W-:Y:S02]  /*14d0*/  DFMA R2, R2, R26, R16 ;  /* 0x0000001a0202722b */ /* 0x000fe40000000010 */
[----:B------:R-:W-:-:S11]  /*14e0*/  DMUL R14, R14, R8 ;  /* 0x000000080e0e7228 */ /* 0x000fd60000000000 */
.L_x_0:
[----:B------:R-:W0:Y:S02]  /*14f0*/  LDC.64 R4, c[0x0][0x390] ;  /* 0x0000e400ff047b82 */ /* 0x000e240000000a00 */
[----:B0-----:R-:W-:Y:S04]  /*1500*/  STG.E.64 desc[UR20][R4.64], R6 ;  /* 0x0000000604007986 */ /* 0x001fe8000c101b14 */
[----:B------:R-:W-:Y:S04]  /*1510*/  STG.E.64 desc[UR20][R4.64+0x8], R2 ;  /* 0x0000080204007986 */ /* 0x000fe8000c101b14 */
[----:B------:R-:W-:Y:S01]  /*1520*/  STG.E.64 desc[UR20][R4.64+0x10], R14 ;  /* 0x0000100e04007986 */ /* 0x000fe2000c101b14 */
[----:B------:R-:W-:Y:S05]  /*1530*/  EXIT ;  /* 0x000000000000794d */ /* 0x000fea0003800000 */
        .weak           $__internal_0_$__cuda_sm20_dblrcp_rn_slowpath_v3
        .type           $__internal_0_$__cuda_sm20_dblrcp_rn_slowpath_v3,@function
        .size           $__internal_0_$__cuda_sm20_dblrcp_rn_slowpath_v3,($__internal_1_$__cuda_sm20_div_rn_f64_full - $__internal_0_$__cuda_sm20_dblrcp_rn_slowpath_v3)
$__internal_0_$__cuda_sm20_dblrcp_rn_slowpath_v3:
[----:B------:R-:W-:-:S14]  /*1540*/  DSETP.GTU.AND P1, PT, |R2|, +INF , PT ;  /* 0x7ff000000200742a */ /* 0x000fdc0003f2c200 */
[----:B------:R-:W-:Y:S05]  /*1550*/  @P1 BRA `(.L_x_10) ;  /* 0x00000000007c1947 */ /* 0x000fea0003800000 */
[----:B------:R-:W-:-:S05]  /*1560*/  LOP3.LUT R13, R3, 0x7fffffff, RZ, 0xc0, !PT ;  /* 0x7fffffff030d7812 */ /* 0x000fca00078ec0ff */
[----:B------:R-:W-:-:S05]  /*1570*/  VIADD R4, R13, 0xffffffff ;  /* 0xffffffff0d047836 */ /* 0x000fca0000000000 */
[----:B------:R-:W-:-:S13]  /*1580*/  ISETP.GE.U32.AND P1, PT, R4, 0x7fefffff, PT ;  /* 0x7fefffff0400780c */ /* 0x000fda0003f26070 */
[----:B------:R-:W-:Y:S01]  /*1590*/  @P1 LOP3.LUT R5, R3, 0x7ff00000, RZ, 0x3c, !PT ;  /* 0x7ff0000003051812 */ /* 0x000fe200078e3cff */
[----:B------:R-:W-:Y:S01]  /*15a0*/  @P1 IMAD.MOV.U32 R4, RZ, RZ, RZ ;  /* 0x000000ffff041224 */ /* 0x000fe200078e00ff */
[----:B------:R-:W-:Y:S06]  /*15b0*/  @P1 BRA `(.L_x_11) ;  /* 0x00000000006c1947 */ /* 0x000fec0003800000 */
[----:B------:R-:W-:-:S13]  /*15c0*/  ISETP.GE.U32.AND P1, PT, R13, 0x1000001, PT ;  /* 0x010000010d00780c */ /* 0x000fda0003f26070 */
[----:B------:R-:W-:Y:S05]  /*15d0*/  @!P1 BRA `(.L_x_12) ;  /* 0x0000000000349947 */ /* 0x000fea0003800000 */
[----:B------:R-:W-:Y:S01]  /*15e0*/  VIADD R5, R3, 0xc0200000 ;  /* 0xc020000003057836 */ /* 0x000fe20000000000 */
[----:B------:R-:W-:-:S03]  /*15f0*/  MOV R4, R2 ;  /* 0x0000000200047202 */ /* 0x000fc60000000f00 */
[----:B------:R-:W0:Y:S03]  /*1600*/  MUFU.RCP64H R13, R5 ;  /* 0x00000005000d7308 */ /* 0x000e260000001800 */
[----:B0-----:R-:W-:-:S08]  /*1610*/  DFMA R14, -R4, R12, 1 ;  /* 0x3ff00000040e742b */ /* 0x001fd0000000010c */
[----:B------:R-:W-:-:S08]  /*1620*/  DFMA R14, R14, R14, R14 ;  /* 0x0000000e0e0e722b */ /* 0x000fd0000000000e */
[----:B------:R-:W-:-:S08]  /*1630*/  DFMA R14, R12, R14, R12 ;  /* 0x0000000e0c0e722b */ /* 0x000fd0000000000c */
[----:B------:R-:W-:-:S08]  /*1640*/  DFMA R12, -R4, R14, 1 ;  /* 0x3ff00000040c742b */ /* 0x000fd0000000010e */
[----:B------:R-:W-:-:S08]  /*1650*/  DFMA R12, R14, R12, R14 ;  /* 0x0000000c0e0c722b */ /* 0x000fd0000000000e */
[----:B------:R-:W-:-:S08]  /*1660*/  DMUL R12, R12, 2.2250738585072013831e-308 ;  /* 0x001000000c0c7828 */ /* 0x000fd00000000000 */
[----:B------:R-:W-:-:S08]  /*1670*/  DFMA R2, -R2, R12, 1 ;  /* 0x3ff000000202742b */ /* 0x000fd0000000010c */
[----:B------:R-:W-:-:S08]  /*1680*/  DFMA R2, R2, R2, R2 ;  /* 0x000000020202722b */ /* 0x000fd00000000002 */
[----:B------:R-:W-:Y:S01]  /*1690*/  DFMA R4, R12, R2, R12 ;  /* 0x000000020c04722b */ /* 0x000fe2000000000c */
[----:B------:R-:W-:Y:S10]  /*16a0*/  BRA `(.L_x_11) ;  /* 0x0000000000307947 */ /* 0x000ff40003800000 */
.L_x_12:
[----:B------:R-:W-:Y:S01]  /*16b0*/  DMUL R2, R2, 8.11296384146066816958e+31 ;  /* 0x4690000002027828 */ /* 0x000fe20000000000 */
[----:B------:R-:W-:-:S05]  /*16c0*/  IMAD.MOV.U32 R4, RZ, RZ, R12 ;  /* 0x000000ffff047224 */ /* 0x000fca00078e000c */
[----:B------:R-:W0:Y:S02]  /*16d0*/  MUFU.RCP64H R5, R3 ;  /* 0x0000000300057308 */ /* 0x000e240000001800 */
[----:B0-----:R-:W-:-:S08]  /*16e0*/  DFMA R12, -R2, R4, 1 ;  /* 0x3ff00000020c742b */ /* 0x001fd00000000104 */
[----:B------:R-:W-:-:S08]  /*16f0*/  DFMA R12, R12, R12, R12 ;  /* 0x0000000c0c0c722b */ /* 0x000fd0000000000c */
[----:B------:R-:W-:-:S08]  /*1700*/  DFMA R12, R4, R12, R4 ;  /* 0x0000000c040c722b */ /* 0x000fd00000000004 */
[----:B------:R-:W-:-:S08]  /*1710*/  DFMA R4, -R2, R12, 1 ;  /* 0x3ff000000204742b */ /* 0x000fd0000000010c */
[----:B------:R-:W-:-:S08]  /*1720*/  DFMA R4, R12, R4, R12 ;  /* 0x000000040c04722b */ /* 0x000fd0000000000c */
[----:B------:R-:W-:Y:S01]  /*1730*/  DMUL R4, R4, 8.11296384146066816958e+31 ;  /* 0x4690000004047828 */ /* 0x000fe20000000000 */
[----:B------:R-:W-:Y:S10]  /*1740*/  BRA `(.L_x_11) ;  /* 0x0000000000087947 */ /* 0x000ff40003800000 */
.L_x_10:
[----:B------:R-:W-:Y:S01]  /*1750*/  LOP3.LUT R5, R3, 0x80000, RZ, 0xfc, !PT ;  /* 0x0008000003057812 */ /* 0x000fe200078efcff */
[----:B------:R-:W-:-:S07]  /*1760*/  IMAD.MOV.U32 R4, RZ, RZ, R2 ;  /* 0x000000ffff047224 */ /* 0x000fce00078e0002 */
.L_x_11:
[----:B------:R-:W-:Y:S01]  /*1770*/  MOV R2, R0 ;  /* 0x0000000000027202 */ /* 0x000fe20000000f00 */
[----:B------:R-:W-:Y:S02]  /*1780*/  IMAD.MOV.U32 R3, RZ, RZ, 0x0 ;  /* 0x00000000ff037424 */ /* 0x000fe400078e00ff */
[----:B------:R-:W-:Y:S02]  /*1790*/  IMAD.MOV.U32 R30, RZ, RZ, R4 ;  /* 0x000000ffff1e7224 */ /* 0x000fe400078e0004 */
[----:B------:R-:W-:Y:S01]  /*17a0*/  IMAD.MOV.U32 R31, RZ, RZ, R5 ;  /* 0x000000ffff1f7224 */ /* 0x000fe200078e0005 */
[----:B------:R-:W-:Y:S06]  /*17b0*/  RET.REL.NODEC R2 `(_Z16debug_lyp_kernelddPd) ;  /* 0xffffffe802107950 */ /* 0x000fec0003c3ffff */
        .weak           $__internal_1_$__cuda_sm20_div_rn_f64_full
        .type           $__internal_1_$__cuda_sm20_div_rn_f64_full,@function
        .size           $__internal_1_$__cuda_sm20_div_rn_f64_full,($_Z16debug_lyp_kernelddPd$__internal_accurate_pow - $__internal_1_$__cuda_sm20_div_rn_f64_full)
$__internal_1_$__cuda_sm20_div_rn_f64_full:
[----:B------:R-:W-:Y:S01]  /*17c0*/  IMAD.U32 R4, RZ, RZ, UR15 ;  /* 0x0000000fff047e24 */ /* 0x000fe2000f8e00ff */
[----:B------:R-:W-:Y:S02]  /*17d0*/  ULOP3.LUT UR10, UR15, 0x800fffff, URZ, 0xc0, !UPT ;  /* 0x800fffff0f0a7892 */ /* 0x000fe4000f8ec0ff */
[----:B------:R-:W-:Y:S01]  /*17e0*/  IMAD.U32 R5, RZ, RZ, UR15 ;  /* 0x0000000fff057e24 */ /* 0x000fe2000f8e00ff */
[----:B------:R-:W-:Y:S01]  /*17f0*/  UMOV UR13, UR5 ;  /* 0x00000005000d7c82 */ /* 0x000fe20008000000 */
[----:B------:R-:W-:Y:S01]  /*1800*/  IMAD.MOV.U32 R18, RZ, RZ, 0x1 ;  /* 0x00000001ff127424 */ /* 0x000fe200078e00ff */
[----:B------:R-:W-:Y:S01]  /*1810*/  FSETP.GEU.AND P0, PT, |R4|, 1.469367938527859385e-39, PT ;  /* 0x001000000400780b */ /* 0x000fe20003f0e200 */
[----:B------:R-:W-:Y:S01]  /*1820*/  IMAD.U32 R4, RZ, RZ, UR14 ;  /* 0x0000000eff047e24 */ /* 0x000fe2000f8e00ff */
[----:B------:R-:W-:Y:S01]  /*1830*/  ULOP3.LUT UR11, UR10, 0x3ff00000, URZ, 0xfc, !UPT ;  /* 0x3ff000000a0b7892 */ /* 0x000fe2000f8efcff */
[----:B------:R-:W-:Y:S01]  /*1840*/  IMAD.U32 R23, RZ, RZ, UR13 ;  /* 0x0000000dff177e24 */ /* 0x000fe2000f8e00ff */
[----:B------:R-:W-:Y:S01]  /*1850*/  ULOP3.LUT UR16, UR15, 0x7ff00000, URZ, 0xc0, !UPT ;  /* 0x7ff000000f107892 */ /* 0x000fe2000f8ec0ff */
[----:B------:R-:W-:Y:S01]  /*1860*/  UMOV UR10, UR14 ;  /* 0x0000000e000a7c82 */ /* 0x000fe20008000000 */
[----:B------:R-:W-:Y:S01]  /*1870*/  ULOP3.LUT UR18, UR13, 0x7ff00000, URZ, 0xc0, !UPT ;  /* 0x7ff000000d127892 */ /* 0x000fe2000f8ec0ff */
[----:B------:R-:W-:Y:S01]  /*1880*/  UMOV UR5, 0x1ca00000 ;  /* 0x1ca0000000057882 */ /* 0x000fe20000000000 */
[----:B------:R-:W-:-:S02]  /*1890*/  UMOV UR12, UR4 ;  /* 0x00000004000c7c82 */ /* 0x000fc40008000000 */
[----:B------:R-:W-:Y:S01]  /*18a0*/  UISETP.GE.U32.AND UP1, UPT, UR18, UR16, UPT ;  /* 0x000000101200728c */ /* 0x000fe2000bf26070 */
[----:B------:R-:W-:Y:S02]  /*18b0*/  IMAD.U32 R22, RZ, RZ, UR12 ;  /* 0x0000000cff167e24 */ /* 0x000fe4000f8e00ff */
[----:B------:R-:W-:Y:S01]  /*18c0*/  VOTEU.ANY UP0, P0 ;  /* 0x0000000000ff7886 */ /* 0x000fe20000000100 */
[----:B------:R-:W-:Y:S01]  /*18d0*/  PLOP3.LUT P0, PT, PT, PT, UP0, 0x80, 0x8 ;  /* 0x000000000008781c */ /* 0x000fe20003f0f008 */
[----:B------:R-:W-:Y:S01]  /*18e0*/  USEL UR4, UR5, 0x63400000, !UP1 ;  /* 0x6340000005047887 */ /* 0x000fe2000c800000 */
[----:B------:R-:W-:-:S03]  /*18f0*/  UMOV UR17, UR18 ;  /* 0x0000001200117c82 */ /* 0x000fc60008000000 */
[----:B------:R-:W-:-:S06]  /*1900*/  ULOP3.LUT UR4, UR4, 0x800fffff, UR13, 0xf8, !UPT ;  /* 0x800fffff04047892 */ /* 0x000fcc000f8ef80d */
[----:B------:R-:W-:Y:S02]  /*1910*/  IMAD.U32 R23, RZ, RZ, UR4 ;  /* 0x00000004ff177e24 */ /* 0x000fe4000f8e00ff */
[----:B------:R-:W-:-:S10]  /*1920*/  @!P0 DMUL R4, R4, 8.98846567431157953865e+307 ;  /* 0x7fe0000004048828 */ /* 0x000fd40000000000 */
[----:B------:R-:W-:Y:S02]  /*1930*/  @!P0 R2UR UR23, R5 ;  /* 0x00000000051782ca */ /* 0x000fe400000e0000 */
[----:B------:R-:W-:Y:S02]  /*1940*/  @!P0 R2UR UR22, R4 ;  /* 0x00000000041682ca */ /* 0x000fe400000e0000 */
[----:B------:R-:W-:-:S04]  /*1950*/  MOV R4, UR13 ;  /* 0x0000000d00047c02 */ /* 0x000fc80008000f00 */
[----:B------:R-:W-:-:S05]  /*1960*/  FSETP.GEU.AND P0, PT, |R4|, 1.469367938527859385e-39, PT ;  /* 0x001000000400780b */ /* 0x000fca0003f0e200 */
[----:B------:R-:W-:Y:S02]  /*1970*/  @!UP0 UMOV UR11, UR23 ;  /* 0x00000017000b8c82 */ /* 0x000fe40008000000 */
[----:B------:R-:W0:Y:S01]  /*1980*/  MUFU.RCP64H R19, UR11 ;  /* 0x0000000b00137d08 */ /* 0x000e220008001800 */
[----:B------:R-:W-:Y:S01]  /*1990*/  @!UP0 UMOV UR10, UR22 ;  /* 0x00000016000a8c82 */ /* 0x000fe20008000000 */
[----:B------:R-:W-:Y:S01]  /*19a0*/  MOV R5, UR11 ;  /* 0x0000000b00057c02 */ /* 0x000fe20008000f00 */
[----:B------:R-:W-:-:S06]  /*19b0*/  IMAD.U32 R4, RZ, RZ, UR10 ;  /* 0x0000000aff047e24 */ /* 0x000fcc000f8e00ff */
[----:B0-----:R-:W-:-:S08]  /*19c0*/  DFMA R4, R18, -R4, 1 ;  /* 0x3ff000001204742b */ /* 0x001fd00000000804 */
[----:B------:R-:W-:-:S08]  /*19d0*/  DFMA R4, R4, R4, R4 ;  /* 0x000000040404722b */ /* 0x000fd00000000004 */
[----:B------:R-:W-:Y:S01]  /*19e0*/  DFMA R18, R18, R4, R18 ;  /* 0x000000041212722b */ /* 0x000fe20000000012 */
[----:B------:R-:W-:Y:S02]  /*19f0*/  IMAD.U32 R4, RZ, RZ, UR10 ;  /* 0x0000000aff047e24 */ /* 0x000fe4000f8e00ff */
[----:B------:R-:W-:-:S06]  /*1a00*/  IMAD.U32 R5, RZ, RZ, UR11 ;  /* 0x0000000bff057e24 */ /* 0x000fcc000f8e00ff */
[----:B------:R-:W-:-:S08]  /*1a10*/  DFMA R4, R18, -R4, 1 ;  /* 0x3ff000001204742b */ /* 0x000fd00000000804 */
[----:B------:R-:W-:Y:S01]  /*1a20*/  DFMA R20, R18, R4, R18 ;  /* 0x000000041214722b */ /* 0x000fe20000000012 */
[----:B------:R-:W-:Y:S10]  /*1a30*/  @P0 BRA `(.L_x_13) ;  /* 0x0000000000340947 */ /* 0x000ff40003800000 */
[----:B------:R-:W-:Y:S01]  /*1a40*/  ULOP3.LUT UR4, UR15, 0x7ff00000, URZ, 0xc0, !UPT ;  /* 0x7ff000000f047892 */ /* 0x000fe2000f8ec0ff */
[----:B------:R-:W-:-:S03]  /*1a50*/  MOV R4, RZ ;  /* 0x000000ff00047202 */ /* 0x000fc60000000f00 */
[----:B------:R-:W-:-:S04]  /*1a60*/  UISETP.GE.U32.AND UP1, UPT, UR18, UR4, UPT ;  /* 0x000000041200728c */ /* 0x000fc8000bf26070 */
[----:B------:R-:W-:-:S04]  /*1a70*/  USEL UR4, UR5, 0x63400000, !UP1 ;  /* 0x6340000005047887 */ /* 0x000fc8000c800000 */
[----:B------:R-:W-:-:S04]  /*1a80*/  ULOP3.LUT UR4, UR4, 0x80000000, UR13, 0xf8, !UPT ;  /* 0x8000000004047892 */ /* 0x000fc8000f8ef80d */
[----:B------:R-:W-:-:S06]  /*1a90*/  ULOP3.LUT UR4, UR4, 0x100000, URZ, 0xfc, !UPT ;  /* 0x0010000004047892 */ /* 0x000fcc000f8efcff */
[----:B------:R-:W-:-:S06]  /*1aa0*/  IMAD.U32 R5, RZ, RZ, UR4 ;  /* 0x00000004ff057e24 */ /* 0x000fcc000f8e00ff */
[----:B------:R-:W-:-:S10]  /*1ab0*/  DFMA R4, R22, 2, -R4 ;  /* 0x400000001604782b */ /* 0x000fd40000000804 */
[----:B------:R-:W-:Y:S02]  /*1ac0*/  R2UR UR24, R4 ;  /* 0x00000000041872ca */ /* 0x000fe400000e0000 */
[----:B------:R-:W-:-:S11]  /*1ad0*/  R2UR UR25, R5 ;  /* 0x00000000051972ca */ /* 0x000fd600000e0000 */
[----:B------:R-:W-:Y:S02]  /*1ae0*/  IMAD.U32 R22, RZ, RZ, UR24 ;  /* 0x00000018ff167e24 */ /* 0x000fe4000f8e00ff */
[----:B------:R-:W-:Y:S01]  /*1af0*/  IMAD.U32 R23, RZ, RZ, UR25 ;  /* 0x00000019ff177e24 */ /* 0x000fe2000f8e00ff */
[----:B------:R-:W-:-:S12]  /*1b00*/  ULOP3.LUT UR17, UR25, 0x7ff00000, URZ, 0xc0, !UPT ;  /* 0x7ff0000019117892 */ /* 0x000fd8000f8ec0ff */
.L_x_13:
[----:B------:R-:W-:Y:S01]  /*1b10*/  @!UP0 ULOP3.LUT UR16, UR23, 0x7ff00000, URZ, 0xc0, !UPT ;  /* 0x7ff0000017108892 */ /* 0x000fe2000f8ec0ff */
[----:B------:R-:W-:Y:S01]  /*1b20*/  DMUL R4, R20, R22 ;  /* 0x0000001614047228 */ /* 0x000fe20000000000 */
[----:B------:R-:W-:Y:S02]  /*1b30*/  UIADD3 UR4, UPT, UPT, UR17, -0x1, URZ ;  /* 0xffffffff11047890 */ /* 0x000fe4000fffe0ff */
[----:B------:R-:W-:Y:S02]  /*1b40*/  UIADD3 UR19, UPT, UPT, UR16, -0x1, URZ ;  /* 0xffffffff10137890 */ /* 0x000fe4000fffe0ff */
[----:B------:R-:W-:-:S03]  /*1b50*/  UISETP.GT.U32.AND UP0, UPT, UR4, 0x7feffffe, UPT ;  /* 0x7feffffe0400788c */ /* 0x000fc6000bf04070 */
[----:B------:R-:W-:Y:S01]  /*1b60*/  DFMA R18, R4, -UR10, R22 ;  /* 0x8000000a04127c2b */ /* 0x000fe20008000016 */
[----:B------:R-:W-:-:S07]  /*1b70*/  UISETP.GT.U32.OR UP0, UPT, UR19, 0x7feffffe, UP0 ;  /* 0x7feffffe1300788c */ /* 0x000fce0008704470 */
[----:B------:R-:W-:Y:S02]  /*1b80*/  DFMA R18, R20, R18, R4 ;  /* 0x000000121412722b */ /* 0x000fe40000000004 */
[----:B------:R-:W-:Y:S09]  /*1b90*/  BRA.U UP0, `(.L_x_14) ;  /* 0x0000000100907547 */ /* 0x000ff2000b800000 */
[----:B------:R-:W-:Y:S01]  /*1ba0*/  ULOP3.LUT UR4, UR15, 0x7ff00000, URZ, 0xc0, !UPT ;  /* 0x7ff000000f047892 */ /* 0x000fe2000f8ec0ff */
[----:B------:R-:W-:Y:S02]  /*1bb0*/  IMAD.U32 R4, RZ, RZ, UR18 ;  /* 0x00000012ff047e24 */ /* 0x000fe4000f8e00ff */
[----:B------:R-:W-:Y:S01]  /*1bc0*/  IMAD.MOV.U32 R20, RZ, RZ, RZ ;  /* 0x000000ffff147224 */ /* 0x000fe200078e00ff */
[----:B------:R-:W-:Y:S02]  /*1bd0*/  UISETP.GE.U32.AND UP0, UPT, UR18, UR4, UPT ;  /* 0x000000041200728c */ /* 0x000fe4000bf06070 */
[----:B------:R-:W-:Y:S02]  /*1be0*/  IMAD.U32 R5, RZ, RZ, UR4 ;  /* 0x00000004ff057e24 */ /* 0x000fe4000f8e00ff */
[----:B------:R-:W-:-:S03]  /*1bf0*/  USEL UR5, UR5, 0x63400000, !UP0 ;  /* 0x6340000005057887 */ /* 0x000fc6000c000000 */
[----:B------:R-:W-:-:S04]  /*1c00*/  VIADDMNMX R4, R4, -R5, 0xb9600000, !PT ;  /* 0xb960000004047446 */ /* 0x000fc80007800905 */
[----:B------:R-:W-:-:S04]  /*1c10*/  VIMNMX R4, PT, PT, R4, 0x46a00000, PT ;  /* 0x46a0000004047848 */ /* 0x000fc80003fe0100 */
[----:B------:R-:W-:-:S05]  /*1c20*/  IADD3 R4, PT, PT, R4, -UR5, RZ ;  /* 0x8000000504047c10 */ /* 0x000fca000fffe0ff */
[----:B------:R-:W-:-:S06]  /*1c30*/  VIADD R21, R4, 0x7fe00000 ;  /* 0x7fe0000004157836 */ /* 0x000fcc0000000000 */
[----:B------:R-:W-:-:S10]  /*1c40*/  DMUL R24, R18, R20 ;  /* 0x0000001412187228 */ /* 0x000fd40000000000 */
[----:B------:R-:W-:Y:S02]  /*1c50*/  R2UR UR5, R25 ;  /* 0x00000000190572ca */ /* 0x000fe400000e0000 */
[----:B------:R-:W-:-:S11]  /*1c60*/  R2UR UR4, R24 ;  /* 0x00000000180472ca */ /* 0x000fd600000e0000 */
[----:B------:R-:W-:-:S05]  /*1c70*/  IMAD.U32 R5, RZ, RZ, UR5 ;  /* 0x00000005ff057e24 */ /* 0x000fca000f8e00ff */
[----:B------:R-:W-:-:S13]  /*1c80*/  FSETP.GTU.AND P0, PT, |R5|, 1.469367938527859385e-39, PT ;  /* 0x001000000500780b */ /* 0x000fda0003f0c200 */
[----:B------:R-:W-:Y:S05]  /*1c90*/  @P0 BRA `(.L_x_15) ;  /* 0x0000000000b40947 */ /* 0x000fea0003800000 */
[----:B------:R-:W-:-:S10]  /*1ca0*/  DFMA R22, R18, -UR10, R22 ;  /* 0x8000000a12167c2b */ /* 0x000fd40008000016 */
[----:B------:R-:W-:Y:S02]  /*1cb0*/  R2UR UR11, R23 ;  /* 0x00000000170b72ca */ /* 0x000fe400000e0000 */
[----:B------:R-:W-:Y:S01]  /*1cc0*/  R2UR UR10, R22 ;  /* 0x00000000160a72ca */ /* 0x000fe200000e0000 */
[----:B------:R-:W-:-:S10]  /*1cd0*/  IMAD.MOV.U32 R22, RZ, RZ, RZ ;  /* 0x000000ffff167224 */ /* 0x000fd400078e00ff */
[----:B------:R-:W-:Y:S01]  /*1ce0*/  FSETP.NEU.AND P0, PT, RZ, UR11, PT ;  /* 0x0000000bff007c0b */ /* 0x000fe2000bf0d000 */
[----:B------:R-:W-:-:S06]  /*1cf0*/  ULOP3.LUT UR14, UR11, 0x80000000, UR15, 0x48, !UPT ;  /* 0x800000000b0e7892 */ /* 0x000fcc000f8e480f */
[----:B------:R-:W-:-:S06]  /*1d00*/  LOP3.LUT R23, R21, UR14, RZ, 0xfc, !PT ;  /* 0x0000000e15177c12 */ /* 0x000fcc000f8efcff */
[----:B------:R-:W-:Y:S05]  /*1d10*/  @!P0 BRA `(.L_x_15) ;  /* 0x0000000000948947 */ /* 0x000fea0003800000 */
[C---:B------:R-:W-:Y:S01]  /*1d20*/  IADD3 R21, PT, PT, -R4.reuse, RZ, RZ ;  /* 0x000000ff04157210 */ /* 0x040fe20007ffe1ff */
[----:B------:R-:W-:Y:S01]  /*1d30*/  IMAD.MOV.U32 R20, RZ, RZ, RZ ;  /* 0x000000ffff147224 */ /* 0x000fe200078e00ff */
[----:B------:R-:W-:Y:S01]  /*1d40*/  DMUL.RP R22, R18, R22 ;  /* 0x0000001612167228 */ /* 0x000fe20000008000 */
[----:B------:R-:W-:-:S04]  /*1d50*/  IADD3 R5, PT, PT, -R4, -0x43300000, RZ ;  /* 0xbcd0000004057810 */ /* 0x000fc80007ffe1ff */
[----:B------:R-:W-:-:S05]  /*1d60*/  DFMA R18, -R20, UR4, R18 ;  /* 0x0000000414127c2b */ /* 0x000fca0008000112 */
[----:B------:R-:W-:-:S05]  /*1d70*/  LOP3.LUT R4, R23, UR14, RZ, 0x3c, !PT ;  /* 0x0000000e17047c12 */ /* 0x000fca000f8e3cff */
[----:B------:R-:W-:-:S04]  /*1d80*/  FSETP.NEU.AND P0, PT, |R19|, R5, PT ;  /* 0x000000051300720b */ /* 0x000fc80003f0d200 */
[----:B------:R-:W-:Y:S02]  /*1d90*/  FSEL R22, R22, UR4, !P0 ;  /* 0x0000000416167c08 */ /* 0x000fe4000c000000 */
[----:B------:R-:W-:Y:S02]  /*1da0*/  FSEL R4, R4, UR5, !P0 ;  /* 0x0000000504047c08 */ /* 0x000fe4000c000000 */
[----:B------:R-:W-:Y:S02]  /*1db0*/  R2UR UR4, R22 ;  /* 0x00000000160472ca */ /* 0x000fe400000e0000 */
[----:B------:R-:W-:Y:S01]  /*1dc0*/  R2UR UR5, R4 ;  /* 0x00000000040572ca */ /* 0x000fe200000e0000 */
[----:B------:R-:W-:-:S14]  /*1dd0*/  BRA `(.L_x_15) ;  /* 0x0000000000647947 */ /* 0x000fdc0003800000 */
.L_x_14:
[----:B------:R-:W-:Y:S02]  /*1de0*/  IMAD.U32 R4, RZ, RZ, UR12 ;  /* 0x0000000cff047e24 */ /* 0x000fe4000f8e00ff */
[----:B------:R-:W-:-:S06]  /*1df0*/  IMAD.U32 R5, RZ, RZ, UR13 ;  /* 0x0000000dff057e24 */ /* 0x000fcc000f8e00ff */
[----:B------:R-:W-:-:S14]  /*1e00*/  DSETP.NAN.AND P0, PT, R4, UR12, PT ;  /* 0x0000000c04007e2a */ /* 0x000fdc000bf08000 */
[----:B------:R-:W-:Y:S05]  /*1e10*/  @P0 BRA `(.L_x_16) ;  /* 0x00000000004c0947 */ /* 0x000fea0003800000 */
[----:B------:R-:W-:Y:S01]  /*1e20*/  IMAD.U32 R4, RZ, RZ, UR14 ;  /* 0x0000000eff047e24 */ /* 0x000fe2000f8e00ff */
[----:B------:R-:W-:-:S06]  /*1e30*/  MOV R5, UR15 ;  /* 0x0000000f00057c02 */ /* 0x000fcc0008000f00 */
[----:B------:R-:W-:-:S14]  /*1e40*/  DSETP.NAN.AND P0, PT, R4, UR14, PT ;  /* 0x0000000e04007e2a */ /* 0x000fdc000bf08000 */
[----:B------:R-:W-:Y:S05]  /*1e50*/  @P0 BRA `(.L_x_17) ;  /* 0x0000000000300947 */ /* 0x000fea0003800000 */
[----:B------:R-:W-:Y:S01]  /*1e60*/  UISETP.NE.AND UP0, UPT, UR17, UR16, UPT ;  /* 0x000000101100728c */ /* 0x000fe2000bf05270 */
[----:B------:R-:W-:Y:S01]  /*1e70*/  UMOV UR4, 0x0 ;  /* 0x0000000000047882 */ /* 0x000fe20000000000 */
[----:B------:R-:W-:-:S07]  /*1e80*/  UMOV UR5, 0xfff80000 ;  /* 0xfff8000000057882 */ /* 0x000fce0000000000 */
[----:B------:R-:W-:Y:S05]  /*1e90*/  BRA.U !UP0, `(.L_x_15) ;  /* 0x0000000108347547 */ /* 0x000fea000b800000 */
[----:B------:R-:W-:Y:S02]  /*1ea0*/  UISETP.NE.AND UP0, UPT, UR17, 0x7ff00000, UPT ;  /* 0x7ff000001100788c */ /* 0x000fe4000bf05270 */
[----:B------:R-:W-:Y:S02]  /*1eb0*/  ULOP3.LUT UR5, UR13, 0x80000000, UR15, 0x48, !UPT ;  /* 0x800000000d057892 */ /* 0x000fe4000f8e480f */
[----:B------:R-:W-:-:S11]  /*1ec0*/  UISETP.EQ.OR UP0, UPT, UR16, URZ, !UP0 ;  /* 0x000000ff1000728c */ /* 0x000fd6000c702670 */
[----:B------:R-:W-:Y:S01]  /*1ed0*/  @UP0 ULOP3.LUT UR10, UR5, 0x7ff00000, URZ, 0xfc, !UPT ;  /* 0x7ff00000050a0892 */ /* 0x000fe2000f8efcff */
[----:B------:R-:W-:Y:S01]  /*1ee0*/  @!UP0 UMOV UR4, URZ ;  /* 0x000000ff00048c82 */ /* 0x000fe20008000000 */
[----:B------:R-:W-:-:S05]  /*1ef0*/  @UP0 UMOV UR4, URZ ;  /* 0x000000ff00040c82 */ /* 0x000fca0008000000 */
[----:B------:R-:W-:Y:S01]  /*1f00*/  @UP0 UMOV UR5, UR10 ;  /* 0x0000000a00050c82 */ /* 0x000fe20008000000 */
[----:B------:R-:W-:Y:S05]  /*1f10*/  BRA `(.L_x_15) ;  /* 0x0000000000147947 */ /* 0x000fea0003800000 */
.L_x_17:
[----:B------:R-:W-:Y:S01]  /*1f20*/  ULOP3.LUT UR5, UR15, 0x80000, URZ, 0xfc, !UPT ;  /* 0x000800000f057892 */ /* 0x000fe2000f8efcff */
[----:B------:R-:W-:Y:S01]  /*1f30*/  UMOV UR4, UR14 ;  /* 0x0000000e00047c82 */ /* 0x000fe20008000000 */
[----:B------:R-:W-:Y:S10]  /*1f40*/  BRA `(.L_x_15) ;  /* 0x0000000000087947 */ /* 0x000ff40003800000 */
.L_x_16:
[----:B------:R-:W-:Y:S01]  /*1f50*/  ULOP3.LUT UR5, UR13, 0x80000, URZ, 0xfc, !UPT ;  /* 0x000800000d057892 */ /* 0x000fe2000f8efcff */
[----:B------:R-:W-:-:S11]  /*1f60*/  UMOV UR4, UR12 ;  /* 0x0000000c00047c82 */ /* 0x000fd60008000000 */
.L_x_15:
[----:B------:R-:W-:Y:S02]  /*1f70*/  IMAD.U32 R5, RZ, RZ, UR5 ;  /* 0x00000005ff057e24 */ /* 0x000fe4000f8e00ff */
[----:B------:R-:W-:Y:S02]  /*1f80*/  IMAD.U32 R19, RZ, RZ, UR5 ;  /* 0x00000005ff137e24 */ /* 0x000fe4000f8e00ff */
[----:B------:R-:W-:Y:S01]  /*1f90*/  IMAD.U32 R4, RZ, RZ, UR4 ;  /* 0x00000004ff047e24 */ /* 0x000fe2000f8e00ff */
[----:B------:R-:W-:Y:S01]  /*1fa0*/  MOV R19, R5 ;  /* 0x0000000500137202 */ /* 0x000fe20000000f00 */
[----:B------:R-:W-:Y:S02]  /*1fb0*/  IMAD.MOV.U32 R4, RZ, RZ, R0 ;  /* 0x000000ffff047224 */ /* 0x000fe400078e0000 */
[----:B------:R-:W-:Y:S02]  /*1fc0*/  IMAD.MOV.U32 R5, RZ, RZ, 0x0 ;  /* 0x00000000ff057424 */ /* 0x000fe400078e00ff */
[----:B------:R-:W-:-:S02]  /*1fd0*/  IMAD.U32 R18, RZ, RZ, UR4 ;  /* 0x00000004ff127e24 */ /* 0x000fc4000f8e00ff */
[----:B------:R-:W-:Y:S05]  /*1fe0*/  RET.REL.NODEC R4 `(_Z16debug_lyp_kernelddPd) ;  /* 0xffffffe004047950 */ /* 0x000fea0003c3ffff */
        .type           $_Z16debug_lyp_kernelddPd$__internal_accurate_pow,@function
        .size           $_Z16debug_lyp_kernelddPd$__internal_accurate_pow,(.L_x_241 - $_Z16debug_lyp_kernelddPd$__internal_accurate_pow)
$_Z16debug_lyp_kernelddPd$__internal_accurate_pow:
[----:B------:R-:W0:Y:S01]  /*1ff0*/  LDC.64 R2, c[0x0][0x380] ;  /* 0x0000e000ff027b82 */ /* 0x000e220000000a00 */
[----:B------:R-:W-:Y:S01]  /*2000*/  IMAD.MOV.U32 R10, RZ, RZ, RZ ;  /* 0x000000ffff0a7224 */ /* 0x000fe200078e00ff */
[----:B------:R-:W-:Y:S01]  /*2010*/  MOV R16, 0x41ad3b5a ;  /* 0x41ad3b5a00107802 */ /* 0x000fe20000000f00 */
[----:B------:R-:W-:Y:S01]  /*2020*/  IMAD.MOV.U32 R17, RZ, RZ, 0x3ed0f5d2 ;  /* 0x3ed0f5d2ff117424 */ /* 0x000fe200078e00ff */
[----:B------:R-:W-:Y:S01]  /*2030*/  UMOV UR4, 0x7d2cafe2 ;  /* 0x7d2cafe200047882 */ /* 0x000fe20000000000 */
[----:B------:R-:W-:Y:S01]  /*2040*/  UMOV UR5, 0x3eb0f5ff ;  /* 0x3eb0f5ff00057882 */ /* 0x000fe20000000000 */
[----:B------:R-:W-:Y:S01]  /*2050*/  UMOV UR6, 0x3b39803f ;  /* 0x3b39803f00067882 */ /* 0x000fe20000000000 */
[----:B------:R-:W-:Y:S01]  /*2060*/  UMOV UR7, 0x3c7abc9e ;  /* 0x3c7abc9e00077882 */ /* 0x000fe20000000000 */
[----:B0-----:R-:W-:-:S10]  /*2070*/  DADD R4, -RZ, |R2| ;  /* 0x00000000ff047229 */ /* 0x001fd40000000502 */
[----:B------:R-:W-:Y:S01]  /*2080*/  ISETP.GT.U32.AND P1, PT, R5, 0xfffff, PT ;  /* 0x000fffff0500780c */ /* 0x000fe20003f24070 */
[----:B------:R-:W-:-:S12]  /*2090*/  IMAD.MOV.U32 R6, RZ, RZ, R5 ;  /* 0x000000ffff067224 */ /* 0x000fd800078e0005 */
[----:B------:R-:W-:-:S10]  /*20a0*/  @!P1 DMUL R2, |R2|, 1.80143985094819840000e+16 ;  /* 0x4350000002029828 */ /* 0x000fd40000000200 */
[----:B------:R-:W-:Y:S01]  /*20b0*/  @!P1 IMAD.MOV.U32 R6, RZ, RZ, R3 ;  /* 0x000000ffff069224 */ /* 0x000fe200078e0003 */
[----:B------:R-:W-:-:S04]  /*20c0*/  @!P1 MOV R4, R2 ;  /* 0x0000000200049202 */ /* 0x000fc80000000f00 */
[----:B------:R-:W-:Y:S01]  /*20d0*/  LOP3.LUT R6, R6, 0x800fffff, RZ, 0xc0, !PT ;  /* 0x800fffff06067812 */ /* 0x000fe200078ec0ff */
[----:B------:R-:W-:Y:S01]  /*20e0*/  IMAD.MOV.U32 R8, RZ, RZ, R4 ;  /* 0x000000ffff087224 */ /* 0x000fe200078e0004 */
[----:B------:R-:W-:Y:S02]  /*20f0*/  SHF.R.U32.HI R4, RZ, 0x14, R5 ;  /* 0x00000014ff047819 */ /* 0x000fe40000011605 */
[----:B------:R-:W-:Y:S02]  /*2100*/  LOP3.LUT R9, R6, 0x3ff00000, RZ, 0xfc, !PT ;  /* 0x3ff0000006097812 */ /* 0x000fe400078efcff */
[----:B------:R-:W-:Y:S01]  /*2110*/  @!P1 LEA.HI R4, R3, 0xffffffca, RZ, 0xc ;  /* 0xffffffca03049811 */ /* 0x000fe200078f60ff */
[----:B------:R-:W-:Y:S01]  /*2120*/  IMAD.MOV.U32 R3, RZ, RZ, 0x43300000 ;  /* 0x43300000ff037424 */ /* 0x000fe200078e00ff */
[----:B------:R-:W-:-:S03]  /*2130*/  ISETP.GE.U32.AND P2, PT, R9, 0x3ff6a09f, PT ;  /* 0x3ff6a09f0900780c */ /* 0x000fc60003f46070 */
[----:B------:R-:W-:-:S10]  /*2140*/  VIADD R2, R4, 0xfffffc01 ;  /* 0xfffffc0104027836 */ /* 0x000fd40000000000 */
[----:B------:R-:W-:Y:S01]  /*2150*/  @P2 VIADD R7, R9, 0xfff00000 ;  /* 0xfff0000009072836 */ /* 0x000fe20000000000 */
[----:B------:R-:W-:-:S03]  /*2160*/  @P2 IADD3 R2, PT, PT, R4, -0x3fe, RZ ;  /* 0xfffffc0204022810 */ /* 0x000fc60007ffe0ff */
[----:B------:R-:W-:Y:S01]  /*2170*/  @P2 IMAD.MOV.U32 R9, RZ, RZ, R7 ;  /* 0x000000ffff092224 */ /* 0x000fe200078e0007 */
[----:B------:R-:W-:-:S05]  /*2180*/  LOP3.LUT R2, R2, 0x80000000, RZ, 0x3c, !PT ;  /* 0x8000000002027812 */ /* 0x000fca00078e3cff */
[C---:B------:R-:W-:Y:S02]  /*2190*/  DADD R12, R8.reuse, 1 ;  /* 0x3ff00000080c7429 */ /* 0x040fe40000000000 */
[----:B------:R-:W-:-:S04]  /*21a0*/  DADD R8, R8, -1 ;  /* 0xbff0000008087429 */ /* 0x000fc80000000000 */
[----:B------:R-:W0:Y:S02]  /*21b0*/  MUFU.RCP64H R11, R13 ;  /* 0x0000000d000b7308 */ /* 0x000e240000001800 */
[----:B0-----:R-:W-:-:S08]  /*21c0*/  DFMA R6, -R12, R10, 1 ;  /* 0x3ff000000c06742b */ /* 0x001fd0000000010a */
[----:B------:R-:W-:-:S08]  /*21d0*/  DFMA R6, R6, R6, R6 ;  /* 0x000000060606722b */ /* 0x000fd00000000006 */
[----:B------:R-:W-:-:S08]  /*21e0*/  DFMA R10, R10, R6, R10 ;  /* 0x000000060a0a722b */ /* 0x000fd0000000000a */
[----:B------:R-:W-:-:S08]  /*21f0*/  DMUL R6, R8, R10 ;  /* 0x0000000a08067228 */ /* 0x000fd00000000000 */
[----:B------:R-:W-:-:S08]  /*2200*/  DFMA R6, R8, R10, R6 ;  /* 0x0000000a0806722b */ /* 0x000fd00000000006 */
[----:B------:R-:W-:-:S08]  /*2210*/  DMUL R14, R6, R6 ;  /* 0x00000006060e7228 */ /* 0x000fd00000000000 */
[----:B------:R-:W-:Y:S01]  /*2220*/  DFMA R12, R14, UR4, R16 ;  /* 0x000000040e0c7c2b */ /* 0x000fe20008000010 */
[----:B------:R-:W-:Y:S01]  /*2230*/  UMOV UR4, 0x75488a3f ;  /* 0x75488a3f00047882 */ /* 0x000fe20000000000 */
[----:B------:R-:W-:Y:S01]  /*2240*/  UMOV UR5, 0x3ef3b20a ;  /* 0x3ef3b20a00057882 */ /* 0x000fe20000000000 */
[----:B------:R-:W-:-:S05]  /*2250*/  DADD R16, R8, -R6 ;  /* 0x0000000008107229 */ /* 0x000fca0000000806 */
[----:B------:R-:W-:Y:S01]  /*2260*/  DFMA R12, R14, R12, UR4 ;  /* 0x000000040e0c7e2b */ /* 0x000fe2000800000c */
[----:B------:R-:W-:Y:S01]  /*2270*/  UMOV UR4, 0xe4faecd5 ;  /* 0xe4faecd500047882 */ /* 0x000fe20000000000 */
[----:B------:R-:W-:Y:S01]  /*2280*/  UMOV UR5, 0x3f1745cd ;  /* 0x3f1745cd00057882 */ /* 0x000fe20000000000 */
[----:B------:R-:W-:Y:S02]  /*2290*/  DADD R20, R16, R16 ;  /* 0x0000000010147229 */ /* 0x000fe40000000010 */
[----:B------:R-:W-:-:S03]  /*22a0*/  DMUL R16, R6, R6 ;  /* 0x0000000606107228 */ /* 0x000fc60000000000 */
[----:B------:R-:W-:Y:S01]  /*22b0*/  DFMA R12, R14, R12, UR4 ;  /* 0x000000040e0c7e2b */ /* 0x000fe2000800000c */
[----:B------:R-:W-:Y:S01]  /*22c0*/  UMOV UR4, 0x258a578b ;  /* 0x258a578b00047882 */ /* 0x000fe20000000000 */
[----:B------:R-:W-:Y:S01]  /*22d0*/  UMOV UR5, 0x3f3c71c7 ;  /* 0x3f3c71c700057882 */ /* 0x000fe20000000000 */
[----:B------:R-:W-:Y:S02]  /*22e0*/  DFMA R20, R8, -R6, R20 ;  /* 0x800000060814722b */ /* 0x000fe40000000014 */
[----:B------:R-:W-:-:S03]  /*22f0*/  DMUL R8, R6, R16 ;  /* 0x0000001006087228 */ /* 0x000fc60000000000 */
[----:B------:R-:W-:Y:S01]  /*2300*/  DFMA R12, R14, R12, UR4 ;  /* 0x000000040e0c7e2b */ /* 0x000fe2000800000c */
[----:B------:R-:W-:Y:S01]  /*2310*/  UMOV UR4, 0x9242b910 ;  /* 0x9242b91000047882 */ /* 0x000fe20000000000 */
[----:B------:R-:W-:Y:S01]  /*2320*/  UMOV UR5, 0x3f624924 ;  /* 0x3f62492400057882 */ /* 0x000fe20000000000 */
[----:B------:R-:W-:Y:S02]  /*2330*/  DMUL R10, R10, R20 ;  /* 0x000000140a0a7228 */ /* 0x000fe40000000000 */
[C---:B------:R-:W-:Y:S02]  /*2340*/  DFMA R24, R6.reuse, R16, -R8 ;  /* 0x000000100618722b */ /* 0x040fe40000000808 */
[----:B------:R-:W-:Y:S02]  /*2350*/  DFMA R20, R6, R6, -R16 ;  /* 0x000000060614722b */ /* 0x000fe40000000810 */
[----:B------:R-:W-:Y:S01]  /*2360*/  DFMA R12, R14, R12, UR4 ;  /* 0x000000040e0c7e2b */ /* 0x000fe2000800000c */
[----:B------:R-:W-:Y:S01]  /*2370*/  UMOV UR4, 0x99999dfb ;  /* 0x99999dfb00047882 */ /* 0x000fe20000000000 */
[----:B------:R-:W-:-:S02]  /*2380*/  UMOV UR5, 0x3f899999 ;  /* 0x3f89999900057882 */ /* 0x000fc40000000000 */
[----:B------:R-:W-:-:S04]  /*2390*/  DFMA R24, R10, R16, R24 ;  /* 0x000000100a18722b */ /* 0x000fc80000000018 */
[----:B------:R-:W-:Y:S01]  /*23a0*/  DFMA R18, R14, R12, UR4 ;  /* 0x000000040e127e2b */ /* 0x000fe2000800000c */
[----:B------:R-:W-:Y:S01]  /*23b0*/  UMOV UR4, 0x55555555 ;  /* 0x5555555500047882 */ /* 0x000fe20000000000 */
[----:B------:R-:W-:-:S06]  /*23c0*/  UMOV UR5, 0x3fb55555 ;  /* 0x3fb5555500057882 */ /* 0x000fcc0000000000 */
[----:B------:R-:W-:-:S08]  /*23d0*/  DFMA R12, R14, R18, UR4 ;  /* 0x000000040e0c7e2b */ /* 0x000fd00008000012 */
[----:B------:R-:W-:Y:S01]  /*23e0*/  DADD R22, -R12, UR4 ;  /* 0x000000040c167e29 */ /* 0x000fe20008000100 */
[----:B------:R-:W-:Y:S01]  /*23f0*/  UMOV UR4, 0xb9e7b0 ;  /* 0x00b9e7b000047882 */ /* 0x000fe20000000000 */
[----:B------:R-:W-:-:S06]  /*2400*/  UMOV UR5, 0x3c46a4cb ;  /* 0x3c46a4cb00057882 */ /* 0x000fcc0000000000 */
[----:B------:R-:W-:Y:S01]  /*2410*/  DFMA R18, R14, R18, R22 ;  /* 0x000000120e12722b */ /* 0x000fe20000000016 */
[----:B------:R-:W-:Y:S02]  /*2420*/  VIADD R23, R11, 0x100000 ;  /* 0x001000000b177836 */ /* 0x000fe40000000000 */
[----:B------:R-:W-:-:S05]  /*2430*/  IMAD.MOV.U32 R22, RZ, RZ, R10 ;  /* 0x000000ffff167224 */ /* 0x000fca00078e000a */
[----:B------:R-:W-:Y:S01]  /*2440*/  DADD R18, R18, -UR4 ;  /* 0x8000000412127e29 */ /* 0x000fe20008000000 */
[----:B------:R-:W-:Y:S01]  /*2450*/  UMOV UR4, 0x80000000 ;  /* 0x8000000000047882 */ /* 0x000fe20000000000 */
[----:B------:R-:W-:Y:S01]  /*2460*/  DFMA R20, R6, R22, R20 ;  /* 0x000000160614722b */ /* 0x000fe20000000014 */
[----:B------:R-:W-:Y:S02]  /*2470*/  UMOV UR5, 0x43300000 ;  /* 0x4330000000057882 */ /* 0x000fe40000000000 */
[----:B------:R-:W-:Y:S01]  /*2480*/  DADD R4, R2, -UR4 ;  /* 0x8000000402047e29 */ /* 0x000fe20008000000 */
[----:B------:R-:W-:Y:S01]  /*2490*/  UMOV UR4, 0xfefa39ef ;  /* 0xfefa39ef00047882 */ /* 0x000fe20000000000 */
[----:B------:R-:W-:Y:S01]  /*24a0*/  UMOV UR5, 0x3fe62e42 ;  /* 0x3fe62e4200057882 */ /* 0x000fe20000000000 */
[----:B------:R-:W-:Y:S02]  /*24b0*/  DADD R14, R12, R18 ;  /* 0x000000000c0e7229 */ /* 0x000fe40000000012 */
[----:B------:R-:W-:-:S06]  /*24c0*/  DFMA R20, R6, R20, R24 ;  /* 0x000000140614722b */ /* 0x000fcc0000000018 */
[----:B------:R-:W-:Y:S02]  /*24d0*/  DMUL R16, R14, R8 ;  /* 0x000000080e107228 */ /* 0x000fe40000000000 */
[----:B------:R-:W-:-:S06]  /*24e0*/  DADD R12, R12, -R14 ;  /* 0x000000000c0c7229 */ /* 0x000fcc000000080e */
[----:B------:R-:W-:Y:S02]  /*24f0*/  DFMA R22, R14, R8, -R16 ;  /* 0x000000080e16722b */ /* 0x000fe40000000810 */
[----:B------:R-:W-:-:S06]  /*2500*/  DADD R12, R18, R12 ;  /* 0x00000000120c7229 */ /* 0x000fcc000000000c */
[----:B------:R-:W-:-:S08]  /*2510*/  DFMA R20, R14, R20, R22 ;  /* 0x000000140e14722b */ /* 0x000fd00000000016 */
[----:B------:R-:W-:-:S08]  /*2520*/  DFMA R12, R12, R8, R20 ;  /* 0x000000080c0c722b */ /* 0x000fd00000000014 */
[----:B------:R-:W-:-:S08]  /*2530*/  DADD R14, R16, R12 ;  /* 0x00000000100e7229 */ /* 0x000fd0000000000c */
[--C-:B------:R-:W-:Y:S02]  /*2540*/  DADD R8, R6, R14.reuse ;  /* 0x0000000006087229 */ /* 0x100fe4000000000e */
[----:B------:R-:W-:-:S06]  /*2550*/  DADD R16, R16, -R14 ;  /* 0x0000000010107229 */ /* 0x000fcc000000080e */
[----:B------:R-:W-:Y:S02]  /*2560*/  DADD R6, R6, -R8 ;  /* 0x0000000006067229 */ /* 0x000fe40000000808 */
[----:B------:R-:W-:-:S06]  /*2570*/  DADD R16, R12, R16 ;  /* 0x000000000c107229 */ /* 0x000fcc0000000010 */
[----:B------:R-:W-:-:S08]  /*2580*/  DADD R6, R14, R6 ;  /* 0x000000000e067229 */ /* 0x000fd00000000006 */
[----:B------:R-:W-:-:S08]  /*2590*/  DADD R6, R16, R6 ;  /* 0x0000000010067229 */ /* 0x000fd00000000006 */
[----:B------:R-:W-:-:S08]  /*25a0*/  DADD R6, R10, R6 ;  /* 0x000000000a067229 */ /* 0x000fd00000000006 */
[----:B------:R-:W-:-:S08]  /*25b0*/  DADD R2, R8, R6 ;  /* 0x0000000008027229 */ /* 0x000fd00000000006 */
[--C-:B------:R-:W-:Y:S02]  /*25c0*/  DFMA R10, R4, UR4, R2.reuse ;  /* 0x00000004040a7c2b */ /* 0x100fe40008000002 */
[----:B------:R-:W-:-:S06]  /*25d0*/  DADD R8, R8, -R2 ;  /* 0x0000000008087229 */ /* 0x000fcc0000000802 */
[----:B------:R-:W-:Y:S02]  /*25e0*/  DFMA R12, R4, -UR4, R10 ;  /* 0x80000004040c7c2b */ /* 0x000fe4000800000a */
[----:B------:R-:W-:Y:S01]  /*25f0*/  DADD R8, R6, R8 ;  /* 0x0000000006087229 */ /* 0x000fe20000000008 */
[----:B------:R-:W-:Y:S02]  /*2600*/  IMAD.MOV.U32 R6, RZ, RZ, 0x652b82fe ;  /* 0x652b82feff067424 */ /* 0x000fe400078e00ff */
[----:B------:R-:W-:-:S03]  /*2610*/  IMAD.MOV.U32 R7, RZ, RZ, 0x3ff71547 ;  /* 0x3ff71547ff077424 */ /* 0x000fc600078e00ff */
[----:B------:R-:W-:-:S08]  /*2620*/  DADD R12, -R2, R12 ;  /* 0x00000000020c7229 */ /* 0x000fd0000000010c */
[----:B------:R-:W-:-:S08]  /*2630*/  DADD R8, R8, -R12 ;  /* 0x0000000008087229 */ /* 0x000fd0000000080c */
[----:B------:R-:W-:Y:S01]  /*2640*/  DFMA R8, R4, UR6, R8 ;  /* 0x0000000604087c2b */ /* 0x000fe20008000008 */
[----:B------:R-:W-:Y:S01]  /*2650*/  UMOV UR6, 0x55555555 ;  /* 0x5555555500067882 */ /* 0x000fe20000000000 */
[----:B------:R-:W-:-:S06]  /*2660*/  UMOV UR7, 0x3fd55555 ;  /* 0x3fd5555500077882 */ /* 0x000fcc0000000000 */
[----:B------:R-:W-:-:S08]  /*2670*/  DADD R4, R10, R8 ;  /* 0x000000000a047229 */ /* 0x000fd00000000008 */
[----:B------:R-:W-:Y:S02]  /*2680*/  DADD R10, R10, -R4 ;  /* 0x000000000a0a7229 */ /* 0x000fe40000000804 */
[----:B------:R-:W-:-:S06]  /*2690*/  DMUL R2, R4, UR6 ;  /* 0x0000000604027c28 */ /* 0x000fcc0008000000 */
[----:B------:R-:W-:Y:S02]  /*26a0*/  DADD R8, R8, R10 ;  /* 0x0000000008087229 */ /* 0x000fe4000000000a */
[----:B------:R-:W-:-:S08]  /*26b0*/  DFMA R4, R4, UR6, -R2 ;  /* 0x0000000604047c2b */ /* 0x000fd00008000802 */
[----:B------:R-:W-:-:S08]  /*26c0*/  DFMA R8, R8, UR6, R4 ;  /* 0x0000000608087c2b */ /* 0x000fd00008000004 */
[----:B------:R-:W-:-:S08]  /*26d0*/  DADD R4, R2, R8 ;  /* 0x0000000002047229 */ /* 0x000fd00000000008 */
[----:B------:R-:W-:Y:S02]  /*26e0*/  DFMA R6, R4, R6, 6.75539944105574400000e+15 ;  /* 0x433800000406742b */ /* 0x000fe40000000006 */
[----:B------:R-:W-:Y:S01]  /*26f0*/  FSETP.GEU.AND P1, PT, |R5|, 4.1917929649353027344, PT ;  /* 0x4086232b0500780b */ /* 0x000fe20003f2e200 */
[----:B------:R-:W-:-:S05]  /*2700*/  DADD R2, R2, -R4 ;  /* 0x0000000002027229 */ /* 0x000fca0000000804 */
[----:B------:R-:W-:-:S03]  /*2710*/  DADD R10, R6, -6.75539944105574400000e+15 ;  /* 0xc3380000060a7429 */ /* 0x000fc60000000000 */
[----:B------:R-:W-:-:S05]  /*2720*/  DADD R8, R8, R2 ;  /* 0x0000000008087229 */ /* 0x000fca0000000002 */
        /* <DEDUP_REMOVED lines=32> */
[----:B------:R-:W-:-:S08]  /*2930*/  DFMA R10, R12, R10, UR4 ;  /* 0x000000040c0a7e2b */ /* 0x000fd0000800000a */
[----:B------:R-:W-:-:S08]  /*2940*/  DFMA R10, R12, R10, 1 ;  /* 0x3ff000000c0a742b */ /* 0x000fd0000000000a */
[----:B------:R-:W-:-:S10]  /*2950*/  DFMA R10, R12, R10, 1 ;  /* 0x3ff000000c0a742b */ /* 0x000fd4000000000a */
[----:B------:R-:W-:Y:S02]  /*2960*/  IMAD R3, R6, 0x100000, R11 ;  /* 0x0010000006037824 */ /* 0x000fe400078e020b */
[----:B------:R-:W-:Y:S01]  /*2970*/  IMAD.MOV.U32 R2, RZ, RZ, R10 ;  /* 0x000000ffff027224 */ /* 0x000fe200078e000a */
[----:B------:R-:W-:Y:S06]  /*2980*/  @!P1 BRA `(.L_x_18) ;  /* 0x0000000000389947 */ /* 0x000fec0003800000 */
[----:B------:R-:W-:Y:S01]  /*2990*/  FSETP.GEU.AND P2, PT, |R5|, 4.2275390625, PT ;  /* 0x408748000500780b */ /* 0x000fe20003f4e200 */
[C---:B------:R-:W-:Y:S02]  /*29a0*/  DADD R2, R4.reuse, +INF ;  /* 0x7ff0000004027429 */ /* 0x040fe40000000000 */
[----:B------:R-:W-:-:S08]  /*29b0*/  DSETP.GEU.AND P1, PT, R4, RZ, PT ;  /* 0x000000ff0400722a */ /* 0x000fd00003f2e000 */
[----:B------:R-:W-:Y:S02]  /*29c0*/  FSEL R2, R2, RZ, P1 ;  /* 0x000000ff02027208 */ /* 0x000fe40000800000 */
[----:B------:R-:W-:Y:S01]  /*29d0*/  FSEL R3, R3, RZ, P1 ;  /* 0x000000ff03037208 */ /* 0x000fe20000800000 */
[----:B------:R-:W-:Y:S06]  /*29e0*/  @P2 BRA `(.L_x_18) ;  /* 0x0000000000202947 */ /* 0x000fec0003800000 */
[----:B------:R-:W-:-:S04]  /*29f0*/  LEA.HI R2, R6, R6, RZ, 0x1 ;  /* 0x0000000606027211 */ /* 0x000fc800078f08ff */
[----:B------:R-:W-:Y:S02]  /*2a00*/  SHF.R.S32.HI R3, RZ, 0x1, R2 ;  /* 0x00000001ff037819 */ /* 0x000fe40000011402 */
[----:B------:R-:W-:-:S03]  /*2a10*/  MOV R2, R10 ;  /* 0x0000000a00027202 */ /* 0x000fc60000000f00 */
[----:B------:R-:W-:Y:S02]  /*2a20*/  IMAD.IADD R4, R6, 0x1, -R3 ;  /* 0x0000000106047824 */ /* 0x000fe400078e0a03 */
[----:B------:R-:W-:-:S03]  /*2a30*/  IMAD R3, R3, 0x100000, R11 ;  /* 0x0010000003037824 */ /* 0x000fc600078e020b */
[----:B------:R-:W-:Y:S01]  /*2a40*/  LEA R5, R4, 0x3ff00000, 0x14 ;  /* 0x3ff0000004057811 */ /* 0x000fe200078ea0ff */
[----:B------:R-:W-:-:S06]  /*2a50*/  IMAD.MOV.U32 R4, RZ, RZ, RZ ;  /* 0x000000ffff047224 */ /* 0x000fcc00078e00ff */
[----:B------:R-:W-:-:S11]  /*2a60*/  DMUL R2, R2, R4 ;  /* 0x0000000402027228 */ /* 0x000fd60000000000 */
.L_x_18:
[----:B------:R-:W-:Y:S02]  /*2a70*/  DFMA R4, R8, R2, R2 ;  /* 0x000000020804722b */ /* 0x000fe40000000002 */
[----:B------:R-:W-:-:S08]  /*2a80*/  DSETP.NEU.AND P1, PT, |R2|, +INF , PT ;  /* 0x7ff000000200742a */ /* 0x000fd00003f2d200 */
[----:B------:R-:W-:Y:S01]  /*2a90*/  FSEL R4, R2, R4, !P1 ;  /* 0x0000000402047208 */ /* 0x000fe20004800000 */
[----:B------:R-:W-:Y:S01]  /*2aa0*/  IMAD.MOV.U32 R2, RZ, RZ, R0 ;  /* 0x000000ffff027224 */ /* 0x000fe200078e0000 */
[----:B------:R-:W-:Y:S01]  /*2ab0*/  FSEL R5, R3, R5, !P1 ;  /* 0x0000000503057208 */ /* 0x000fe20004800000 */
[----:B------:R-:W-:-:S04]  /*2ac0*/  IMAD.MOV.U32 R3, RZ, RZ, 0x0 ;  /* 0x00000000ff037424 */ /* 0x000fc800078e00ff */
[----:B------:R-:W-:Y:S05]  /*2ad0*/  RET.REL.NODEC R2 `(_Z16debug_lyp_kernelddPd) ;  /* 0xffffffd402487950 */ /* 0x000fea0003c3ffff */
.L_x_19:
[----:B------:R-:W-:-:S00]  /*2ae0*/  BRA `(.L_x_19) ;  /* 0xfffffffc00fc7947 */ /* 0x000fc0000383ffff */
[----:B------:R-:W-:-:S00]  /*2af0*/  NOP ;  /* 0x0000000000007918 */ /* 0x000fc00000000000 */
        /* <DEDUP_REMOVED lines=8> */
.L_x_241:


//--------------------- .text._Z21b3lyp_analysis_kerneliiPKdS0_PdS1_S1_S1_ --------------------------
	.section	.text._Z21b3lyp_analysis_kerneliiPKdS0_PdS1_S1_S1_,"ax",@progbits
	.align	128
        .global         _Z21b3lyp_analysis_kerneliiPKdS0_PdS1_S1_S1_
        .type           _Z21b3lyp_analysis_kerneliiPKdS0_PdS1_S1_S1_,@function
        .size           _Z21b3lyp_analysis_kerneliiPKdS0_PdS1_S1_S1_,(.L_x_245 - _Z21b3lyp_analysis_kerneliiPKdS0_PdS1_S1_S1_)
        .other          _Z21b3lyp_analysis_kerneliiPKdS0_PdS1_S1_S1_,@"STO_CUDA_ENTRY STV_DEFAULT"
_Z21b3lyp_analysis_kerneliiPKdS0_PdS1_S1_S1_:
.text._Z21b3lyp_analysis_kerneliiPKdS0_PdS1_S1_S1_:
[----:B------:R-:W-:Y:S01]  /*0000*/  LDC R1, c[0x0][0x37c] ;  /* 0x0000df00ff017b82 */ /* 0x000fe20000000800 */
[----:B------:R-:W0:Y:S07]  /*0010*/  S2R R3, SR_TID.X ;  /* 0x0000000000037919 */ /* 0x000e2e0000002100 */
[----:B------:R-:W0:Y:S01]  /*0020*/  S2UR UR4, SR_CTAID.X ;  /* 0x00000000000479c3 */ /* 0x000e220000002500 */
[----:B------:R-:W1:Y:S07]  /*0030*/  LDCU UR5, c[0x0][0x380] ;  /* 0x00007000ff0577ac */ /* 0x000e6e0008000800 */
[----:B------:R-:W0:Y:S02]  /*0040*/  LDC R0, c[0x0][0x360] ;  /* 0x0000d800ff007b82 */ /* 0x000e240000000800 */
[----:B0-----:R-:W-:-:S05]  /*0050*/  IMAD R0, R0, UR4, R3 ;  /* 0x0000000400007c24 */ /* 0x001fca000f8e0203 */
[----:B-1----:R-:W-:-:S13]  /*0060*/  ISETP.GE.AND P0, PT, R0, UR5, PT ;  /* 0x0000000500007c0c */ /* 0x002fda000bf06270 */
[----:B------:R-:W-:Y:S05]  /*0070*/  @P0 EXIT ;  /* 0x000000000000094d */ /* 0x000fea0003800000 */
[----:B------:R-:W0:Y:S01]  /*0080*/  LDC.64 R26, c[0x0][0x388] ;  /* 0x0000e200ff1a7b82 */ /* 0x000e220000000a00 */
[----:B------:R-:W1:Y:S07]  /*0090*/  LDCU.64 UR4, c[0x0][0x358] ;  /* 0x00006b00ff0477ac */ /* 0x000e6e0008000a00 */
[----:B------:R-:W2:Y:S01]  /*00a0*/  LDC.64 R24, c[0x0][0x390] ;  /* 0x0000e400ff187b82 */ /* 0x000ea20000000a00 */
[----:B0-----:R-:W-:-:S06]  /*00b0*/  IMAD.WIDE R26, R0, 0x8, R26 ;  /* 0x00000008001a7825 */ /* 0x001fcc00078e021a */
[----:B-1----:R-:W3:Y:S01]  /*00c0*/  LDG.E.64 R26, desc[UR4][R26.64] ;  /* 0x000000041a1a7981 */ /* 0x002ee2000c1e1b00 */
[----:B--2---:R-:W-:-:S06]  /*00d0*/  IMAD.WIDE R24, R0, 0x8, R24 ;  /* 0x0000000800187825 */ /* 0x004fcc00078e0218 */
[----:B------:R-:W5:Y:S01]  /*00e0*/  LDG.E.64 R24, desc[UR4][R24.64] ;  /* 0x0000000418187981 */ /* 0x000f62000c1e1b00 */
[----:B------:R-:W-:Y:S01]  /*00f0*/  UMOV UR6, 0x812dea11 ;  /* 0x812dea1100067882 */ /* 0x000fe20000000000 */
[----:B------:R-:W-:Y:S02]  /*0100*/  UMOV UR7, 0x3d719799 ;  /* 0x3d71979900077882 */ /* 0x000fe40000000000 */
[----:B---3--:R-:W-:-:S14]  /*0110*/  DSETP.GEU.AND P0, PT, R26, UR6, PT ;  /* 0x000000061a007e2a */ /* 0x008fdc000bf0e000 */
[----:B------:R-:W-:Y:S05]  /*0120*/  @P0 BRA `(.L_x_20) ;  /* 0x0000000000680947 */ /* 0x000fea0003800000 */
[----:B------:R-:W0:Y:S01]  /*0130*/  LDCU.64 UR6, c[0x0][0x398] ;  /* 0x00007300ff0677ac */ /* 0x000e220008000a00 */
[----:B------:R-:W1:Y:S01]  /*0140*/  LDCU.64 UR8, c[0x0][0x3a0] ;  /* 0x00007400ff0877ac */ /* 0x000e620008000a00 */
[----:B------:R-:W2:Y:S01]  /*0150*/  LDCU.64 UR10, c[0x0][0x3a8] ;  /* 0x00007500ff0a77ac */ /* 0x000ea20008000a00 */
[----:B0-----:R-:W-:-:S04]  /*0160*/  ISETP.NE.U32.AND P0, PT, RZ, UR6, PT ;  /* 0x00000006ff007c0c */ /* 0x001fc8000bf05070 */
[----:B------:R-:W-:Y:S01]  /*0170*/  ISETP.NE.AND.EX P0, PT, RZ, UR7, PT, P0 ;  /* 0x00000007ff007c0c */ /* 0x000fe2000bf05300 */
[----:B------:R-:W0:Y:S01]  /*0180*/  LDCU.64 UR6, c[0x0][0x3b0] ;  /* 0x00007600ff0677ac */ /* 0x000e220008000a00 */
[----:B-1----:R-:W-:Y:S02]  /*0190*/  ISETP.NE.U32.AND P1, PT, RZ, UR8, PT ;  /* 0x00000008ff007c0c */ /* 0x002fe4000bf25070 */
[----:B--2---:R-:W-:Y:S02]  /*01a0*/  ISETP.NE.U32.AND P2, PT, RZ, UR10, PT ;  /* 0x0000000aff007c0c */ /* 0x004fe4000bf45070 */
[----:B------:R-:W-:Y:S02]  /*01b0*/  ISETP.NE.AND.EX P1, PT, RZ, UR9, PT, P1 ;  /* 0x00000009ff007c0c */ /* 0x000fe4000bf25310 */
[----:B------:R-:W-:-:S05]  /*01c0*/  ISETP.NE.AND.EX P2, PT, RZ, UR11, PT, P2 ;  /* 0x0000000bff007c0c */ /* 0x000fca000bf45320 */
[----:B------:R-:W1:Y:S08]  /*01d0*/  @P0 LDC.64 R2, c[0x0][0x398] ;  /* 0x0000e600ff020b82 */ /* 0x000e700000000a00 */
[----:B------:R-:W2:Y:S08]  /*01e0*/  @P1 LDC.64 R4, c[0x0][0x3a0] ;  /* 0x0000e800ff041b82 */ /* 0x000eb00000000a00 */
[----:B------:R-:W3:Y:S01]  /*01f0*/  @P2 LDC.64 R6, c[0x0][0x3a8] ;  /* 0x0000ea00ff062b82 */ /* 0x000ee20000000a00 */
[----:B-1----:R-:W-:-:S05]  /*0200*/  @P0 IMAD.WIDE R2, R0, 0x8, R2 ;  /* 0x0000000800020825 */ /* 0x002fca00078e0202 */
[----:B------:R1:W-:Y:S01]  /*0210*/  @P0 STG.E.64 desc[UR4][R2.64], RZ ;  /* 0x000000ff02000986 */ /* 0x0003e2000c101b04 */
[----:B0-----:R-:W-:Y:S01]  /*0220*/  ISETP.NE.U32.AND P0, PT, RZ, UR6, PT ;  /* 0x00000006ff007c0c */ /* 0x001fe2000bf05070 */
[----:B--2---:R-:W-:-:S03]  /*0230*/  @P1 IMAD.WIDE R4, R0, 0x8, R4 ;  /* 0x0000000800041825 */ /* 0x004fc600078e0204 */
[----:B------:R-:W-:Y:S02]  /*0240*/  ISETP.NE.AND.EX P0, PT, RZ, UR7, PT, P0 ;  /* 0x00000007ff007c0c */ /* 0x000fe4000bf05300 */
[----:B------:R1:W-:Y:S01]  /*0250*/  @P1 STG.E.64 desc[UR4][R4.64], RZ ;  /* 0x000000ff04001986 */ /* 0x0003e2000c101b04 */
[----:B---3--:R-:W-:-:S05]  /*0260*/  @P2 IMAD.WIDE R6, R0, 0x8, R6 ;  /* 0x0000000800062825 */ /* 0x008fca00078e0206 */
[----:B------:R1:W-:Y:S05]  /*0270*/  @P2 STG.E.64 desc[UR4][R6.64], RZ ;  /* 0x000000ff06002986 */ /* 0x0003ea000c101b04 */
[----:B------:R-:W-:Y:S05]  /*0280*/  @!P0 EXIT ;  /* 0x000000000000894d */ /* 0x000fea0003800000 */
[----:B-1----:R-:W0:Y:S02]  /*0290*/  LDC.64 R2, c[0x0][0x3b0] ;  /* 0x0000ec00ff027b82 */ /* 0x002e240000000a00 */
[----:B0-----:R-:W-:-:S05]  /*02a0*/  IMAD.WIDE R2, R0, 0x8, R2 ;  /* 0x0000000800027825 */ /* 0x001fca00078e0202 */
[----:B------:R-:W-:Y:S01]  /*02b0*/  STG.E.64 desc[UR4][R2.64], RZ ;  /* 0x000000ff02007986 */ /* 0x000fe2000c101b04 */
[----:B------:R-:W-:Y:S05]  /*02c0*/  EXIT ;  /* 0x000000000000794d */ /* 0x000fea0003800000 */
.L_x_20:
[----:B------:R-:W0:Y:S02]  /*02d0*/  LDCU.64 UR6, c[0x0][0x398] ;  /* 0x00007300ff0677ac */ /* 0x000e240008000a00 */
[----:B0-----:R-:W-:-:S04]  /*02e0*/  UISETP.NE.U32.AND UP0, UPT, UR6, URZ, UPT ;  /* 0x000000ff0600728c */ /* 0x001fc8000bf05070 */
[----:B------:R-:W-:-:S09]  /*02f0*/  UISETP.NE.AND.EX UP0, UPT, UR7, URZ, UPT, UP0 ;  /* 0x000000ff0700728c */ /* 0x000fd2000bf05300 */
[----:B------:R-:W-:Y:S05]  /*0300*/  BRA.U !UP0, `(.L_x_21) ;  /* 0x00000001088c7547 */ /* 0x000fea000b800000 */
[----:B------:R-:W-:Y:S01]  /*0310*/  DADD R10, -RZ, |R26| ;  /* 0x00000000ff0a7229 */ /* 0x000fe2000000051a */
[----:B------:R-:W-:Y:S01]  /*0320*/  BSSY.RECONVERGENT B0, `(.L_x_22) ;  /* 0x0000007000007945 */ /* 0x000fe20003800200 */
[----:B------:R-:W-:Y:S01]  /*0330*/  ISETP.GE.AND P1, PT, R27, RZ, PT ;  /* 0x000000ff1b00720c */ /* 0x000fe20003f26270 */
[----:B------:R-:W-:Y:S01]  /*0340*/  IMAD.MOV.U32 R42, RZ, RZ, 0x55555555 ;  /* 0x55555555ff2a7424 */ /* 0x000fe200078e00ff */
[----:B------:R-:W-:Y:S01]  /*0350*/  MOV R6, 0x390 ;  /* 0x0000039000067802 */ /* 0x000fe20000000f00 */
[----:B------:R-:W-:-:S05]  /*0360*/  IMAD.MOV.U32 R7, RZ, RZ, 0x3fd55555 ;  /* 0x3fd55555ff077424 */ /* 0x000fca00078e00ff */
[----:B------:R-:W-:-:S07]  /*0370*/  IMAD.MOV.U32 R43, RZ, RZ, R11 ;  /* 0x000000ffff2b7224 */ /* 0x000fce00078e000b */
[----:B-----5:R-:W-:Y:S05]  /*0380*/  CALL.REL.NOINC `($_Z21b3lyp_analysis_kerneliiPKdS0_PdS1_S1_S1_$__internal_accurate_pow) ;  /* 0x00000050007c7944 */ /* 0x020fea0003c00000 */
[----:B------:R-:W-:Y:S05]  /*0390*/  BSYNC.RECONVERGENT B0 ;  /* 0x0000000000007941 */ /* 0x000fea0003800200 */
.L_x_22:
[----:B------:R-:W-:Y:S01]  /*03a0*/  IMAD.MOV.U32 R4, RZ, RZ, 0x55555555 ;  /* 0x55555555ff047424 */ /* 0x000fe200078e00ff */
[----:B------:R-:W0:Y:S01]  /*03b0*/  LDC.64 R8, c[0x0][0x398] ;  /* 0x0000e600ff087b82 */ /* 0x000e220000000a00 */
[----:B------:R-:W-:Y:S01]  /*03c0*/  IMAD.MOV.U32 R5, RZ, RZ, 0x3fd55555 ;  /* 0x3fd55555ff057424 */ /* 0x000fe200078e00ff */
[----:B------:R-:W-:Y:S01]  /*03d0*/  BSSY.RECONVERGENT B0, `(.L_x_23) ;  /* 0x000000d000007945 */ /* 0x000fe20003800200 */
[----:B------:R-:W-:Y:S02]  /*03e0*/  FSEL R10, R10, RZ, P1 ;  /* 0x000000ff0a0a7208 */ /* 0x000fe40000800000 */
[----:B------:R-:W-:Y:S02]  /*03f0*/  FSEL R11, R7, -QNAN , P1 ;  /* 0xfff80000070b7808 */ /* 0x000fe40000800000 */
[----:B------:R-:W-:-:S10]  /*0400*/  DADD R2, R26, R4 ;  /* 0x000000001a027229 */ /* 0x000fd40000000004 */
[----:B------:R-:W-:-:S04]  /*0410*/  LOP3.LUT R2, R3, 0x7ff00000, RZ, 0xc0, !PT ;  /* 0x7ff0000003027812 */ /* 0x000fc800078ec0ff */
[----:B------:R-:W-:-:S13]  /*0420*/  ISETP.NE.AND P0, PT, R2, 0x7ff00000, PT ;  /* 0x7ff000000200780c */ /* 0x000fda0003f05270 */
[----:B------:R-:W-:Y:S05]  /*0430*/  @P0 BRA `(.L_x_24) ;  /* 0x0000000000180947 */ /* 0x000fea0003800000 */
[----:B------:R-:W-:-:S14]  /*0440*/  DSETP.NAN.AND P0, PT, R26, R26, PT ;  /* 0x0000001a1a00722a */ /* 0x000fdc0003f08000 */
[----:B------:R-:W-:Y:S01]  /*0450*/  @P0 DADD R10, R26, R4 ;  /* 0x000000001a0a0229 */ /* 0x000fe20000000004 */
[----:B------:R-:W-:Y:S10]  /*0460*/  @P0 BRA `(.L_x_24) ;  /* 0x00000000000c0947 */ /* 0x000ff40003800000 */
[----:B------:R-:W-:-:S14]  /*0470*/  DSETP.NEU.AND P0, PT, |R26|, +INF , PT ;  /* 0x7ff000001a00742a */ /* 0x000fdc0003f0d200 */
[----:B------:R-:W-:Y:S02]  /*0480*/  @!P0 IMAD.MOV.U32 R10, RZ, RZ, 0x0 ;  /* 0x00000000ff0a8424 */ /* 0x000fe400078e00ff */
[----:B------:R-:W-:-:S07]  /*0490*/  @!P0 IMAD.MOV.U32 R11, RZ, RZ, 0x7ff00000 ;  /* 0x7ff00000ff0b8424 */ /* 0x000fce00078e00ff */
.L_x_24:
[----:B------:R-:W-:Y:S05]  /*04a0*/  BSYNC.RECONVERGENT B0 ;  /* 0x0000000000007941 */ /* 0x000fea0003800200 */
.L_x_23:
[----:B------:R-:W-:Y:S01]  /*04b0*/  UMOV UR6, 0xfe791dd3 ;  /* 0xfe791dd300067882 */ /* 0x000fe20000000000 */
[----:B------:R-:W-:Y:S01]  /*04c0*/  UMOV UR7, 0x3fe7a245 ;  /* 0x3fe7a24500077882 */ /* 0x000fe20000000000 */
[----:B------:R-:W-:Y:S01]  /*04d0*/  DSETP.NEU.AND P0, PT, R26, 1, PT ;  /* 0x3ff000001a00742a */ /* 0x000fe20003f0d000 */
[----:B0-----:R-:W-:Y:S01]  /*04e0*/  IMAD.WIDE R8, R0, 0x8, R8 ;  /* 0x0000000800087825 */ /* 0x001fe200078e0208 */
[----:B------:R-:W-:-:S10]  /*04f0*/  DMUL R10, R10, -UR6 ;  /* 0x800000060a0a7c28 */ /* 0x000fd40008000000 */
[----:B------:R-:W-:Y:S02]  /*0500*/  FSEL R2, R10, -8.27831567869419832142e+37, P0 ;  /* 0xfe791dd30a027808 */ /* 0x000fe40000000000 */
[----:B------:R-:W-:-:S06]  /*0510*/  FSEL R3, R11, -1.8096395730972290039, P0 ;  /* 0xbfe7a2450b037808 */ /* 0x000fcc0000000000 */
[----:B------:R-:W-:-:S07]  /*0520*/  DMUL R2, R26, R2 ;  /* 0x000000021a027228 */ /* 0x000fce0000000000 */
[----:B------:R0:W-:Y:S04]  /*0530*/  STG.E.64 desc[UR4][R8.64], R2 ;  /* 0x0000000208007986 */ /* 0x0001e8000c101b04 */
.L_x_21:
[----:B0----5:R-:W-:Y:S01]  /*0540*/  DMUL R2, R24, 0.25 ;  /* 0x3fd0000018027828 */ /* 0x021fe20000000000 */
[----:B------:R-:W-:Y:S01]  /*0550*/  UMOV UR6, 0xc924223 ;  /* 0x0c92422300067882 */ /* 0x000fe20000000000 */
[----:B------:R-:W-:Y:S01]  /*0560*/  UMOV UR7, 0x3bc79ca1 ;  /* 0x3bc79ca100077882 */ /* 0x000fe20000000000 */
[----:B------:R-:W-:Y:S01]  /*0570*/  DMUL R14, R26, 0.5 ;  /* 0x3fe000001a0e7828 */ /* 0x000fe20000000000 */
[----:B------:R-:W-:Y:S01]  /*0580*/  BSSY.RECONVERGENT B1, `(.L_x_25) ;  /* 0x000011a000017945 */ /* 0x000fe20003800200 */
[----:B------:R-:W-:-:S03]  /*0590*/  CS2R R4, SRZ ;  /* 0x0000000000047805 */ /* 0x000fc6000001ff00 */
[----:B------:R-:W-:Y:S01]  /*05a0*/  DSETP.GEU.AND P0, PT, R2, UR6, PT ;  /* 0x0000000602007e2a */ /* 0x000fe2000bf0e000 */
[----:B------:R-:W-:Y:S01]  /*05b0*/  UMOV UR6, 0x812dea11 ;  /* 0x812dea1100067882 */ /* 0x000fe20000000000 */
[----:B------:R-:W-:-:S04]  /*05c0*/  UMOV UR7, 0x3d719799 ;  /* 0x3d71979900077882 */ /* 0x000fc80000000000 */
[----:B------:R-:W-:-:S14]  /*05d0*/  DSETP.LT.OR P0, PT, R14, UR6, !P0 ;  /* 0x000000060e007e2a */ /* 0x000fdc000c701400 */
[----:B------:R-:W-:Y:S05]  /*05e0*/  @P0 BRA `(.L_x_26) ;  /* 0x00000010004c0947 */ /* 0x000fea0003800000 */
[----:B------:R-:W-:Y:S01]  /*05f0*/  DADD R10, -RZ, |R14| ;  /* 0x00000000ff0a7229 */ /* 0x000fe2000000050e */
[----:B------:R-:W-:Y:S01]  /*0600*/  BSSY.RECONVERGENT B0, `(.L_x_27) ;  /* 0x0000007000007945 */ /* 0x000fe20003800200 */
[----:B------:R-:W-:Y:S01]  /*0610*/  ISETP.GE.AND P1, PT, R15, RZ, PT ;  /* 0x000000ff0f00720c */ /* 0x000fe20003f26270 */
[----:B------:R-:W-:Y:S01]  /*0620*/  IMAD.MOV.U32 R42, RZ, RZ, 0x55555555 ;  /* 0x55555555ff2a7424 */ /* 0x000fe200078e00ff */
[----:B------:R-:W-:Y:S01]  /*0630*/  MOV R6, 0x670 ;  /* 0x0000067000067802 */ /* 0x000fe20000000f00 */
[----:B------:R-:W-:-:S05]  /*0640*/  IMAD.MOV.U32 R7, RZ, RZ, 0x3fd55555 ;  /* 0x3fd55555ff077424 */ /* 0x000fca00078e00ff */
[----:B------:R-:W-:-:S07]  /*0650*/  MOV R43, R11 ;  /* 0x0000000b002b7202 */ /* 0x000fce0000000f00 */
[----:B------:R-:W-:Y:S05]  /*0660*/  CALL.REL.NOINC `($_Z21b3lyp_analysis_kerneliiPKdS0_PdS1_S1_S1_$__internal_accurate_pow) ;  /* 0x0000004c00c47944 */ /* 0x000fea0003c00000 */
[----:B------:R-:W-:Y:S05]  /*0670*/  BSYNC.RECONVERGENT B0 ;  /* 0x0000000000007941 */ /* 0x000fea0003800200 */
.L_x_27:
[----:B------:R-:W0:Y:S01]  /*0680*/  MUFU.RSQ64H R9, R3 ;  /* 0x0000000300097308 */ /* 0x000e220000001c00 */
[----:B------:R-:W-:Y:S01]  /*0690*/  VIADD R8, R3, 0xfcb00000 ;  /* 0xfcb0000003087836 */ /* 0x000fe20000000000 */
[----:B------:R-:W-:Y:S01]  /*06a0*/  MOV R19, 0x3fd55555 ;  /* 0x3fd5555500137802 */ /* 0x000fe20000000f00 */
[----:B------:R-:W-:Y:S01]  /*06b0*/  IMAD.MOV.U32 R12, RZ, RZ, 0x0 ;  /* 0x00000000ff0c7424 */ /* 0x000fe200078e00ff */
[----:B------:R-:W-:Y:S01]  /*06c0*/  FSEL R11, R7, -QNAN , P1 ;  /* 0xfff80000070b7808 */ /* 0x000fe20000800000 */
[----:B------:R-:W-:Y:S01]  /*06d0*/  IMAD.MOV.U32 R13, RZ, RZ, 0x3fd80000 ;  /* 0x3fd80000ff0d7424 */ /* 0x000fe200078e00ff */
[----:B------:R-:W-:Y:S01]  /*06e0*/  BSSY.RECONVERGENT B0, `(.L_x_28) ;  /* 0x0000015000007945 */ /* 0x000fe20003800200 */
[----:B------:R-:W-:Y:S01]  /*06f0*/  IMAD.MOV.U32 R18, RZ, RZ, 0x55555555 ;  /* 0x55555555ff127424 */ /* 0x000fe200078e00ff */
[----:B------:R-:W-:Y:S01]  /*0700*/  DSETP.NEU.AND P2, PT, R14, 1, PT ;  /* 0x3ff000000e00742a */ /* 0x000fe20003f4d000 */
[----:B------:R-:W-:Y:S01]  /*0710*/  FSEL R10, R10, RZ, P1 ;  /* 0x000000ff0a0a7208 */ /* 0x000fe20000800000 */
[----:B0-----:R-:W-:-:S08]  /*0720*/  DMUL R4, R8, R8 ;  /* 0x0000000808047228 */ /* 0x001fd00000000000 */
[----:B------:R-:W-:-:S08]  /*0730*/  DFMA R4, R2, -R4, 1 ;  /* 0x3ff000000204742b */ /* 0x000fd00000000804 */
[----:B------:R-:W-:Y:S02]  /*0740*/  DFMA R12, R4, R12, 0.5 ;  /* 0x3fe00000040c742b */ /* 0x000fe4000000000c */
[----:B------:R-:W-:Y:S02]  /*0750*/  DMUL R16, R8, R4 ;  /* 0x0000000408107228 */ /* 0x000fe40000000000 */
[----:B------:R-:W-:-:S06]  /*0760*/  DADD R4, R14, R18 ;  /* 0x000000000e047229 */ /* 0x000fcc0000000012 */
[----:B------:R-:W-:-:S04]  /*0770*/  DFMA R12, R12, R16, R8 ;  /* 0x000000100c0c722b */ /* 0x000fc80000000008 */
[----:B------:R-:W-:-:S04]  /*0780*/  LOP3.LUT R4, R5, 0x7ff00000, RZ, 0xc0, !PT ;  /* 0x7ff0000005047812 */ /* 0x000fc800078ec0ff */
[----:B------:R-:W-:Y:S01]  /*0790*/  ISETP.NE.AND P0, PT, R4, 0x7ff00000, PT ;  /* 0x7ff000000400780c */ /* 0x000fe20003f05270 */
[----:B------:R-:W-:-:S08]  /*07a0*/  DMUL R16, R2, R12 ;  /* 0x0000000c02107228 */ /* 0x000fd00000000000 */
[----:B------:R-:W-:-:S04]  /*07b0*/  DFMA R6, R16, -R16, R2 ;  /* 0x800000101006722b */ /* 0x000fc80000000002 */
[----:B------:R-:W-:Y:S07]  /*07c0*/  @P0 BRA `(.L_x_29) ;  /* 0x0000000000180947 */ /* 0x000fee0003800000 */
[----:B------:R-:W-:-:S14]  /*07d0*/  DSETP.NAN.AND P0, PT, R14, R14, PT ;  /* 0x0000000e0e00722a */ /* 0x000fdc0003f08000 */
[----:B------:R-:W-:Y:S01]  /*07e0*/  @P0 DADD R10, R14, R18 ;  /* 0x000000000e0a0229 */ /* 0x000fe20000000012 */
[----:B------:R-:W-:Y:S10]  /*07f0*/  @P0 BRA `(.L_x_29) ;  /* 0x00000000000c0947 */ /* 0x000ff40003800000 */
[----:B------:R-:W-:-:S14]  /*0800*/  DSETP.NEU.AND P0, PT, |R14|, +INF , PT ;  /* 0x7ff000000e00742a */ /* 0x000fdc0003f0d200 */
[----:B------:R-:W-:Y:S02]  /*0810*/  @!P0 IMAD.MOV.U32 R10, RZ, RZ, 0x0 ;  /* 0x00000000ff0a8424 */ /* 0x000fe400078e00ff */
[----:B------:R-:W-:-:S07]  /*0820*/  @!P0 IMAD.MOV.U32 R11, RZ, RZ, 0x7ff00000 ;  /* 0x7ff00000ff0b8424 */ /* 0x000fce00078e00ff */
.L_x_29:
[----:B------:R-:W-:Y:S05]  /*0830*/  BSYNC.RECONVERGENT B0 ;  /* 0x0000000000007941 */ /* 0x000fea0003800200 */
.L_x_28:
[----:B------:R-:W-:Y:S01]  /*0840*/  ISETP.GE.U32.AND P0, PT, R8, 0x7ca00000, PT ;  /* 0x7ca000000800780c */ /* 0x000fe20003f06070 */
[----:B------:R-:W-:Y:S01]  /*0850*/  VIADD R19, R13, 0xfff00000 ;  /* 0xfff000000d137836 */ /* 0x000fe20000000000 */
[----:B------:R-:W-:Y:S01]  /*0860*/  FSEL R4, R10, RZ, P2 ;  /* 0x000000ff0a047208 */ /* 0x000fe20001000000 */
[----:B------:R-:W-:Y:S01]  /*0870*/  IMAD.MOV.U32 R18, RZ, RZ, R12 ;  /* 0x000000ffff127224 */ /* 0x000fe200078e000c */
[----:B------:R-:W-:Y:S01]  /*0880*/  FSEL R5, R11, 1.875, P2 ;  /* 0x3ff000000b057808 */ /* 0x000fe20001000000 */
[----:B------:R-:W-:Y:S04]  /*0890*/  BSSY.RECONVERGENT B0, `(.L_x_30) ;  /* 0x000000f000007945 */ /* 0x000fe80003800200 */
[----:B------:R-:W-:Y:S02]  /*08a0*/  DFMA R34, R6, R18, R16 ;  /* 0x000000120622722b */ /* 0x000fe40000000010 */
[----:B------:R-:W-:-:S02]  /*08b0*/  DMUL R32, R14, R4 ;  /* 0x000000040e207228 */ /* 0x000fc40000000000 */
[----:B------:R-:W-:Y:S09]  /*08c0*/  @!P0 BRA `(.L_x_31) ;  /* 0x00000000002c8947 */ /* 0x000ff20003800000 */
[----:B------:R-:W-:Y:S01]  /*08d0*/  MOV R14, R6 ;  /* 0x00000006000e7202 */ /* 0x000fe20000000f00 */
[----:B------:R-:W-:Y:S01]  /*08e0*/  IMAD.MOV.U32 R15, RZ, RZ, R7 ;  /* 0x000000ffff0f7224 */ /* 0x000fe200078e0007 */
[----:B------:R-:W-:Y:S01]  /*08f0*/  MOV R6, 0x960 ;  /* 0x0000096000067802 */ /* 0x000fe20000000f00 */
[----:B------:R-:W-:Y:S02]  /*0900*/  IMAD.MOV.U32 R10, RZ, RZ, R2 ;  /* 0x000000ffff0a7224 */ /* 0x000fe400078e0002 */
[----:B------:R-:W-:Y:S02]  /*0910*/  IMAD.MOV.U32 R11, RZ, RZ, R3 ;  /* 0x000000ffff0b7224 */ /* 0x000fe400078e0003 */
[----:B------:R-:W-:Y:S02]  /*0920*/  IMAD.MOV.U32 R18, RZ, RZ, R16 ;  /* 0x000000ffff127224 */ /* 0x000fe400078e0010 */
[----:B------:R-:W-:Y:S02]  /*0930*/  IMAD.MOV.U32 R9, RZ, RZ, R17 ;  /* 0x000000ffff097224 */ /* 0x000fe400078e0011 */
[----:B------:R-:W-:-:S07]  /*0940*/  IMAD.MOV.U32 R7, RZ, RZ, R19 ;  /* 0x000000ffff077224 */ /* 0x000fce00078e0013 */
[----:B------:R-:W-:Y:S05]  /*0950*/  CALL.REL.NOINC `($__internal_4_$__cuda_sm20_dsqrt_rn_f64_mediumpath_v1) ;  /* 0x00000048005c7944 */ /* 0x000fea0003c00000 */
[----:B------:R-:W-:Y:S02]  /*0960*/  IMAD.MOV.U32 R34, RZ, RZ, R22 ;  /* 0x000000ffff227224 */ /* 0x000fe400078e0016 */
[----:B------:R-:W-:-:S07]  /*0970*/  IMAD.MOV.U32 R35, RZ, RZ, R23 ;  /* 0x000000ffff237224 */ /* 0x000fce00078e0017 */
.L_x_31:
[----:B------:R-:W-:Y:S05]  /*0980*/  BSYNC.RECONVERGENT B0 ;  /* 0x0000000000007941 */ /* 0x000fea0003800200 */
.L_x_30:
[----:B------:R-:W0:Y:S01]  /*0990*/  MUFU.RCP64H R3, R33 ;  /* 0x0000002100037308 */ /* 0x000e220000001800 */
[----:B------:R-:W-:Y:S01]  /*09a0*/  MOV R2, 0x1 ;  /* 0x0000000100027802 */ /* 0x000fe20000000f00 */
[----:B------:R-:W-:Y:S01]  /*09b0*/  BSSY.RECONVERGENT B2, `(.L_x_32) ;  /* 0x0000011000027945 */ /* 0x000fe20003800200 */
[----:B------:R-:W-:-:S04]  /*09c0*/  FSETP.GEU.AND P1, PT, |R35|, 6.5827683646048100446e-37, PT ;  /* 0x036000002300780b */ /* 0x000fc80003f2e200 */
[----:B0-----:R-:W-:-:S08]  /*09d0*/  DFMA R6, -R32, R2, 1 ;  /* 0x3ff000002006742b */ /* 0x001fd00000000102 */
[----:B------:R-:W-:-:S08]  /*09e0*/  DFMA R6, R6, R6, R6 ;  /* 0x000000060606722b */ /* 0x000fd00000000006 */
[----:B------:R-:W-:-:S08]  /*09f0*/  DFMA R6, R2, R6, R2 ;  /* 0x000000060206722b */ /* 0x000fd00000000002 */
[----:B------:R-:W-:-:S08]  /*0a00*/  DFMA R2, -R32, R6, 1 ;  /* 0x3ff000002002742b */ /* 0x000fd00000000106 */
[----:B------:R-:W-:-:S08]  /*0a10*/  DFMA R2, R6, R2, R6 ;  /* 0x000000020602722b */ /* 0x000fd00000000006 */
[----:B------:R-:W-:-:S08]  /*0a20*/  DMUL R16, R2, R34 ;  /* 0x0000002202107228 */ /* 0x000fd00000000000 */
[----:B------:R-:W-:-:S08]  /*0a30*/  DFMA R6, -R32, R16, R34 ;  /* 0x000000102006722b */ /* 0x000fd00000000122 */
[----:B------:R-:W-:-:S10]  /*0a40*/  DFMA R16, R2, R6, R16 ;  /* 0x000000060210722b */ /* 0x000fd40000000010 */
[----:B------:R-:W-:-:S05]  /*0a50*/  FFMA R2, RZ, R33, R17 ;  /* 0x00000021ff027223 */ /* 0x000fca0000000011 */
[----:B------:R-:W-:-:S13]  /*0a60*/  FSETP.GT.AND P0, PT, |R2|, 1.469367938527859385e-39, PT ;  /* 0x001000000200780b */ /* 0x000fda0003f04200 */
[----:B------:R-:W-:Y:S05]  /*0a70*/  @P0 BRA P1, `(.L_x_33) ;  /* 0x0000000000100947 */ /* 0x000fea0000800000 */
[----:B------:R-:W-:-:S07]  /*0a80*/  MOV R6, 0xaa0 ;  /* 0x00000aa000067802 */ /* 0x000fce0000000f00 */
[----:B------:R-:W-:Y:S05]  /*0a90*/  CALL.REL.NOINC `($__internal_3_$__cuda_sm20_div_rn_f64_full) ;  /* 0x00000040009c7944 */ /* 0x000fea0003c00000 */
[----:B------:R-:W-:Y:S02]  /*0aa0*/  IMAD.MOV.U32 R16, RZ, RZ, R8 ;  /* 0x000000ffff107224 */ /* 0x000fe400078e0008 */
[----:B------:R-:W-:-:S07]  /*0ab0*/  IMAD.MOV.U32 R17, RZ, RZ, R9 ;  /* 0x000000ffff117224 */ /* 0x000fce00078e0009 */
.L_x_33:
[----:B------:R-:W-:Y:S05]  /*0ac0*/  BSYNC.RECONVERGENT B2 ;  /* 0x0000000000027941 */ /* 0x000fea0003800200 */
.L_x_32:
[----:B------:R-:W-:Y:S01]  /*0ad0*/  DFMA R2, R16, R16, 1 ;  /* 0x3ff000001002742b */ /* 0x000fe20000000010 */
[----:B------:R-:W-:Y:S01]  /*0ae0*/  IMAD.MOV.U32 R6, RZ, RZ, RZ ;  /* 0x000000ffff067224 */ /* 0x000fe200078e00ff */
[----:B------:R-:W-:Y:S01]  /*0af0*/  LOP3.LUT R15, R17, 0x7fffffff, RZ, 0xc0, !PT ;  /* 0x7fffffff110f7812 */ /* 0x000fe200078ec0ff */
[----:B------:R-:W-:Y:S01]  /*0b00*/  IMAD.MOV.U32 R10, RZ, RZ, 0x0 ;  /* 0x00000000ff0a7424 */ /* 0x000fe200078e00ff */
[----:B------:R-:W-:Y:S01]  /*0b10*/  BSSY.RECONVERGENT B2, `(.L_x_34) ;  /* 0x000009e000027945 */ /* 0x000fe20003800200 */
[----:B------:R-:W-:Y:S01]  /*0b20*/  IMAD.MOV.U32 R11, RZ, RZ, 0x3fd80000 ;  /* 0x3fd80000ff0b7424 */ /* 0x000fe200078e00ff */
[----:B------:R-:W0:Y:S01]  /*0b30*/  MUFU.RSQ64H R7, R3 ;  /* 0x0000000300077308 */ /* 0x000e220000001c00 */
[----:B------:R-:W-:Y:S01]  /*0b40*/  IMAD.MOV.U32 R14, RZ, RZ, R16 ;  /* 0x000000ffff0e7224 */ /* 0x000fe200078e0010 */
[----:B------:R-:W-:Y:S01]  /*0b50*/  ISETP.GT.U32.AND P1, PT, R15, 0x43dfffff, PT ;  /* 0x43dfffff0f00780c */ /* 0x000fe20003f24070 */
[----:B0-----:R-:W-:-:S08]  /*0b60*/  DMUL R8, R6, R6 ;  /* 0x0000000606087228 */ /* 0x001fd00000000000 */
[----:B------:R-:W-:-:S08]  /*0b70*/  DFMA R8, R2, -R8, 1 ;  /* 0x3ff000000208742b */ /* 0x000fd00000000808 */
[----:B------:R-:W-:Y:S02]  /*0b80*/  DFMA R10, R8, R10, 0.5 ;  /* 0x3fe00000080a742b */ /* 0x000fe4000000000a */
[----:B------:R-:W-:-:S08]  /*0b90*/  DMUL R8, R6, R8 ;  /* 0x0000000806087228 */ /* 0x000fd00000000000 */
[----:B------:R-:W-:-:S08]  /*0ba0*/  DFMA R8, R10, R8, R6 ;  /* 0x000000080a08722b */ /* 0x000fd00000000006 */
[----:B------:R-:W-:-:S06]  /*0bb0*/  DFMA R8, R2, R8, 1 ;  /* 0x3ff000000208742b */ /* 0x000fcc0000000008 */
[----:B------:R-:W0:Y:S02]  /*0bc0*/  MUFU.RCP64H R7, R9 ;  /* 0x0000000900077308 */ /* 0x000e240000001800 */
[----:B0-----:R-:W-:-:S08]  /*0bd0*/  DFMA R2, -R8, R6, 1 ;  /* 0x3ff000000802742b */ /* 0x001fd00000000106 */
[----:B------:R-:W-:-:S08]  /*0be0*/  DFMA R2, R2, R2, R2 ;  /* 0x000000020202722b */ /* 0x000fd00000000002 */
[----:B------:R-:W-:-:S08]  /*0bf0*/  DFMA R2, R6, R2, R6 ;  /* 0x000000020602722b */ /* 0x000fd00000000006 */
[----:B------:R-:W-:-:S08]  /*0c00*/  DMUL R2, R14, R2 ;  /* 0x000000020e027228 */ /* 0x000fd00000000000 */
[----:B------:R-:W-:-:S10]  /*0c10*/  DFMA R2, R14, R2, R14 ;  /* 0x000000020e02722b */ /* 0x000fd4000000000e */
[----:B------:R-:W-:Y:S02]  /*0c20*/  FSEL R3, R15, R3, P1 ;  /* 0x000000030f037208 */ /* 0x000fe40000800000 */
[----:B------:R-:W-:Y:S02]  /*0c30*/  FSEL R2, R16, R2, P1 ;  /* 0x0000000210027208 */ /* 0x000fe40000800000 */
[----:B------:R-:W-:-:S04]  /*0c40*/  FSETP.GT.AND P0, PT, R3, -1.6999999284744262695, PT ;  /* 0xbfd999990300780b */ /* 0x000fc80003f04000 */
[----:B------:R-:W-:-:S13]  /*0c50*/  FSETP.GEU.OR P0, PT, R3, 1.7916666269302368164, !P0 ;  /* 0x3fe555550300780b */ /* 0x000fda000470e400 */
[----:B------:R-:W-:Y:S05]  /*0c60*/  @P0 BRA `(.L_x_35) ;  /* 0x0000000000d40947 */ /* 0x000fea0003800000 */
[----:B------:R-:W-:Y:S01]  /*0c70*/  DADD R32, R2, 2 ;  /* 0x4000000002207429 */ /* 0x000fe20000000000 */
[----:B------:R-:W-:Y:S01]  /*0c80*/  MOV R6, 0x1 ;  /* 0x0000000100067802 */ /* 0x000fe20000000f00 */
[----:B------:R-:W-:Y:S01]  /*0c90*/  BSSY.RECONVERGENT B3, `(.L_x_36) ;  /* 0x0000014000037945 */ /* 0x000fe20003800200 */
[----:B------:R-:W-:-:S03]  /*0ca0*/  FSETP.GEU.AND P1, PT, |R3|, 6.5827683646048100446e-37, PT ;  /* 0x036000000300780b */ /* 0x000fc60003f2e200 */
[----:B------:R-:W0:Y:S02]  /*0cb0*/  MUFU.RCP64H R7, R33 ;  /* 0x0000002100077308 */ /* 0x000e240000001800 */
        /* <DEDUP_REMOVED lines=11> */
[----:B------:R-:W-:Y:S01]  /*0d70*/  IMAD.MOV.U32 R34, RZ, RZ, R2 ;  /* 0x000000ffff227224 */ /* 0x000fe200078e0002 */
[----:B------:R-:W-:Y:S01]  /*0d80*/  MOV R6, 0xdb0 ;  /* 0x00000db000067802 */ /* 0x000fe20000000f00 */
[----:B------:R-:W-:-:S07]  /*0d90*/  IMAD.MOV.U32 R35, RZ, RZ, R3 ;  /* 0x000000ffff237224 */ /* 0x000fce00078e0003 */
[----:B------:R-:W-:Y:S05]  /*0da0*/  CALL.REL.NOINC `($__internal_3_$__cuda_sm20_div_rn_f64_full) ;  /* 0x0000003c00d87944 */ /* 0x000fea0003c00000 */
[----:B------:R-:W-:Y:S02]  /*0db0*/  IMAD.MOV.U32 R6, RZ, RZ, R8 ;  /* 0x000000ffff067224 */ /* 0x000fe400078e0008 */
[----:B------:R-:W-:-:S07]  /*0dc0*/  IMAD.MOV.U32 R7, RZ, RZ, R9 ;  /* 0x000000ffff077224 */ /* 0x000fce00078e0009 */
.L_x_37:
[----:B------:R-:W-:Y:S05]  /*0dd0*/  BSYNC.RECONVERGENT B3 ;  /* 0x0000000000037941 */ /* 0x000fea0003800200 */
.L_x_36:
[----:B------:R-:W-:Y:S01]  /*0de0*/  DMUL R6, R2, -R6 ;  /* 0x8000000602067228 */ /* 0x000fe20000000000 */
[----:B------:R-:W-:Y:S01]  /*0df0*/  IMAD.MOV.U32 R12, RZ, RZ, -0x314d23bc ;  /* 0xceb2dc44ff0c7424 */ /* 0x000fe200078e00ff */
[----:B------:R-:W-:Y:S01]  /*0e00*/  UMOV UR6, 0x2fbe14b5 ;  /* 0x2fbe14b500067882 */ /* 0x000fe20000000000 */
[----:B------:R-:W-:Y:S01]  /*0e10*/  IMAD.MOV.U32 R13, RZ, RZ, 0x3ed087ff ;  /* 0x3ed087ffff0d7424 */ /* 0x000fe200078e00ff */
[----:B------:R-:W-:-:S04]  /*0e20*/  UMOV UR7, 0x3eb372fb ;  /* 0x3eb372fb00077882 */ /* 0x000fc80000000000 */
[----:B------:R-:W-:-:S08]  /*0e30*/  DADD R8, R2, R6 ;  /* 0x0000000002087229 */ /* 0x000fd00000000006 */
[----:B------:R-:W-:-:S08]  /*0e40*/  DMUL R10, R8, R8 ;  /* 0x00000008080a7228 */ /* 0x000fd00000000000 */
        /* <DEDUP_REMOVED lines=19> */
[----:B------:R-:W-:-:S08]  /*0f80*/  DMUL R12, R10, R12 ;  /* 0x0000000c0a0c7228 */ /* 0x000fd00000000000 */
[----:B------:R-:W-:-:S08]  /*0f90*/  DFMA R12, R8, R12, R6 ;  /* 0x0000000c080c722b */ /* 0x000fd00000000006 */
[----:B------:R-:W-:Y:S01]  /*0fa0*/  DADD R2, R2, R12 ;  /* 0x0000000002027229 */ /* 0x000fe2000000000c */
[----:B------:R-:W-:Y:S10]  /*0fb0*/  BRA `(.L_x_38) ;  /* 0x00000004004c7947 */ /* 0x000ff40003800000 */
.L_x_35:
[----:B------:R-:W-:Y:S01]  /*0fc0*/  DADD R2, R2, 1 ;  /* 0x3ff0000002027429 */ /* 0x000fe20000000000 */
[----:B------:R-:W-:-:S09]  /*0fd0*/  IMAD.MOV.U32 R12, RZ, RZ, -0x3ff ;  /* 0xfffffc01ff0c7424 */ /* 0x000fd200078e00ff */
[----:B------:R-:W-:Y:S01]  /*0fe0*/  ISETP.GT.AND P0, PT, R3, 0xfffff, PT ;  /* 0x000fffff0300780c */ /* 0x000fe20003f04270 */
[--C-:B------:R-:W-:Y:S01]  /*0ff0*/  IMAD.MOV.U32 R7, RZ, RZ, R3.reuse ;  /* 0x000000ffff077224 */ /* 0x100fe200078e0003 */
[----:B------:R-:W-:Y:S01]  /*1000*/  MOV R6, R2 ;  /* 0x0000000200067202 */ /* 0x000fe20000000f00 */
[----:B------:R-:W-:-:S10]  /*1010*/  IMAD.MOV.U32 R13, RZ, RZ, R3 ;  /* 0x000000ffff0d7224 */ /* 0x000fd400078e0003 */
[----:B------:R-:W-:Y:S01]  /*1020*/  @!P0 DMUL R6, R6, 1.80143985094819840000e+16 ;  /* 0x4350000006068828 */ /* 0x000fe20000000000 */
[----:B------:R-:W-:-:S09]  /*1030*/  @!P0 IMAD.MOV.U32 R12, RZ, RZ, -0x435 ;  /* 0xfffffbcbff0c8424 */ /* 0x000fd200078e00ff */
[----:B------:R-:W-:Y:S01]  /*1040*/  @!P0 IMAD.MOV.U32 R13, RZ, RZ, R7 ;  /* 0x000000ffff0d8224 */ /* 0x000fe200078e0007 */
[----:B------:R-:W-:-:S03]  /*1050*/  @!P0 MOV R2, R6 ;  /* 0x0000000600028202 */ /* 0x000fc60000000f00 */
[----:B------:R-:W-:-:S05]  /*1060*/  VIADD R3, R13, 0xffffffff ;  /* 0xffffffff0d037836 */ /* 0x000fca0000000000 */
[----:B------:R-:W-:-:S13]  /*1070*/  ISETP.GT.U32.AND P1, PT, R3, 0x7feffffe, PT ;  /* 0x7feffffe0300780c */ /* 0x000fda0003f24070 */
[----:B------:R-:W-:Y:S05]  /*1080*/  @P1 BRA `(.L_x_39) ;  /* 0x0000000400001947 */ /* 0x000fea0003800000 */
[----:B------:R-:W-:Y:S01]  /*1090*/  LOP3.LUT R3, R13, 0xfffff, RZ, 0xc0, !PT ;  /* 0x000fffff0d037812 */ /* 0x000fe200078ec0ff */
[----:B------:R-:W-:Y:S01]  /*10a0*/  IMAD.MOV.U32 R6, RZ, RZ, RZ ;  /* 0x000000ffff067224 */ /* 0x000fe200078e00ff */
[----:B------:R-:W-:Y:S01]  /*10b0*/  UMOV UR6, 0x3ae80f1e ;  /* 0x3ae80f1e00067882 */ /* 0x000fe20000000000 */
[----:B------:R-:W-:Y:S01]  /*10c0*/  IMAD.MOV.U32 R20, RZ, RZ, -0x748574fc ;  /* 0x8b7a8b04ff147424 */ /* 0x000fe200078e00ff */
[----:B------:R-:W-:Y:S01]  /*10d0*/  LOP3.LUT R3, R3, 0x3ff00000, RZ, 0xfc, !PT ;  /* 0x3ff0000003037812 */ /* 0x000fe200078efcff */
[----:B------:R-:W-:Y:S01]  /*10e0*/  IMAD.MOV.U32 R21, RZ, RZ, 0x3ed0ee25 ;  /* 0x3ed0ee25ff157424 */ /* 0x000fe200078e00ff */
[----:B------:R-:W-:Y:S01]  /*10f0*/  UMOV UR7, 0x3eb1380b ;  /* 0x3eb1380b00077882 */ /* 0x000fe20000000000 */
[----:B------:R-:W-:Y:S01]  /*1100*/  LEA.HI R22, R13, R12, RZ, 0xc ;  /* 0x0000000c0d167211 */ /* 0x000fe200078f60ff */
[----:B------:R-:W-:Y:S01]  /*1110*/  UMOV UR8, 0x80000000 ;  /* 0x8000000000087882 */ /* 0x000fe20000000000 */
[----:B------:R-:W-:Y:S01]  /*1120*/  ISETP.GE.U32.AND P0, PT, R3, 0x3ff6a09f, PT ;  /* 0x3ff6a09f0300780c */ /* 0x000fe20003f06070 */
[----:B------:R-:W-:Y:S01]  /*1130*/  UMOV UR9, 0x43300000 ;  /* 0x4330000000097882 */ /* 0x000fe20000000000 */
[----:B------:R-:W-:-:S11]  /*1140*/  MOV R23, 0x43300000 ;  /* 0x4330000000177802 */ /* 0x000fd60000000f00 */
[----:B------:R-:W-:Y:S02]  /*1150*/  @P0 VIADD R7, R3, 0xfff00000 ;  /* 0xfff0000003070836 */ /* 0x000fe40000000000 */
[----:B------:R-:W-:Y:S02]  /*1160*/  @P0 VIADD R22, R22, 0x1 ;  /* 0x0000000116160836 */ /* 0x000fe40000000000 */
[----:B------:R-:W-:-:S03]  /*1170*/  @P0 IMAD.MOV.U32 R3, RZ, RZ, R7 ;  /* 0x000000ffff030224 */ /* 0x000fc600078e0007 */
[----:B------:R-:W-:-:S03]  /*1180*/  LOP3.LUT R22, R22, 0x80000000, RZ, 0x3c, !PT ;  /* 0x8000000016167812 */ /* 0x000fc600078e3cff */
        /* <DEDUP_REMOVED lines=8> */
[----:B------:R-:W-:Y:S02]  /*1210*/  DMUL R10, R8, R8 ;  /* 0x00000008080a7228 */ /* 0x000fe40000000000 */
[----:B------:R-:W-:-:S06]  /*1220*/  DADD R12, R2, -R8 ;  /* 0x00000000020c7229 */ /* 0x000fcc0000000808 */
[----:B------:R-:W-:Y:S01]  /*1230*/  DFMA R18, R10, UR6, R20 ;  /* 0x000000060a127c2b */ /* 0x000fe20008000014 */
[----:B------:R-:W-:Y:S01]  /*1240*/  UMOV UR6, 0x9f02676f ;  /* 0x9f02676f00067882 */ /* 0x000fe20000000000 */
[----:B------:R-:W-:Y:S01]  /*1250*/  UMOV UR7, 0x3ef3b266 ;  /* 0x3ef3b26600077882 */ /* 0x000fe20000000000 */
[----:B------:R-:W-:Y:S02]  /*1260*/  DADD R20, R12, R12 ;  /* 0x000000000c147229 */ /* 0x000fe4000000000c */
[----:B------:R-:W-:Y:S01]  /*1270*/  DADD R12, R22, -UR8 ;  /* 0x80000008160c7e29 */ /* 0x000fe20008000000 */
[----:B------:R-:W-:Y:S01]  /*1280*/  UMOV UR8, 0xfefa39ef ;  /* 0xfefa39ef00087882 */ /* 0x000fe20000000000 */
[----:B------:R-:W-:Y:S01]  /*1290*/  UMOV UR9, 0x3fe62e42 ;  /* 0x3fe62e4200097882 */ /* 0x000fe20000000000 */
[----:B------:R-:W-:Y:S01]  /*12a0*/  DFMA R18, R10, R18, UR6 ;  /* 0x000000060a127e2b */ /* 0x000fe20008000012 */
[----:B------:R-:W-:Y:S01]  /*12b0*/  UMOV UR6, 0xa9ab0956 ;  /* 0xa9ab095600067882 */ /* 0x000fe20000000000 */
[----:B------:R-:W-:Y:S01]  /*12c0*/  UMOV UR7, 0x3f1745cb ;  /* 0x3f1745cb00077882 */ /* 0x000fe20000000000 */
[----:B------:R-:W-:-:S02]  /*12d0*/  DFMA R20, R2, -R8, R20 ;  /* 0x800000080214722b */ /* 0x000fc40000000014 */
[----:B------:R-:W-:-:S03]  /*12e0*/  DFMA R2, R12, UR8, R8 ;  /* 0x000000080c027c2b */ /* 0x000fc60008000008 */
[----:B------:R-:W-:Y:S01]  /*12f0*/  DFMA R18, R10, R18, UR6 ;  /* 0x000000060a127e2b */ /* 0x000fe20008000012 */
[----:B------:R-:W-:Y:S01]  /*1300*/  UMOV UR6, 0x2d1b5154 ;  /* 0x2d1b515400067882 */ /* 0x000fe20000000000 */
[----:B------:R-:W-:Y:S01]  /*1310*/  UMOV UR7, 0x3f3c71c7 ;  /* 0x3f3c71c700077882 */ /* 0x000fe20000000000 */
[----:B------:R-:W-:-:S05]  /*1320*/  DMUL R20, R6, R20 ;  /* 0x0000001406147228 */ /* 0x000fca0000000000 */
        /* <DEDUP_REMOVED lines=11> */
[----:B------:R-:W-:Y:S02]  /*13e0*/  UMOV UR7, 0x3fe62e42 ;  /* 0x3fe62e4200077882 */ /* 0x000fe40000000000 */
[----:B------:R-:W-:Y:S01]  /*13f0*/  DFMA R22, R12, -UR6, R2 ;  /* 0x800000060c167c2b */ /* 0x000fe20008000002 */
[----:B------:R-:W-:Y:S01]  /*1400*/  UMOV UR6, 0x3b39803f ;  /* 0x3b39803f00067882 */ /* 0x000fe20000000000 */
[----:B------:R-:W-:Y:S02]  /*1410*/  UMOV UR7, 0x3c7abc9e ;  /* 0x3c7abc9e00077882 */ /* 0x000fe40000000000 */
[----:B------:R-:W-:-:S04]  /*1420*/  DMUL R18, R10, R18 ;  /* 0x000000120a127228 */ /* 0x000fc80000000000 */
[----:B------:R-:W-:-:S04]  /*1430*/  DADD R22, -R8, R22 ;  /* 0x0000000008167229 */ /* 0x000fc80000000116 */
[----:B------:R-:W-:-:S08]  /*1440*/  DFMA R18, R8, R18, R20 ;  /* 0x000000120812722b */ /* 0x000fd00000000014 */
[----:B------:R-:W-:-:S08]  /*1450*/  DADD R18, R18, -R22 ;  /* 0x0000000012127229 */ /* 0x000fd00000000816 */
[----:B------:R-:W-:-:S08]  /*1460*/  DFMA R18, R12, UR6, R18 ;  /* 0x000000060c127c2b */ /* 0x000fd00008000012 */
[----:B------:R-:W-:Y:S01]  /*1470*/  DADD R2, R2, R18 ;  /* 0x0000000002027229 */ /* 0x000fe20000000012 */
[----:B------:R-:W-:Y:S10]  /*1480*/  BRA `(.L_x_38) ;  /* 0x0000000000187947 */ /* 0x000ff40003800000 */
.L_x_39:
[----:B------:R-:W-:Y:S01]  /*1490*/  IMAD.MOV.U32 R2, RZ, RZ, 0x0 ;  /* 0x00000000ff027424 */ /* 0x000fe200078e00ff */
[----:B------:R-:W-:Y:S01]  /*14a0*/  LOP3.LUT P0, RZ, R7, 0x7fffffff, RZ, 0xc0, !PT ;  /* 0x7fffffff07ff7812 */ /* 0x000fe2000780c0ff */
[----:B------:R-:W-:-:S06]  /*14b0*/  IMAD.MOV.U32 R3, RZ, RZ, 0x7ff00000 ;  /* 0x7ff00000ff037424 */ /* 0x000fcc00078e00ff */
[----:B------:R-:W-:-:S10]  /*14c0*/  DFMA R2, R6, R2, +INF ;  /* 0x7ff000000602742b */ /* 0x000fd40000000002 */
[----:B------:R-:W-:Y:S02]  /*14d0*/  FSEL R2, R2, RZ, P0 ;  /* 0x000000ff02027208 */ /* 0x000fe40000000000 */
[----:B------:R-:W-:-:S07]  /*14e0*/  FSEL R3, R3, -QNAN , P0 ;  /* 0xfff0000003037808 */ /* 0x000fce0000000000 */
.L_x_38:
[----:B------:R-:W-:Y:S05]  /*14f0*/  BSYNC.RECONVERGENT B2 ;  /* 0x0000000000027941 */ /* 0x000fea0003800200 */
.L_x_34:
[----:B------:R-:W0:Y:S01]  /*1500*/  LDC.64 R10, c[0x3][0x40] ;  /* 0x00c01000ff0a7b82 */ /* 0x000e220000000a00 */
[----:B------:R-:W-:Y:S01]  /*1510*/  UMOV UR6, 0xfefa39ef ;  /* 0xfefa39ef00067882 */ /* 0x000fe20000000000 */
[----:B------:R-:W-:Y:S01]  /*1520*/  UMOV UR7, 0x3fe62e42 ;  /* 0x3fe62e4200077882 */ /* 0x000fe20000000000 */
[----:B------:R-:W-:Y:S01]  /*1530*/  ISETP.GT.U32.AND P0, PT, R15, 0x43dfffff, PT ;  /* 0x43dfffff0f00780c */ /* 0x000fe20003f04070 */
[----:B------:R-:W-:Y:S01]  /*1540*/  DADD R6, R2, UR6 ;  /* 0x0000000602067e29 */ /* 0x000fe20008000000 */
[----:B------:R-:W-:Y:S09]  /*1550*/  BSSY.RECONVERGENT B2, `(.L_x_40) ;  /* 0x000001b000027945 */ /* 0x000ff20003800200 */
[----:B------:R-:W-:-:S02]  /*1560*/  FSEL R3, R7, R3, P0 ;  /* 0x0000000307037208 */ /* 0x000fc40000000000 */
[----:B------:R-:W-:Y:S02]  /*1570*/  FSEL R2, R6, R2, P0 ;  /* 0x0000000206027208 */ /* 0x000fe40000000000 */
[----:B------:R-:W-:Y:S01]  /*1580*/  LOP3.LUT R3, R3, 0x80000000, R17, 0xb8, !PT ;  /* 0x8000000003037812 */ /* 0x000fe200078eb811 */
[----:B0-----:R-:W-:-:S08]  /*1590*/  DMUL R8, R10, 6 ;  /* 0x401800000a087828 */ /* 0x001fd00000000000 */
[-C--:B------:R-:W-:Y:S02]  /*15a0*/  DMUL R8, R8, R16.reuse ;  /* 0x0000001008087228 */ /* 0x080fe40000000000 */
[----:B------:R-:W-:-:S06]  /*15b0*/  DMUL R16, R16, -R16 ;  /* 0x8000001010107228 */ /* 0x000fcc0000000000 */
[----:B------:R-:W-:Y:S01]  /*15c0*/  DFMA R32, R2, R8, 1 ;  /* 0x3ff000000220742b */ /* 0x000fe20000000008 */
[----:B------:R-:W-:Y:S01]  /*15d0*/  IMAD.MOV.U32 R2, RZ, RZ, 0x1 ;  /* 0x00000001ff027424 */ /* 0x000fe200078e00ff */
[----:B------:R-:W-:-:S04]  /*15e0*/  DMUL R34, R16, R10 ;  /* 0x0000000a10227228 */ /* 0x000fc80000000000 */
[----:B------:R-:W0:Y:S06]  /*15f0*/  MUFU.RCP64H R3, R33 ;  /* 0x0000002100037308 */ /* 0x000e2c0000001800 */
[----:B------:R-:W-:Y:S01]  /*1600*/  FSETP.GEU.AND P1, PT, |R35|, 6.5827683646048100446e-37, PT ;  /* 0x036000002300780b */ /* 0x000fe20003f2e200 */
        /* <DEDUP_REMOVED lines=15> */
.L_x_41:
[----:B------:R-:W-:Y:S05]  /*1700*/  BSYNC.RECONVERGENT B2 ;  /* 0x0000000000027941 */ /* 0x000fea0003800200 */
.L_x_40:
[----:B------:R-:W-:-:S11]  /*1710*/  DMUL R4, R4, R2 ;  /* 0x0000000204047228 */ /* 0x000fd60000000000 */
.L_x_26:
[----:B------:R-:W-:Y:S05]  /*1720*/  BSYNC.RECONVERGENT B1 ;  /* 0x0000000000017941 */ /* 0x000fea0003800200 */
.L_x_25:
[----:B------:R-:W-:Y:S01]  /*1730*/  UMOV UR6, 0x54442d18 ;  /* 0x54442d1800067882 */ /* 0x000fe20000000000 */
[----:B------:R-:W-:Y:S01]  /*1740*/  UMOV UR7, 0x402921fb ;  /* 0x402921fb00077882 */ /* 0x000fe20000000000 */
[----:B------:R-:W-:Y:S01]  /*1750*/  IMAD.MOV.U32 R2, RZ, RZ, 0x1 ;  /* 0x00000001ff027424 */ /* 0x000fe200078e00ff */
[----:B------:R-:W-:Y:S01]  /*1760*/  DMUL R32, R26, UR6 ;  /* 0x000000061a207c28 */ /* 0x000fe20008000000 */
[----:B------:R-:W-:Y:S01]  /*1770*/  BSSY.RECONVERGENT B1, `(.L_x_42) ;  /* 0x000001a000017945 */ /* 0x000fe20003800200 */
[----:B------:R-:W0:Y:S04]  /*1780*/  LDCU.64 UR6, c[0x0][0x3a0] ;  /* 0x00007400ff0677ac */ /* 0x000e280008000a00 */
[----:B------:R-:W1:Y:S01]  /*1790*/  MUFU.RCP64H R3, R33 ;  /* 0x0000002100037308 */ /* 0x000e620000001800 */
[----:B0-----:R-:W-:Y:S01]  /*17a0*/  ISETP.NE.U32.AND P0, PT, RZ, UR6, PT ;  /* 0x00000006ff007c0c */ /* 0x001fe2000bf05070 */
[----:B-1----:R-:W-:-:S03]  /*17b0*/  DFMA R6, -R32, R2, 1 ;  /* 0x3ff000002006742b */ /* 0x002fc60000000102 */
[----:B------:R-:W-:-:S05]  /*17c0*/  ISETP.NE.AND.EX P0, PT, RZ, UR7, PT, P0 ;  /* 0x00000007ff007c0c */ /* 0x000fca000bf05300 */
[----:B------:R-:W-:-:S08]  /*17d0*/  DFMA R6, R6, R6, R6 ;  /* 0x000000060606722b */ /* 0x000fd00000000006 */
[----:B------:R-:W0:Y:S01]  /*17e0*/  @P0 LDC.64 R10, c[0x0][0x3a0] ;  /* 0x0000e800ff0a0b82 */ /* 0x000e220000000a00 */
[----:B------:R-:W-:Y:S02]  /*17f0*/  @P0 DMUL R4, R26, R4 ;  /* 0x000000041a040228 */ /* 0x000fe40000000000 */
[----:B------:R-:W-:-:S08]  /*1800*/  DFMA R6, R2, R6, R2 ;  /* 0x000000060206722b */ /* 0x000fd00000000002 */
[----:B------:R-:W-:-:S08]  /*1810*/  DFMA R2, -R32, R6, 1 ;  /* 0x3ff000002002742b */ /* 0x000fd00000000106 */
[----:B------:R-:W-:Y:S01]  /*1820*/  DFMA R2, R6, R2, R6 ;  /* 0x000000020602722b */ /* 0x000fe20000000006 */
[----:B0-----:R-:W-:-:S07]  /*1830*/  @P0 IMAD.WIDE R10, R0, 0x8, R10 ;  /* 0x00000008000a0825 */ /* 0x001fce00078e020a */
[----:B------:R-:W-:Y:S01]  /*1840*/  DMUL R6, R2, 3 ;  /* 0x4008000002067828 */ /* 0x000fe20000000000 */
[----:B------:R0:W-:Y:S07]  /*1850*/  @P0 STG.E.64 desc[UR4][R10.64], R4 ;  /* 0x000000040a000986 */ /* 0x0001ee000c101b04 */
[----:B------:R-:W-:-:S08]  /*1860*/  DFMA R8, -R32, R6, 3 ;  /* 0x400800002008742b */ /* 0x000fd00000000106 */
[----:B------:R-:W-:-:S10]  /*1870*/  DFMA R2, R2, R8, R6 ;  /* 0x000000080202722b */ /* 0x000fd40000000006 */
[----:B------:R-:W-:-:S05]  /*1880*/  FFMA R6, RZ, R33, R3 ;  /* 0x00000021ff067223 */ /* 0x000fca0000000003 */
[----:B------:R-:W-:-:S13]  /*1890*/  FSETP.GT.AND P0, PT, |R6|, 1.469367938527859385e-39, PT ;  /* 0x001000000600780b */ /* 0x000fda0003f04200 */
[----:B0-----:R-:W-:Y:S05]  /*18a0*/  @P0 BRA `(.L_x_43) ;  /* 0x0000000000180947 */ /* 0x001fea0003800000 */
[----:B------:R-:W-:Y:S01]  /*18b0*/  MOV R34, RZ ;  /* 0x000000ff00227202 */ /* 0x000fe20000000f00 */
[----:B------:R-:W-:Y:S01]  /*18c0*/  IMAD.MOV.U32 R35, RZ, RZ, 0x40080000 ;  /* 0x40080000ff237424 */ /* 0x000fe200078e00ff */
[----:B------:R-:W-:-:S07]  /*18d0*/  MOV R6, 0x18f0 ;  /* 0x000018f000067802 */ /* 0x000fce0000000f00 */
[----:B------:R-:W-:Y:S05]  /*18e0*/  CALL.REL.NOINC `($__internal_3_$__cuda_sm20_div_rn_f64_full) ;  /* 0x0000003400087944 */ /* 0x000fea0003c00000 */
[----:B------:R-:W-:Y:S02]  /*18f0*/  IMAD.MOV.U32 R2, RZ, RZ, R8 ;  /* 0x000000ffff027224 */ /* 0x000fe400078e0008 */
[----:B------:R-:W-:-:S07]  /*1900*/  IMAD.MOV.U32 R3, RZ, RZ, R9 ;  /* 0x000000ffff037224 */ /* 0x000fce00078e0009 */
.L_x_43:
[----:B------:R-:W-:Y:S05]  /*1910*/  BSYNC.RECONVERGENT B1 ;  /* 0x0000000000017941 */ /* 0x000fea0003800200 */
.L_x_42:
[----:B------:R-:W-:Y:S01]  /*1920*/  DSETP.NEU.AND P0, PT, R2, RZ, PT ;  /* 0x000000ff0200722a */ /* 0x000fe20003f0d000 */
[----:B------:R-:W-:-:S13]  /*1930*/  BSSY.RECONVERGENT B0, `(.L_x_44) ;  /* 0x000000c000007945 */ /* 0x000fda0003800200 */
[----:B------:R-:W-:Y:S01]  /*1940*/  @!P0 CS2R R10, SRZ ;  /* 0x00000000000a8805 */ /* 0x000fe2000001ff00 */
[----:B------:R-:W-:Y:S06]  /*1950*/  @!P0 BRA `(.L_x_45) ;  /* 0x0000000000248947 */ /* 0x000fec0003800000 */
[----:B------:R-:W-:Y:S01]  /*1960*/  DADD R10, -RZ, |R2| ;  /* 0x00000000ff0a7229 */ /* 0x000fe20000000502 */
[----:B------:R-:W-:Y:S01]  /*1970*/  ISETP.GE.AND P1, PT, R3, RZ, PT ;  /* 0x000000ff0300720c */ /* 0x000fe20003f26270 */
[----:B------:R-:W-:Y:S01]  /*1980*/  IMAD.MOV.U32 R42, RZ, RZ, 0x55555555 ;  /* 0x55555555ff2a7424 */ /* 0x000fe200078e00ff */
[----:B------:R-:W-:Y:S01]  /*1990*/  MOV R6, 0x19d0 ;  /* 0x000019d000067802 */ /* 0x000fe20000000f00 */
[----:B------:R-:W-:-:S06]  /*19a0*/  IMAD.MOV.U32 R7, RZ, RZ, 0x3fd55555 ;  /* 0x3fd55555ff077424 */ /* 0x000fcc00078e00ff */
[----:B------:R-:W-:-:S07]  /*19b0*/  IMAD.MOV.U32 R43, RZ, RZ, R11 ;  /* 0x000000ffff2b7224 */ /* 0x000fce00078e000b */
[----:B------:R-:W-:Y:S05]  /*19c0*/  CALL.REL.NOINC `($_Z21b3lyp_analysis_kerneliiPKdS0_PdS1_S1_S1_$__internal_accurate_pow) ;  /* 0x0000003800ec7944 */ /* 0x000fea0003c00000 */
[----:B------:R-:W-:Y:S02]  /*19d0*/  FSEL R10, R10, RZ, P1 ;  /* 0x000000ff0a0a7208 */ /* 0x000fe40000800000 */
[----:B------:R-:W-:-:S07]  /*19e0*/  FSEL R11, R7, -QNAN , P1 ;  /* 0xfff80000070b7808 */ /* 0x000fce0000800000 */
.L_x_45:
[----:B------:R-:W-:Y:S05]  /*19f0*/  BSYNC.RECONVERGENT B0 ;  /* 0x0000000000007941 */ /* 0x000fea0003800200 */
.L_x_44:
[----:B------:R-:W-:Y:S01]  /*1a00*/  MOV R6, 0x55555555 ;  /* 0x5555555500067802 */ /* 0x000fe20000000f00 */
[----:B------:R-:W-:Y:S01]  /*1a10*/  IMAD.MOV.U32 R7, RZ, RZ, 0x3fd55555 ;  /* 0x3fd55555ff077424 */ /* 0x000fe200078e00ff */
[----:B------:R-:W-:Y:S05]  /*1a20*/  BSSY.RECONVERGENT B0, `(.L_x_46) ;  /* 0x000000b000007945 */ /* 0x000fea0003800200 */
        /* <DEDUP_REMOVED lines=10> */
.L_x_47:
[----:B------:R-:W-:Y:S05]  /*1ad0*/  BSYNC.RECONVERGENT B0 ;  /* 0x0000000000007941 */ /* 0x000fea0003800200 */
.L_x_46:
[----:B------:R-:W0:Y:S01]  /*1ae0*/  MUFU.RSQ64H R5, R11 ;  /* 0x0000000b00057308 */ /* 0x000e220000001c00 */
[----:B------:R-:W-:Y:S01]  /*1af0*/  VIADD R4, R11, 0xfcb00000 ;  /* 0xfcb000000b047836 */ /* 0x000fe20000000000 */
[----:B------:R-:W-:Y:S01]  /*1b00*/  DSETP.NEU.AND P0, PT, R2, 1, PT ;  /* 0x3ff000000200742a */ /* 0x000fe20003f0d000 */
[----:B------:R-:W-:Y:S01]  /*1b10*/  IMAD.MOV.U32 R8, RZ, RZ, 0x0 ;  /* 0x00000000ff087424 */ /* 0x000fe200078e00ff */
[----:B------:R-:W-:Y:S01]  /*1b20*/  BSSY.RECONVERGENT B0, `(.L_x_48) ;  /* 0x0000014000007945 */ /* 0x000fe20003800200 */
[----:B------:R-:W-:Y:S01]  /*1b30*/  IMAD.MOV.U32 R9, RZ, RZ, 0x3fd80000 ;  /* 0x3fd80000ff097424 */ /* 0x000fe200078e00ff */
[----:B------:R-:W-:Y:S01]  /*1b40*/  ISETP.GE.U32.AND P1, PT, R4, 0x7ca00000, PT ;  /* 0x7ca000000400780c */ /* 0x000fe20003f26070 */
[----:B0-----:R-:W-:-:S08]  /*1b50*/  DMUL R6, R4, R4 ;  /* 0x0000000404067228 */ /* 0x001fd00000000000 */
[----:B------:R-:W-:-:S08]  /*1b60*/  DFMA R6, -R6, R10, 1 ;  /* 0x3ff000000606742b */ /* 0x000fd0000000010a */
[----:B------:R-:W-:Y:S02]  /*1b70*/  DFMA R8, R6, R8, 0.5 ;  /* 0x3fe000000608742b */ /* 0x000fe40000000008 */
[----:B------:R-:W-:-:S08]  /*1b80*/  DMUL R6, R4, R6 ;  /* 0x0000000604067228 */ /* 0x000fd00000000000 */
[----:B------:R-:W-:-:S08]  /*1b90*/  DFMA R12, R8, R6, R4 ;  /* 0x00000006080c722b */ /* 0x000fd00000000004 */
[----:B------:R-:W-:Y:S02]  /*1ba0*/  DMUL R18, R12, R10 ;  /* 0x0000000a0c127228 */ /* 0x000fe40000000000 */
[----:B------:R-:W-:Y:S01]  /*1bb0*/  IADD3 R7, PT, PT, R13, -0x100000, RZ ;  /* 0xfff000000d077810 */ /* 0x000fe20007ffe0ff */
[----:B------:R-:W-:-:S05]  /*1bc0*/  IMAD.MOV.U32 R6, RZ, RZ, R12 ;  /* 0x000000ffff067224 */ /* 0x000fca00078e000c */
[----:B------:R-:W-:-:S08]  /*1bd0*/  DFMA R14, R18, -R18, R10 ;  /* 0x80000012120e722b */ /* 0x000fd0000000000a */
[----:B------:R-:W-:Y:S01]  /*1be0*/  DFMA R2, R14, R6, R18 ;  /* 0x000000060e02722b */ /* 0x000fe20000000012 */
[----:B------:R-:W-:Y:S10]  /*1bf0*/  @!P1 BRA `(.L_x_49) ;  /* 0x0000000000189947 */ /* 0x000ff40003800000 */
[----:B------:R-:W-:Y:S01]  /*1c00*/  IMAD.MOV.U32 R9, RZ, RZ, R19 ;  /* 0x000000ffff097224 */ /* 0x000fe200078e0013 */
[----:B------:R-:W-:Y:S01]  /*1c10*/  MOV R6, 0x1c40 ;  /* 0x00001c4000067802 */ /* 0x000fe20000000f00 */
[----:B------:R-:W-:-:S07]  /*1c20*/  IMAD.MOV.U32 R8, RZ, RZ, R4 ;  /* 0x000000ffff087224 */ /* 0x000fce00078e0004 */
[----:B------:R-:W-:Y:S05]  /*1c30*/  CALL.REL.NOINC `($__internal_4_$__cuda_sm20_dsqrt_rn_f64_mediumpath_v1) ;  /* 0x0000003400a47944 */ /* 0x000fea0003c00000 */
[----:B------:R-:W-:Y:S02]  /*1c40*/  IMAD.MOV.U32 R2, RZ, RZ, R22 ;  /* 0x000000ffff027224 */ /* 0x000fe400078e0016 */
[----:B------:R-:W-:-:S07]  /*1c50*/  IMAD.MOV.U32 R3, RZ, RZ, R23 ;  /* 0x000000ffff037224 */ /* 0x000fce00078e0017 */
.L_x_49:
[----:B------:R-:W-:Y:S05]  /*1c60*/  BSYNC.RECONVERGENT B0 ;  /* 0x0000000000007941 */ /* 0x000fea0003800200 */
.L_x_48:
[----:B------:R-:W0:Y:S01]  /*1c70*/  LDC.64 R14, c[0x3][0x28] ;  /* 0x00c00a00ff0e7b82 */ /* 0x000e220000000a00 */
[----:B------:R-:W-:Y:S01]  /*1c80*/  MOV R8, 0x0 ;  /* 0x0000000000087802 */ /* 0x000fe20000000f00 */
[----:B------:R-:W-:Y:S01]  /*1c90*/  IMAD.MOV.U32 R9, RZ, RZ, 0x3fd80000 ;  /* 0x3fd80000ff097424 */ /* 0x000fe200078e00ff */
[----:B------:R-:W-:Y:S02]  /*1ca0*/  FSEL R16, R2, RZ, P0 ;  /* 0x000000ff02107208 */ /* 0x000fe40000000000 */
[----:B------:R-:W-:-:S03]  /*1cb0*/  FSEL R17, R3, 1.875, P0 ;  /* 0x3ff0000003117808 */ /* 0x000fc60000000000 */
[----:B------:R-:W1:Y:S03]  /*1cc0*/  LDC.64 R20, c[0x3][0x30] ;  /* 0x00c00c00ff147b82 */ /* 0x000e660000000a00 */
[----:B------:R-:W-:Y:S02]  /*1cd0*/  DMUL R34, R16, R16 ;  /* 0x0000001010227228 */ /* 0x000fe40000000000 */
[----:B0-----:R-:W-:-:S06]  /*1ce0*/  DMUL R10, R14, R14 ;  /* 0x0000000e0e0a7228 */ /* 0x001fcc0000000000 */
[----:B------:R-:W-:Y:S02]  /*1cf0*/  DFMA R2, R16, R14, R34 ;  /* 0x0000000e1002722b */ /* 0x000fe40000000022 */
[----:B-1----:R-:W-:-:S06]  /*1d00*/  DFMA R10, R20, 4, -R10 ;  /* 0x40100000140a782b */ /* 0x002fcc000000080a */
[----:B------:R-:W-:Y:S01]  /*1d10*/  DADD R2, R2, R20 ;  /* 0x0000000002027229 */ /* 0x000fe20000000014 */
[----:B------:R-:W0:Y:S03]  /*1d20*/  MUFU.RSQ64H R5, R11 ;  /* 0x0000000b00057308 */ /* 0x000e260000001c00 */
[----:B------:R-:W-:-:S05]  /*1d30*/  VIADD R4, R11, 0xfcb00000 ;  /* 0xfcb000000b047836 */ /* 0x000fca0000000000 */
[----:B------:R-:W-:Y:S01]  /*1d40*/  ISETP.GE.U32.AND P0, PT, R4, 0x7ca00000, PT ;  /* 0x7ca000000400780c */ /* 0x000fe20003f06070 */
[----:B0-----:R-:W-:-:S08]  /*1d50*/  DMUL R6, R4, R4 ;  /* 0x0000000404067228 */ /* 0x001fd00000000000 */
[----:B------:R-:W-:-:S08]  /*1d60*/  DFMA R6, R10, -R6, 1 ;  /* 0x3ff000000a06742b */ /* 0x000fd00000000806 */
[----:B------:R-:W-:Y:S02]  /*1d70*/  DFMA R8, R6, R8, 0.5 ;  /* 0x3fe000000608742b */ /* 0x000fe40000000008 */
[----:B------:R-:W-:-:S08]  /*1d80*/  DMUL R6, R4, R6 ;  /* 0x0000000604067228 */ /* 0x000fd00000000000 */
[----:B------:R-:W-:-:S08]  /*1d90*/  DFMA R12, R8, R6, R4 ;  /* 0x00000006080c722b */ /* 0x000fd00000000004 */
[----:B------:R-:W-:Y:S02]  /*1da0*/  DMUL R18, R10, R12 ;  /* 0x0000000c0a127228 */ /* 0x000fe40000000000 */
[----:B------:R-:W-:Y:S02]  /*1db0*/  VIADD R7, R13, 0xfff00000 ;  /* 0xfff000000d077836 */ /* 0x000fe40000000000 */
[----:B------:R-:W-:-:S04]  /*1dc0*/  IMAD.MOV.U32 R6, RZ, RZ, R12 ;  /* 0x000000ffff067224 */ /* 0x000fc800078e000c */
[----:B------:R-:W-:-:S08]  /*1dd0*/  DFMA R14, R18, -R18, R10 ;  /* 0x80000012120e722b */ /* 0x000fd0000000000a */
[----:B------:R-:W-:Y:S01]  /*1de0*/  DFMA R22, R14, R6, R18 ;  /* 0x000000060e16722b */ /* 0x000fe20000000012 */
[----:B------:R-:W-:Y:S10]  /*1df0*/  @!P0 BRA `(.L_x_50) ;  /* 0x0000000000108947 */ /* 0x000ff40003800000 */
[----:B------:R-:W-:Y:S01]  /*1e00*/  IMAD.MOV.U32 R9, RZ, RZ, R19 ;  /* 0x000000ffff097224 */ /* 0x000fe200078e0013 */
[----:B------:R-:W-:Y:S01]  /*1e10*/  MOV R6, 0x1e40 ;  /* 0x00001e4000067802 */ /* 0x000fe20000000f00 */
[----:B------:R-:W-:-:S07]  /*1e20*/  IMAD.MOV.U32 R8, RZ, RZ, R4 ;  /* 0x000000ffff087224 */ /* 0x000fce00078e0004 */
[----:B------:R-:W-:Y:S05]  /*1e30*/  CALL.REL.NOINC `($__internal_4_$__cuda_sm20_dsqrt_rn_f64_mediumpath_v1) ;  /* 0x0000003400247944 */ /* 0x000fea0003c00000 */
.L_x_50:
[----:B------:R-:W0:Y:S01]  /*1e40*/  MUFU.RCP64H R5, R3 ;  /* 0x0000000300057308 */ /* 0x000e220000001800 */
[----:B------:R-:W-:Y:S01]  /*1e50*/  IMAD.MOV.U32 R4, RZ, RZ, 0x1 ;  /* 0x00000001ff047424 */ /* 0x000fe200078e00ff */
[----:B------:R-:W-:Y:S01]  /*1e60*/  FSETP.GEU.AND P1, PT, |R35|, 6.5827683646048100446e-37, PT ;  /* 0x036000002300780b */ /* 0x000fe20003f2e200 */
[----:B------:R-:W-:Y:S04]  /*1e70*/  BSSY.RECONVERGENT B1, `(.L_x_51) ;  /* 0x0000012000017945 */ /* 0x000fe80003800200 */
        /* <DEDUP_REMOVED lines=11> */
[----:B------:R-:W-:Y:S01]  /*1f30*/  MOV R32, R2 ;  /* 0x0000000200207202 */ /* 0x000fe20000000f00 */
[----:B------:R-:W-:Y:S01]  /*1f40*/  IMAD.MOV.U32 R33, RZ, RZ, R3 ;  /* 0x000000ffff217224 */ /* 0x000fe200078e0003 */
[----:B------:R-:W-:-:S07]  /*1f50*/  MOV R6, 0x1f70 ;  /* 0x00001f7000067802 */ /* 0x000fce0000000f00 */
[----:B------:R-:W-:Y:S05]  /*1f60*/  CALL.REL.NOINC `($__internal_3_$__cuda_sm20_div_rn_f64_full) ;  /* 0x0000002c00687944 */ /* 0x000fea0003c00000 */
[----:B------:R-:W-:Y:S02]  /*1f70*/  IMAD.MOV.U32 R4, RZ, RZ, R8 ;  /* 0x000000ffff047224 */ /* 0x000fe400078e0008 */
[----:B------:R-:W-:-:S07]  /*1f80*/  IMAD.MOV.U32 R5, RZ, RZ, R9 ;  /* 0x000000ffff057224 */ /* 0x000fce00078e0009 */
.L_x_52:
[----:B------:R-:W-:Y:S05]  /*1f90*/  BSYNC.RECONVERGENT B1 ;  /* 0x0000000000017941 */ /* 0x000fea0003800200 */
.L_x_51:
[----:B------:R-:W-:Y:S01]  /*1fa0*/  ISETP.GT.AND P0, PT, R5, 0xfffff, PT ;  /* 0x000fffff0500780c */ /* 0x000fe20003f04270 */
[----:B------:R-:W-:Y:S01]  /*1fb0*/  IMAD.MOV.U32 R6, RZ, RZ, R4 ;  /* 0x000000ffff067224 */ /* 0x000fe200078e0004 */
[----:B------:R-:W-:Y:S01]  /*1fc0*/  BSSY.RECONVERGENT B0, `(.L_x_53) ;  /* 0x0000051000007945 */ /* 0x000fe20003800200 */
[--C-:B------:R-:W-:Y:S02]  /*1fd0*/  IMAD.MOV.U32 R7, RZ, RZ, R5.reuse ;  /* 0x000000ffff077224 */ /* 0x100fe400078e0005 */
[----:B------:R-:W-:Y:S02]  /*1fe0*/  IMAD.MOV.U32 R13, RZ, RZ, R5 ;  /* 0x000000ffff0d7224 */ /* 0x000fe400078e0005 */
[----:B------:R-:W-:-:S06]  /*1ff0*/  IMAD.MOV.U32 R12, RZ, RZ, -0x3ff ;  /* 0xfffffc01ff0c7424 */ /* 0x000fcc00078e00ff */
[----:B------:R-:W-:Y:S01]  /*2000*/  @!P0 DMUL R6, R6, 1.80143985094819840000e+16 ;  /* 0x4350000006068828 */ /* 0x000fe20000000000 */
[----:B------:R-:W-:-:S09]  /*2010*/  @!P0 IMAD.MOV.U32 R12, RZ, RZ, -0x435 ;  /* 0xfffffbcbff0c8424 */ /* 0x000fd200078e00ff */
[----:B------:R-:W-:Y:S01]  /*2020*/  @!P0 MOV R13, R7 ;  /* 0x00000007000d8202 */ /* 0x000fe20000000f00 */
[----:B------:R-:W-:-:S04]  /*2030*/  @!P0 IMAD.MOV.U32 R4, RZ, RZ, R6 ;  /* 0x000000ffff048224 */ /* 0x000fc800078e0006 */
[----:B------:R-:W-:-:S05]  /*2040*/  VIADD R5, R13, 0xffffffff ;  /* 0xffffffff0d057836 */ /* 0x000fca0000000000 */
[----:B------:R-:W-:-:S13]  /*2050*/  ISETP.GT.U32.AND P1, PT, R5, 0x7feffffe, PT ;  /* 0x7feffffe0500780c */ /* 0x000fda0003f24070 */
[----:B------:R-:W-:Y:S05]  /*2060*/  @P1 BRA `(.L_x_54) ;  /* 0x0000000400001947 */ /* 0x000fea0003800000 */
[----:B------:R-:W-:Y:S01]  /*2070*/  LOP3.LUT R5, R13, 0xfffff, RZ, 0xc0, !PT ;  /* 0x000fffff0d057812 */ /* 0x000fe200078ec0ff */
[----:B------:R-:W-:Y:S01]  /*2080*/  IMAD.MOV.U32 R18, RZ, RZ, -0x748574fc ;  /* 0x8b7a8b04ff127424 */ /* 0x000fe200078e00ff */
[----:B------:R-:W-:Y:S01]  /*2090*/  MOV R6, RZ ;  /* 0x000000ff00067202 */ /* 0x000fe20000000f00 */
[----:B------:R-:W-:Y:S01]  /*20a0*/  IMAD.MOV.U32 R19, RZ, RZ, 0x3ed0ee25 ;  /* 0x3ed0ee25ff137424 */ /* 0x000fe200078e00ff */
[----:B------:R-:W-:Y:S01]  /*20b0*/  LOP3.LUT R5, R5, 0x3ff00000, RZ, 0xfc, !PT ;  /* 0x3ff0000005057812 */ /* 0x000fe200078efcff */
[----:B------:R-:W-:Y:S01]  /*20c0*/  UMOV UR6, 0x3ae80f1e ;  /* 0x3ae80f1e00067882 */ /* 0x000fe20000000000 */
[----:B------:R-:W-:Y:S01]  /*20d0*/  UMOV UR7, 0x3eb1380b ;  /* 0x3eb1380b00077882 */ /* 0x000fe20000000000 */
[----:B------:R-:W-:Y:S01]  /*20e0*/  LEA.HI R20, R13, R12, RZ, 0xc ;  /* 0x0000000c0d147211 */ /* 0x000fe200078f60ff */
[----:B------:R-:W-:Y:S01]  /*20f0*/  IMAD.MOV.U32 R21, RZ, RZ, 0x43300000 ;  /* 0x43300000ff157424 */ /* 0x000fe200078e00ff */
[----:B------:R-:W-:Y:S01]  /*2100*/  ISETP.GE.U32.AND P0, PT, R5, 0x3ff6a09f, PT ;  /* 0x3ff6a09f0500780c */ /* 0x000fe20003f06070 */
[----:B------:R-:W-:Y:S01]  /*2110*/  UMOV UR8, 0x80000000 ;  /* 0x8000000000087882 */ /* 0x000fe20000000000 */
[----:B------:R-:W-:-:S11]  /*2120*/  UMOV UR9, 0x43300000 ;  /* 0x4330000000097882 */ /* 0x000fd60000000000 */
        /* <DEDUP_REMOVED lines=52> */
.L_x_54:
[----:B------:R-:W-:Y:S01]  /*2470*/  IMAD.MOV.U32 R4, RZ, RZ, 0x0 ;  /* 0x00000000ff047424 */ /* 0x000fe200078e00ff */
[----:B------:R-:W-:Y:S01]  /*2480*/  LOP3.LUT P0, RZ, R7, 0x7fffffff, RZ, 0xc0, !PT ;  /* 0x7fffffff07ff7812 */ /* 0x000fe2000780c0ff */
[----:B------:R-:W-:-:S06]  /*2490*/  IMAD.MOV.U32 R5, RZ, RZ, 0x7ff00000 ;  /* 0x7ff00000ff057424 */ /* 0x000fcc00078e00ff */
[----:B------:R-:W-:-:S10]  /*24a0*/  DFMA R4, R6, R4, +INF ;  /* 0x7ff000000604742b */ /* 0x000fd40000000004 */
[----:B------:R-:W-:Y:S02]  /*24b0*/  FSEL R20, R4, RZ, P0 ;  /* 0x000000ff04147208 */ /* 0x000fe40000000000 */
[----:B------:R-:W-:-:S07]  /*24c0*/  FSEL R21, R5, -QNAN , P0 ;  /* 0xfff0000005157808 */ /* 0x000fce0000000000 */
.L_x_55:
[----:B------:R-:W-:Y:S05]  /*24d0*/  BSYNC.RECONVERGENT B0 ;  /* 0x0000000000007941 */ /* 0x000fea0003800200 */
.L_x_53:
[----:B------:R-:W0:Y:S01]  /*24e0*/  LDC.64 R32, c[0x3][0x28] ;  /* 0x00c00a00ff207b82 */ /* 0x000e220000000a00 */
[----:B------:R-:W-:Y:S01]  /*24f0*/  MOV R4, 0x1 ;  /* 0x0000000100047802 */ /* 0x000fe20000000f00 */
[----:B------:R-:W-:Y:S01]  /*2500*/  BSSY.RECONVERGENT B1, `(.L_x_56) ;  /* 0x0000015000017945 */ /* 0x000fe20003800200 */
[----:B------:R-:W-:Y:S01]  /*2510*/  FSETP.GEU.AND P1, PT, |R23|, 6.5827683646048100446e-37, PT ;  /* 0x036000001700780b */ /* 0x000fe20003f2e200 */
[----:B0-----:R-:W-:-:S06]  /*2520*/  DFMA R32, R16, 2, R32 ;  /* 0x400000001020782b */ /* 0x001fcc0000000020 */
        /* <DEDUP_REMOVED lines=18> */
.L_x_57:
[----:B------:R-:W-:Y:S05]  /*2650*/  BSYNC.RECONVERGENT B1 ;  /* 0x0000000000017941 */ /* 0x000fea0003800200 */
.L_x_56:
[----:B------:R-:W-:Y:S01]  /*2660*/  DSETP.GT.AND P1, PT, |R4|, 1, PT ;  /* 0x3ff000000400742a */ /* 0x000fe20003f24200 */
[----:B------:R-:W-:Y:S01]  /*2670*/  BSSY.RECONVERGENT B0, `(.L_x_58) ;  /* 0x000000d000007945 */ /* 0x000fe20003800200 */
[----:B------:R-:W-:-:S10]  /*2680*/  DADD R14, -RZ, |R4| ;  /* 0x00000000ff0e7229 */ /* 0x000fd40000000504 */
[----:B------:R-:W-:Y:S02]  /*2690*/  IMAD.MOV.U32 R6, RZ, RZ, R14 ;  /* 0x000000ffff067224 */ /* 0x000fe400078e000e */
[----:B------:R-:W-:Y:S01]  /*26a0*/  IMAD.MOV.U32 R7, RZ, RZ, R15 ;  /* 0x000000ffff077224 */ /* 0x000fe200078e000f */
[----:B------:R-:W-:Y:S06]  /*26b0*/  @!P1 BRA `(.L_x_59) ;  /* 0x0000000000209947 */ /* 0x000fec0003800000 */
[----:B------:R-:W0:Y:S01]  /*26c0*/  MUFU.RCP64H R7, R15 ;  /* 0x0000000f00077308 */ /* 0x000e220000001800 */
[----:B------:R-:W-:Y:S01]  /*26d0*/  MOV R6, RZ ;  /* 0x000000ff00067202 */ /* 0x000fe20000000f00 */
[----:B------:R-:W-:-:S05]  /*26e0*/  DSETP.NEU.AND P0, PT, R14, +INF , PT ;  /* 0x7ff000000e00742a */ /* 0x000fca0003f0d000 */
[----:B0-----:R-:W-:-:S08]  /*26f0*/  DFMA R8, -R14, R6, 1 ;  /* 0x3ff000000e08742b */ /* 0x001fd00000000106 */
[----:B------:R-:W-:-:S08]  /*2700*/  DFMA R8, R8, R8, R8 ;  /* 0x000000080808722b */ /* 0x000fd00000000008 */
[----:B------:R-:W-:-:S10]  /*2710*/  DFMA R8, R6, R8, R6 ;  /* 0x000000080608722b */ /* 0x000fd40000000006 */
[----:B------:R-:W-:Y:S02]  /*2720*/  FSEL R6, R8, RZ, P0 ;  /* 0x000000ff08067208 */ /* 0x000fe40000000000 */
[----:B------:R-:W-:-:S07]  /*2730*/  FSEL R7, R9, RZ, P0 ;  /* 0x000000ff09077208 */ /* 0x000fce0000000000 */
.L_x_59:
[----:B------:R-:W-:Y:S05]  /*2740*/  BSYNC.RECONVERGENT B0 ;  /* 0x0000000000007941 */ /* 0x000fea0003800200 */
.L_x_58:
[----:B------:R-:W-:Y:S01]  /*2750*/  DMUL R8, R6, R6 ;  /* 0x0000000606087228 */ /* 0x000fe20000000000 */
[----:B------:R-:W-:Y:S01]  /*2760*/  IMAD.MOV.U32 R10, RZ, RZ, -0x2449a4b7 ;  /* 0xdbb65b49ff0a7424 */ /* 0x000fe200078e00ff */
[----:B------:R-:W-:Y:S01]  /*2770*/  UMOV UR6, 0x2a25ff7e ;  /* 0x2a25ff7e00067882 */ /* 0x000fe20000000000 */
[----:B------:R-:W-:Y:S01]  /*2780*/  IMAD.MOV.U32 R11, RZ, RZ, 0x3f2d3b63 ;  /* 0x3f2d3b63ff0b7424 */ /* 0x000fe200078e00ff */
[----:B------:R-:W-:Y:S01]  /*2790*/  UMOV UR7, 0x3ef53e1d ;  /* 0x3ef53e1d00077882 */ /* 0x000fe20000000000 */
[----:B------:R-:W0:Y:S01]  /*27a0*/  LDCU.64 UR8, c[0x3][0x38] ;  /* 0x00c00700ff0877ac */ /* 0x000e220008000a00 */
[----:B------:R-:W-:Y:S01]  /*27b0*/  DSETP.GT.AND P2, PT, R14, 1, PT ;  /* 0x3ff000000e00742a */ /* 0x000fe20003f44000 */
[----:B------:R-:W-:Y:S01]  /*27c0*/  BSSY.RECONVERGENT B0, `(.L_x_60) ;  /* 0x0000044000007945 */ /* 0x000fe20003800200 */
[----:B------:R-:W-:Y:S01]  /*27d0*/  IMAD.MOV.U32 R42, RZ, RZ, RZ ;  /* 0x000000ffff2a7224 */ /* 0x000fe200078e00ff */
[----:B------:R-:W-:Y:S01]  /*27e0*/  DFMA R10, R8, -UR6, R10 ;  /* 0x80000006080a7c2b */ /* 0x000fe2000800000a */
[----:B------:R-:W-:Y:S01]  /*27f0*/  UMOV UR6, 0x8dde082e ;  /* 0x8dde082e00067882 */ /* 0x000fe20000000000 */
[----:B------:R-:W-:-:S06]  /*2800*/  UMOV UR7, 0x3f531278 ;  /* 0x3f53127800077882 */ /* 0x000fcc0000000000 */
[----:B------:R-:W-:Y:S01]  /*2810*/  DFMA R10, R8, R10, -UR6 ;  /* 0x80000006080a7e2b */ /* 0x000fe2000800000a */
[----:B------:R-:W-:Y:S01]  /*2820*/  UMOV UR6, 0xc8249315 ;  /* 0xc824931500067882 */ /* 0x000fe20000000000 */
[----:B------:R-:W-:Y:S01]  /*2830*/  UMOV UR7, 0x3f6f9690 ;  /* 0x3f6f969000077882 */ /* 0x000fe20000000000 */
[----:B0-----:R-:W-:-:S05]  /*2840*/  DADD R16, R16, -UR8 ;  /* 0x8000000810107e29 */ /* 0x001fca0008000000 */
[----:B------:R-:W-:Y:S01]  /*2850*/  DFMA R10, R8, R10, UR6 ;  /* 0x00000006080a7e2b */ /* 0x000fe2000800000a */
[----:B------:R-:W-:Y:S01]  /*2860*/  UMOV UR6, 0xabc7cf0d ;  /* 0xabc7cf0d00067882 */ /* 0x000fe20000000000 */
[----:B------:R-:W-:-:S06]  /*2870*/  UMOV UR7, 0x3f82cf5a ;  /* 0x3f82cf5a00077882 */ /* 0x000fcc0000000000 */
[----:B------:R-:W-:Y:S01]  /*2880*/  DFMA R10, R8, R10, -UR6 ;  /* 0x80000006080a7e2b */ /* 0x000fe2000800000a */
[----:B------:R-:W-:Y:S01]  /*2890*/  UMOV UR6, 0xb2a3bfde ;  /* 0xb2a3bfde00067882 */ /* 0x000fe20000000000 */
[----:B------:R-:W-:-:S06]  /*28a0*/  UMOV UR7, 0x3f9162b0 ;  /* 0x3f9162b000077882 */ /* 0x000fcc0000000000 */
        /* <DEDUP_REMOVED lines=42> */
[----:B------:R-:W-:-:S08]  /*2b50*/  DMUL R10, R8, R10 ;  /* 0x0000000a080a7228 */ /* 0x000fd00000000000 */
[----:B------:R-:W-:Y:S02]  /*2b60*/  DFMA R18, R10, R6, R6 ;  /* 0x000000060a12722b */ /* 0x000fe40000000006 */
[----:B------:R-:W-:-:S06]  /*2b70*/  DADD R10, -RZ, |R16| ;  /* 0x00000000ff0a7229 */ /* 0x000fcc0000000510 */
[----:B------:R-:W-:-:S04]  /*2b80*/  DADD R6, -R18, UR6 ;  /* 0x0000000612067e29 */ /* 0x000fc80008000100 */
[----:B------:R-:W-:-:S06]  /*2b90*/  IMAD.MOV.U32 R43, RZ, RZ, R11 ;  /* 0x000000ffff2b7224 */ /* 0x000fcc00078e000b */
[----:B------:R-:W-:Y:S01]  /*2ba0*/  FSEL R9, R7, R19, P2 ;  /* 0x0000001307097208 */ /* 0x000fe20001000000 */
[----:B------:R-:W-:Y:S01]  /*2bb0*/  IMAD.MOV.U32 R7, RZ, RZ, 0x40000000 ;  /* 0x40000000ff077424 */ /* 0x000fe200078e00ff */
[----:B------:R-:W-:Y:S02]  /*2bc0*/  FSEL R18, R6, R18, P2 ;  /* 0x0000001206127208 */ /* 0x000fe40001000000 */
[----:B------:R-:W-:Y:S02]  /*2bd0*/  LOP3.LUT R19, R9, 0x80000000, R5, 0xb8, !PT ;  /* 0x8000000009137812 */ /* 0x000fe400078eb805 */
[----:B------:R-:W-:-:S07]  /*2be0*/  MOV R6, 0x2c00 ;  /* 0x00002c0000067802 */ /* 0x000fce0000000f00 */
[----:B------:R-:W-:Y:S05]  /*2bf0*/  CALL.REL.NOINC `($_Z21b3lyp_analysis_kerneliiPKdS0_PdS1_S1_S1_$__internal_accurate_pow) ;  /* 0x0000002800607944 */ /* 0x000fea0003c00000 */
[----:B------:R-:W-:Y:S05]  /*2c00*/  BSYNC.RECONVERGENT B0 ;  /* 0x0000000000007941 */ /* 0x000fea0003800200 */
.L_x_60:
[----:B------:R-:W0:Y:S01]  /*2c10*/  MUFU.RCP64H R13, R3 ;  /* 0x00000003000d7308 */ /* 0x000e220000001800 */
[----:B------:R-:W-:Y:S01]  /*2c20*/  IMAD.MOV.U32 R12, RZ, RZ, 0x1 ;  /* 0x00000001ff0c7424 */ /* 0x000fe200078e00ff */
[C---:B------:R-:W-:Y:S01]  /*2c30*/  DADD R8, R16.reuse, 2 ;  /* 0x4000000010087429 */ /* 0x040fe20000000000 */
[----:B------:R-:W-:Y:S01]  /*2c40*/  BSSY.RECONVERGENT B0, `(.L_x_61) ;  /* 0x0000012000007945 */ /* 0x000fe20003800200 */
[C---:B------:R-:W-:Y:S01]  /*2c50*/  DSETP.NEU.AND P0, PT, R16.reuse, RZ, PT ;  /* 0x000000ff1000722a */ /* 0x040fe20003f0d000 */
[----:B------:R-:W-:Y:S01]  /*2c60*/  MOV R11, R7 ;  /* 0x00000007000b7202 */ /* 0x000fe20000000f00 */
[----:B------:R-:W-:-:S06]  /*2c70*/  DSETP.NEU.AND P4, PT, R16, 1, PT ;  /* 0x3ff000001000742a */ /* 0x000fcc0003f8d000 */
[----:B------:R-:W-:-:S04]  /*2c80*/  LOP3.LUT R8, R9, 0x7ff00000, RZ, 0xc0, !PT ;  /* 0x7ff0000009087812 */ /* 0x000fc800078ec0ff */
[----:B------:R-:W-:Y:S01]  /*2c90*/  ISETP.NE.AND P3, PT, R8, 0x7ff00000, PT ;  /* 0x7ff000000800780c */ /* 0x000fe20003f65270 */
[----:B0-----:R-:W-:Y:S01]  /*2ca0*/  DFMA R28, -R2, R12, 1 ;  /* 0x3ff00000021c742b */ /* 0x001fe2000000010c */
[----:B------:R-:W-:-:S07]  /*2cb0*/  @!P0 CS2R R10, SRZ ;  /* 0x00000000000a8805 */ /* 0x000fce000001ff00 */
[----:B------:R-:W-:-:S08]  /*2cc0*/  DFMA R28, R28, R28, R28 ;  /* 0x0000001c1c1c722b */ /* 0x000fd0000000001c */
[----:B------:R-:W-:-:S08]  /*2cd0*/  DFMA R28, R12, R28, R12 ;  /* 0x0000001c0c1c722b */ /* 0x000fd0000000000c */
[----:B------:R-:W-:Y:S01]  /*2ce0*/  DFMA R8, -R2, R28, 1 ;  /* 0x3ff000000208742b */ /* 0x000fe2000000011c */
[----:B------:R-:W-:Y:S10]  /*2cf0*/  @P3 BRA `(.L_x_62) ;  /* 0x0000000000183947 */ /* 0x000ff40003800000 */
[----:B------:R-:W-:-:S14]  /*2d00*/  DSETP.NAN.AND P0, PT, R16, R16, PT ;  /* 0x000000101000722a */ /* 0x000fdc0003f08000 */
[----:B------:R-:W-:Y:S01]  /*2d10*/  @P0 DADD R10, R16, 2 ;  /* 0x40000000100a0429 */ /* 0x000fe20000000000 */
[----:B------:R-:W-:Y:S10]  /*2d20*/  @P0 BRA `(.L_x_62) ;  /* 0x00000000000c0947 */ /* 0x000ff40003800000 */
[----:B------:R-:W-:-:S14]  /*2d30*/  DSETP.NEU.AND P0, PT, |R16|, +INF , PT ;  /* 0x7ff000001000742a */ /* 0x000fdc0003f0d200 */
[----:B------:R-:W-:Y:S02]  /*2d40*/  @!P0 IMAD.MOV.U32 R10, RZ, RZ, 0x0 ;  /* 0x00000000ff0a8424 */ /* 0x000fe400078e00ff */
[----:B------:R-:W-:-:S07]  /*2d50*/  @!P0 IMAD.MOV.U32 R11, RZ, RZ, 0x7ff00000 ;  /* 0x7ff00000ff0b8424 */ /* 0x000fce00078e00ff */
.L_x_62:
[----:B------:R-:W-:Y:S05]  /*2d60*/  BSYNC.RECONVERGENT B0 ;  /* 0x0000000000007941 */ /* 0x000fea0003800200 */
.L_x_61:
[----:B------:R-:W-:Y:S01]  /*2d70*/  DFMA R28, R28, R8, R28 ;  /* 0x000000081c1c722b */ /* 0x000fe2000000001c */
[----:B------:R-:W-:Y:S01]  /*2d80*/  FSEL R34, R10, RZ, P4 ;  /* 0x000000ff0a227208 */ /* 0x000fe20002000000 */
[----:B------:R-:W-:Y:S01]  /*2d90*/  BSSY.RECONVERGENT B1, `(.L_x_63) ;  /* 0x000000f000017945 */ /* 0x000fe20003800200 */
[----:B------:R-:W-:-:S04]  /*2da0*/  FSEL R35, R11, 1.875, P4 ;  /* 0x3ff000000b237808 */ /* 0x000fc80002000000 */
[----:B------:R-:W-:Y:S02]  /*2db0*/  FSETP.GEU.AND P3, PT, |R35|, 6.5827683646048100446e-37, PT ;  /* 0x036000002300780b */ /* 0x000fe40003f6e200 */
        /* <DEDUP_REMOVED lines=12> */
.L_x_64:
[----:B------:R-:W-:Y:S05]  /*2e80*/  BSYNC.RECONVERGENT B1 ;  /* 0x0000000000017941 */ /* 0x000fea0003800200 */
.L_x_63:
[----:B------:R-:W-:Y:S01]  /*2e90*/  ISETP.GT.AND P0, PT, R7, 0xfffff, PT ;  /* 0x000fffff0700780c */ /* 0x000fe20003f04270 */
[----:B------:R-:W-:Y:S01]  /*2ea0*/  IMAD.MOV.U32 R9, RZ, RZ, R7 ;  /* 0x000000ffff097224 */ /* 0x000fe200078e0007 */
[----:B------:R-:W-:Y:S01]  /*2eb0*/  MOV R8, R6 ;  /* 0x0000000600087202 */ /* 0x000fe20000000f00 */
[----:B------:R-:W-:Y:S10]  /*2ec0*/  BSSY.RECONVERGENT B0, `(.L_x_65) ;  /* 0x0000050000007945 */ /* 0x000ff40003800200 */
[----:B------:R-:W-:-:S10]  /*2ed0*/  @!P0 DMUL R8, R8, 1.80143985094819840000e+16 ;  /* 0x4350000008088828 */ /* 0x000fd40000000000 */
[----:B------:R-:W-:Y:S02]  /*2ee0*/  @!P0 IMAD.MOV.U32 R7, RZ, RZ, R9 ;  /* 0x000000ffff078224 */ /* 0x000fe400078e0009 */
[----:B------:R-:W-:Y:S02]  /*2ef0*/  @!P0 IMAD.MOV.U32 R6, RZ, RZ, R8 ;  /* 0x000000ffff068224 */ /* 0x000fe400078e0008 */
[----:B------:R-:W-:-:S05]  /*2f00*/  VIADD R2, R7, 0xffffffff ;  /* 0xffffffff07027836 */ /* 0x000fca0000000000 */
[----:B------:R-:W-:Y:S01]  /*2f10*/  ISETP.GT.U32.AND P3, PT, R2, 0x7feffffe, PT ;  /* 0x7feffffe0200780c */ /* 0x000fe20003f64070 */
[----:B------:R-:W-:Y:S02]  /*2f20*/  IMAD.MOV.U32 R2, RZ, RZ, -0x3ff ;  /* 0xfffffc01ff027424 */ /* 0x000fe400078e00ff */
[----:B------:R-:W-:-:S10]  /*2f30*/  @!P0 IMAD.MOV.U32 R2, RZ, RZ, -0x435 ;  /* 0xfffffbcbff028424 */ /* 0x000fd400078e00ff */
[----:B------:R-:W-:Y:S05]  /*2f40*/  @P3 BRA `(.L_x_66) ;  /* 0x0000000400043947 */ /* 0x000fea0003800000 */
[----:B------:R-:W-:Y:S01]  /*2f50*/  LOP3.LUT R3, R7, 0xfffff, RZ, 0xc0, !PT ;  /* 0x000fffff07037812 */ /* 0x000fe200078ec0ff */
[----:B------:R-:W-:Y:S01]  /*2f60*/  IMAD.MOV.U32 R10, RZ, RZ, RZ ;  /* 0x000000ffff0a7224 */ /* 0x000fe200078e00ff */
[----:B------:R-:W-:Y:S01]  /*2f70*/  MOV R8, R6 ;  /* 0x0000000600087202 */ /* 0x000fe20000000f00 */
[----:B------:R-:W-:Y:S01]  /*2f80*/  IMAD.MOV.U32 R30, RZ, RZ, -0x748574fc ;  /* 0x8b7a8b04ff1e7424 */ /* 0x000fe200078e00ff */
[----:B------:R-:W-:Y:S01]  /*2f90*/  LOP3.LUT R9, R3, 0x3ff00000, RZ, 0xfc, !PT ;  /* 0x3ff0000003097812 */ /* 0x000fe200078efcff */
[----:B------:R-:W-:Y:S01]  /*2fa0*/  IMAD.MOV.U32 R31, RZ, RZ, 0x3ed0ee25 ;  /* 0x3ed0ee25ff1f7424 */ /* 0x000fe200078e00ff */
[----:B------:R-:W-:Y:S01]  /*2fb0*/  UMOV UR6, 0x3ae80f1e ;  /* 0x3ae80f1e00067882 */ /* 0x000fe20000000000 */
[----:B------:R-:W-:Y:S01]  /*2fc0*/  UMOV UR7, 0x3eb1380b ;  /* 0x3eb1380b00077882 */ /* 0x000fe20000000000 */
[----:B------:R-:W-:Y:S01]  /*2fd0*/  ISETP.GE.U32.AND P0, PT, R9, 0x3ff6a09f, PT ;  /* 0x3ff6a09f0900780c */ /* 0x000fe20003f06070 */
[----:B------:R-:W-:Y:S01]  /*2fe0*/  UMOV UR8, 0x80000000 ;  /* 0x8000000000087882 */ /* 0x000fe20000000000 */
[----:B------:R-:W-:Y:S01]  /*2ff0*/  LEA.HI R7, R7, R2, RZ, 0xc ;  /* 0x0000000207077211 */ /* 0x000fe200078f60ff */
[----:B------:R-:W-:-:S10]  /*3000*/  UMOV UR9, 0x43300000 ;  /* 0x4330000000097882 */ /* 0x000fd40000000000 */
[----:B------:R-:W-:Y:S02]  /*3010*/  @P0 VIADD R3, R9, 0xfff00000 ;  /* 0xfff0000009030836 */ /* 0x000fe40000000000 */
[----:B------:R-:W-:Y:S02]  /*3020*/  @P0 VIADD R7, R7, 0x1 ;  /* 0x0000000107070836 */ /* 0x000fe40000000000 */
[----:B------:R-:W-:-:S06]  /*3030*/  @P0 IMAD.MOV.U32 R9, RZ, RZ, R3 ;  /* 0x000000ffff090224 */ /* 0x000fcc00078e0003 */
        /* <DEDUP_REMOVED lines=13> */
[----:B------:R-:W-:Y:S01]  /*3110*/  LOP3.LUT R30, R7, 0x80000000, RZ, 0x3c, !PT ;  /* 0x80000000071e7812 */ /* 0x000fe200078e3cff */
[----:B------:R-:W-:Y:S01]  /*3120*/  DADD R6, R2, R2 ;  /* 0x0000000002067229 */ /* 0x000fe20000000002 */
[----:B------:R-:W-:-:S03]  /*3130*/  MOV R31, 0x43300000 ;  /* 0x43300000001f7802 */ /* 0x000fc60000000f00 */
[----:B------:R-:W-:Y:S01]  /*3140*/  DFMA R28, R16, R28, UR6 ;  /* 0x00000006101c7e2b */ /* 0x000fe2000800001c */
[----:B------:R-:W-:Y:S01]  /*3150*/  UMOV UR6, 0xa9ab0956 ;  /* 0xa9ab095600067882 */ /* 0x000fe20000000000 */
[----:B------:R-:W-:Y:S01]  /*3160*/  UMOV UR7, 0x3f1745cb ;  /* 0x3f1745cb00077882 */ /* 0x000fe20000000000 */
[----:B------:R-:W-:Y:S01]  /*3170*/  DADD R2, R30, -UR8 ;  /* 0x800000081e027e29 */ /* 0x000fe20008000000 */
[----:B------:R-:W-:Y:S01]  /*3180*/  UMOV UR8, 0xfefa39ef ;  /* 0xfefa39ef00087882 */ /* 0x000fe20000000000 */
[----:B------:R-:W-:Y:S01]  /*3190*/  UMOV UR9, 0x3fe62e42 ;  /* 0x3fe62e4200097882 */ /* 0x000fe20000000000 */
[----:B------:R-:W-:Y:S02]  /*31a0*/  DFMA R8, R8, -R12, R6 ;  /* 0x8000000c0808722b */ /* 0x000fe40000000006 */
[----:B------:R-:W-:Y:S01]  /*31b0*/  DFMA R28, R16, R28, UR6 ;  /* 0x00000006101c7e2b */ /* 0x000fe2000800001c */
[----:B------:R-:W-:Y:S01]  /*31c0*/  UMOV UR6, 0x2d1b5154 ;  /* 0x2d1b515400067882 */ /* 0x000fe20000000000 */
[----:B------:R-:W-:Y:S01]  /*31d0*/  UMOV UR7, 0x3f3c71c7 ;  /* 0x3f3c71c700077882 */ /* 0x000fe20000000000 */
[----:B------:R-:W-:-:S03]  /*31e0*/  DFMA R6, R2, UR8, R12 ;  /* 0x0000000802067c2b */ /* 0x000fc6000800000c */
[----:B------:R-:W-:Y:S02]  /*31f0*/  DMUL R8, R10, R8 ;  /* 0x000000080a087228 */ /* 0x000fe40000000000 */
        /* <DEDUP_REMOVED lines=22> */
.L_x_66:
[----:B------:R-:W-:Y:S01]  /*3360*/  IMAD.MOV.U32 R2, RZ, RZ, 0x0 ;  /* 0x00000000ff027424 */ /* 0x000fe200078e00ff */
[----:B------:R-:W-:Y:S01]  /*3370*/  LOP3.LUT P0, RZ, R9, 0x7fffffff, RZ, 0xc0, !PT ;  /* 0x7fffffff09ff7812 */ /* 0x000fe2000780c0ff */
[----:B------:R-:W-:-:S06]  /*3380*/  IMAD.MOV.U32 R3, RZ, RZ, 0x7ff00000 ;  /* 0x7ff00000ff037424 */ /* 0x000fcc00078e00ff */
[----:B------:R-:W-:-:S10]  /*3390*/  DFMA R2, R8, R2, +INF ;  /* 0x7ff000000802742b */ /* 0x000fd40000000002 */
[----:B------:R-:W-:Y:S02]  /*33a0*/  FSEL R16, R2, RZ, P0 ;  /* 0x000000ff02107208 */ /* 0x000fe40000000000 */
[----:B------:R-:W-:-:S07]  /*33b0*/  FSEL R17, R3, -QNAN , P0 ;  /* 0xfff0000003117808 */ /* 0x000fce0000000000 */
.L_x_67:
[----:B------:R-:W-:Y:S05]  /*33c0*/  BSYNC.RECONVERGENT B0 ;  /* 0x0000000000007941 */ /* 0x000fea0003800200 */
.L_x_65:
[----:B------:R-:W0:Y:S01]  /*33d0*/  MUFU.RCP64H R3, R23 ;  /* 0x0000001700037308 */ /* 0x000e220000001800 */
[----:B------:R-:W-:Y:S01]  /*33e0*/  IMAD.MOV.U32 R2, RZ, RZ, 0x1 ;  /* 0x00000001ff027424 */ /* 0x000fe200078e00ff */
[----:B------:R-:W1:Y:S01]  /*33f0*/  LDC.64 R8, c[0x3][0x38] ;  /* 0x00c00e00ff087b82 */ /* 0x000e620000000a00 */
[----:B------:R-:W-:Y:S07]  /*3400*/  BSSY.RECONVERGENT B1, `(.L_x_68) ;  /* 0x0000016000017945 */ /* 0x000fee0003800200 */
[----:B------:R-:W1:Y:S01]  /*3410*/  LDC.64 R10, c[0x3][0x28] ;  /* 0x00c00a00ff0a7b82 */ /* 0x000e620000000a00 */
[----:B0-----:R-:W-:-:S08]  /*3420*/  DFMA R6, R2, -R22, 1 ;  /* 0x3ff000000206742b */ /* 0x001fd00000000816 */
[----:B------:R-:W-:-:S08]  /*3430*/  DFMA R6, R6, R6, R6 ;  /* 0x000000060606722b */ /* 0x000fd00000000006 */
[----:B------:R-:W-:Y:S02]  /*3440*/  DFMA R6, R2, R6, R2 ;  /* 0x000000060206722b */ /* 0x000fe40000000002 */
[----:B-1----:R-:W-:-:S06]  /*3450*/  DFMA R2, R8, 2, R10 ;  /* 0x400000000802782b */ /* 0x002fcc000000000a */
[----:B------:R-:W-:Y:S02]  /*3460*/  DFMA R8, R6, -R22, 1 ;  /* 0x3ff000000608742b */ /* 0x000fe40000000816 */
[----:B------:R-:W-:-:S06]  /*3470*/  DADD R34, R2, R2 ;  /* 0x0000000002227229 */ /* 0x000fcc0000000002 */
[----:B------:R-:W-:-:S04]  /*3480*/  DFMA R8, R6, R8, R6 ;  /* 0x000000080608722b */ /* 0x000fc80000000006 */
[----:B------:R-:W-:-:S04]  /*3490*/  FSETP.GEU.AND P3, PT, |R35|, 6.5827683646048100446e-37, PT ;  /* 0x036000002300780b */ /* 0x000fc80003f6e200 */
[----:B------:R-:W-:-:S08]  /*34a0*/  DMUL R2, R34, R8 ;  /* 0x0000000822027228 */ /* 0x000fd00000000000 */
[----:B------:R-:W-:-:S08]  /*34b0*/  DFMA R6, R2, -R22, R34 ;  /* 0x800000160206722b */ /* 0x000fd00000000022 */
        /* <DEDUP_REMOVED lines=8> */
[----:B------:R-:W-:Y:S01]  /*3540*/  IMAD.MOV.U32 R2, RZ, RZ, R8 ;  /* 0x000000ffff027224 */ /* 0x000fe200078e0008 */
[----:B------:R-:W-:-:S07]  /*3550*/  MOV R3, R9 ;  /* 0x0000000900037202 */ /* 0x000fce0000000f00 */
.L_x_69:
[----:B------:R-:W-:Y:S05]  /*3560*/  BSYNC.RECONVERGENT B1 ;  /* 0x0000000000017941 */ /* 0x000fea0003800200 */
.L_x_68:
[----:B------:R-:W-:Y:S04]  /*3570*/  BSSY.RECONVERGENT B0, `(.L_x_70) ;  /* 0x000000a000007945 */ /* 0x000fe80003800200 */
[----:B------:R-:W-:Y:S05]  /*3580*/  @!P1 BRA `(.L_x_71) ;  /* 0x0000000000209947 */ /* 0x000fea0003800000 */
[----:B------:R-:W0:Y:S01]  /*3590*/  MUFU.RCP64H R7, R15 ;  /* 0x0000000f00077308 */ /* 0x000e220000001800 */
[----:B------:R-:W-:Y:S01]  /*35a0*/  IMAD.MOV.U32 R6, RZ, RZ, RZ ;  /* 0x000000ffff067224 */ /* 0x000fe200078e00ff */
[----:B------:R-:W-:-:S05]  /*35b0*/  DSETP.NEU.AND P0, PT, R14, +INF , PT ;  /* 0x7ff000000e00742a */ /* 0x000fca0003f0d000 */
[----:B0-----:R-:W-:-:S08]  /*35c0*/  DFMA R8, -R14, R6, 1 ;  /* 0x3ff000000e08742b */ /* 0x001fd00000000106 */
[----:B------:R-:W-:-:S08]  /*35d0*/  DFMA R8, R8, R8, R8 ;  /* 0x000000080808722b */ /* 0x000fd00000000008 */
[----:B------:R-:W-:-:S10]  /*35e0*/  DFMA R8, R6, R8, R6 ;  /* 0x000000080608722b */ /* 0x000fd40000000006 */
[----:B------:R-:W-:Y:S02]  /*35f0*/  FSEL R14, R8, RZ, P0 ;  /* 0x000000ff080e7208 */ /* 0x000fe40000000000 */
[----:B------:R-:W-:-:S07]  /*3600*/  FSEL R15, R9, RZ, P0 ;  /* 0x000000ff090f7208 */ /* 0x000fce0000000000 */
.L_x_71:
[----:B------:R-:W-:Y:S05]  /*3610*/  BSYNC.RECONVERGENT B0 ;  /* 0x0000000000007941 */ /* 0x000fea0003800200 */
.L_x_70:
[----:B------:R-:W-:Y:S01]  /*3620*/  DMUL R6, R14, R14 ;  /* 0x0000000e0e067228 */ /* 0x000fe20000000000 */
[----:B------:R-:W-:Y:S01]  /*3630*/  IMAD.MOV.U32 R8, RZ, RZ, -0x2449a4b7 ;  /* 0xdbb65b49ff087424 */ /* 0x000fe200078e00ff */
[----:B------:R-:W-:Y:S01]  /*3640*/  UMOV UR6, 0x2a25ff7e ;  /* 0x2a25ff7e00067882 */ /* 0x000fe20000000000 */
[----:B------:R-:W-:Y:S01]  /*3650*/  IMAD.MOV.U32 R9, RZ, RZ, 0x3f2d3b63 ;  /* 0x3f2d3b63ff097424 */ /* 0x000fe200078e00ff */
[----:B------:R-:W-:Y:S01]  /*3660*/  UMOV UR7, 0x3ef53e1d ;  /* 0x3ef53e1d00077882 */ /* 0x000fe20000000000 */
[----:B------:R-:W0:Y:S01]  /*3670*/  MUFU.RCP64H R11, R23 ;  /* 0x00000017000b7308 */ /* 0x000e220000001800 */
[----:B------:R-:W-:Y:S01]  /*3680*/  IMAD.MOV.U32 R10, RZ, RZ, 0x1 ;  /* 0x00000001ff0a7424 */ /* 0x000fe200078e00ff */
[----:B------:R-:W-:Y:S02]  /*3690*/  BSSY.RECONVERGENT B1, `(.L_x_72) ;  /* 0x0000056000017945 */ /* 0x000fe40003800200 */
[----:B------:R-:W-:Y:S01]  /*36a0*/  DFMA R8, R6, -UR6, R8 ;  /* 0x8000000606087c2b */ /* 0x000fe20008000008 */
[----:B------:R-:W-:Y:S01]  /*36b0*/  UMOV UR6, 0x8dde082e ;  /* 0x8dde082e00067882 */ /* 0x000fe20000000000 */
[----:B------:R-:W-:-:S06]  /*36c0*/  UMOV UR7, 0x3f531278 ;  /* 0x3f53127800077882 */ /* 0x000fcc0000000000 */
[----:B------:R-:W-:Y:S01]  /*36d0*/  DFMA R8, R6, R8, -UR6 ;  /* 0x8000000606087e2b */ /* 0x000fe20008000008 */
[----:B------:R-:W-:Y:S01]  /*36e0*/  UMOV UR6, 0xc8249315 ;  /* 0xc824931500067882 */ /* 0x000fe20000000000 */
[----:B------:R-:W-:Y:S01]  /*36f0*/  UMOV UR7, 0x3f6f9690 ;  /* 0x3f6f969000077882 */ /* 0x000fe20000000000 */
[----:B0-----:R-:W-:-:S05]  /*3700*/  DFMA R12, R10, -R22, 1 ;  /* 0x3ff000000a0c742b */ /* 0x001fca0000000816 */
[----:B------:R-:W-:Y:S01]  /*3710*/  DFMA R8, R6, R8, UR6 ;  /* 0x0000000606087e2b */ /* 0x000fe20008000008 */
[----:B------:R-:W-:Y:S01]  /*3720*/  UMOV UR6, 0xabc7cf0d ;  /* 0xabc7cf0d00067882 */ /* 0x000fe20000000000 */
[----:B------:R-:W-:Y:S01]  /*3730*/  UMOV UR7, 0x3f82cf5a ;  /* 0x3f82cf5a00077882 */ /* 0x000fe20000000000 */
[----:B------:R-:W-:-:S05]  /*3740*/  DFMA R12, R12, R12, R12 ;  /* 0x0000000c0c0c722b */ /* 0x000fca000000000c */
[----:B------:R-:W-:Y:S01]  /*3750*/  DFMA R8, R6, R8, -UR6 ;  /* 0x8000000606087e2b */ /* 0x000fe20008000008 */
[----:B------:R-:W-:Y:S01]  /*3760*/  UMOV UR6, 0xb2a3bfde ;  /* 0xb2a3bfde00067882 */ /* 0x000fe20000000000 */
[----:B------:R-:W-:Y:S01]  /*3770*/  UMOV UR7, 0x3f9162b0 ;  /* 0x3f9162b000077882 */ /* 0x000fe20000000000 */
[----:B------:R-:W-:-:S05]  /*3780*/  DFMA R12, R10, R12, R10 ;  /* 0x0000000c0a0c722b */ /* 0x000fca000000000a */
[----:B------:R-:W-:Y:S01]  /*3790*/  DFMA R8, R6, R8, UR6 ;  /* 0x0000000606087e2b */ /* 0x000fe20008000008 */
[----:B------:R-:W-:Y:S01]  /*37a0*/  UMOV UR6, 0xfeb6fc6b ;  /* 0xfeb6fc6b00067882 */ /* 0x000fe20000000000 */
[----:B------:R-:W-:Y:S01]  /*37b0*/  UMOV UR7, 0x3f9a7256 ;  /* 0x3f9a725600077882 */ /* 0x000fe20000000000 */
[----:B------:R-:W-:-:S05]  /*37c0*/  DFMA R28, R12, -R22, 1 ;  /* 0x3ff000000c1c742b */ /* 0x000fca0000000816 */
[----:B------:R-:W-:Y:S01]  /*37d0*/  DFMA R8, R6, R8, -UR6 ;  /* 0x8000000606087e2b */ /* 0x000fe20008000008 */
[----:B------:R-:W-:Y:S01]  /*37e0*/  UMOV UR6, 0xce4a489 ;  /* 0x0ce4a48900067882 */ /* 0x000fe20000000000 */
[----:B------:R-:W-:Y:S01]  /*37f0*/  UMOV UR7, 0x3fa17156 ;  /* 0x3fa1715600077882 */ /* 0x000fe20000000000 */
[----:B------:R-:W-:Y:S02]  /*3800*/  DFMA R30, R12, R28, R12 ;  /* 0x0000001c0c1e722b */ /* 0x000fe4000000000c */
[----:B------:R-:W0:Y:S03]  /*3810*/  LDC.64 R28, c[0x3][0x30] ;  /* 0x00c00c00ff1c7b82 */ /* 0x000e260000000a00 */
[----:B------:R-:W-:Y:S01]  /*3820*/  DFMA R8, R6, R8, UR6 ;  /* 0x0000000606087e2b */ /* 0x000fe20008000008 */
[----:B------:R-:W-:Y:S01]  /*3830*/  UMOV UR6, 0x841450e4 ;  /* 0x841450e400067882 */ /* 0x000fe20000000000 */
[----:B------:R-:W-:Y:S01]  /*3840*/  UMOV UR7, 0x3fa4f44d ;  /* 0x3fa4f44d00077882 */ /* 0x000fe20000000000 */
[----:B------:R-:W-:-:S05]  /*3850*/  DMUL R12, R30, 2 ;  /* 0x400000001e0c7828 */ /* 0x000fca0000000000 */
        /* <DEDUP_REMOVED lines=27> */
[C---:B------:R-:W-:Y:S01]  /*3a10*/  DFMA R10, R6.reuse, R8, UR6 ;  /* 0x00000006060a7e2b */ /* 0x040fe20008000008 */
[----:B------:R-:W-:Y:S01]  /*3a20*/  UMOV UR6, 0x5555544c ;  /* 0x5555544c00067882 */ /* 0x000fe20000000000 */
[----:B------:R-:W-:Y:S01]  /*3a30*/  UMOV UR7, 0x3fd55555 ;  /* 0x3fd5555500077882 */ /* 0x000fe20000000000 */
[----:B------:R-:W1:Y:S05]  /*3a40*/  LDC.64 R8, c[0x3][0x38] ;  /* 0x00c00e00ff087b82 */ /* 0x000e6a0000000a00 */
[C---:B------:R-:W-:Y:S01]  /*3a50*/  DFMA R10, R6.reuse, R10, -UR6 ;  /* 0x80000006060a7e2b */ /* 0x040fe2000800000a */
[----:B------:R-:W1:Y:S07]  /*3a60*/  LDCU.64 UR6, c[0x3][0x28] ;  /* 0x00c00500ff0677ac */ /* 0x000e6e0008000a00 */
[----:B------:R-:W-:-:S02]  /*3a70*/  DMUL R10, R6, R10 ;  /* 0x0000000a060a7228 */ /* 0x000fc40000000000 */
[----:B------:R-:W-:-:S06]  /*3a80*/  DFMA R6, R12, -R22, 2 ;  /* 0x400000000c06742b */ /* 0x000fcc0000000816 */
[----:B------:R-:W-:Y:S02]  /*3a90*/  DFMA R10, R10, R14, R14 ;  /* 0x0000000e0a0a722b */ /* 0x000fe4000000000e */
[----:B------:R-:W-:Y:S02]  /*3aa0*/  DFMA R6, R30, R6, R12 ;  /* 0x000000061e06722b */ /* 0x000fe4000000000c */
[----:B-1----:R-:W-:Y:S01]  /*3ab0*/  DMUL R14, R8, UR6 ;  /* 0x00000006080e7c28 */ /* 0x002fe20008000000 */
[----:B------:R-:W-:Y:S01]  /*3ac0*/  UMOV UR6, 0x54442d18 ;  /* 0x54442d1800067882 */ /* 0x000fe20000000000 */
[----:B------:R-:W-:Y:S02]  /*3ad0*/  UMOV UR7, 0x3ff921fb ;  /* 0x3ff921fb00077882 */ /* 0x000fe40000000000 */
[----:B------:R-:W-:-:S04]  /*3ae0*/  DADD R12, -R10, UR6 ;  /* 0x000000060a0c7e29 */ /* 0x000fc80008000100 */
[----:B------:R-:W-:Y:S01]  /*3af0*/  FFMA R4, RZ, R23, R7 ;  /* 0x00000017ff047223 */ /* 0x000fe20000000007 */
[----:B------:R-:W-:-:S04]  /*3b00*/  DFMA R8, R8, R8, R14 ;  /* 0x000000080808722b */ /* 0x000fc8000000000e */
[----:B------:R-:W-:Y:S02]  /*3b10*/  FSETP.GT.AND P0, PT, |R4|, 1.469367938527859385e-39, PT ;  /* 0x001000000400780b */ /* 0x000fe40003f04200 */
[----:B------:R-:W-:Y:S02]  /*3b20*/  FSEL R11, R13, R11, P2 ;  /* 0x0000000b0d0b7208 */ /* 0x000fe40001000000 */
[----:B0-----:R-:W-:Y:S01]  /*3b30*/  DADD R28, R8, R28 ;  /* 0x00000000081c7229 */ /* 0x001fe2000000001c */
[----:B------:R-:W-:Y:S02]  /*3b40*/  FSEL R4, R12, R10, P2 ;  /* 0x0000000a0c047208 */ /* 0x000fe40001000000 */
[----:B------:R-:W-:-:S06]  /*3b50*/  LOP3.LUT R5, R11, 0x80000000, R5, 0xb8, !PT ;  /* 0x800000000b057812 */ /* 0x000fcc00078eb805 */
[----:B------:R-:W-:Y:S05]  /*3b60*/  @P0 BRA `(.L_x_73) ;  /* 0x0000000000200947 */ /* 0x000fea0003800000 */
[----:B------:R-:W-:Y:S01]  /*3b70*/  IMAD.MOV.U32 R32, RZ, RZ, R22 ;  /* 0x000000ffff207224 */ /* 0x000fe200078e0016 */
[----:B------:R-:W-:Y:S01]  /*3b80*/  MOV R34, RZ ;  /* 0x000000ff00227202 */ /* 0x000fe20000000f00 */
[----:B------:R-:W-:Y:S01]  /*3b90*/  IMAD.MOV.U32 R33, RZ, RZ, R23 ;  /* 0x000000ffff217224 */ /* 0x000fe200078e0017 */
[----:B------:R-:W-:Y:S01]  /*3ba0*/  MOV R6, 0x3bd0 ;  /* 0x00003bd000067802 */ /* 0x000fe20000000f00 */
[----:B------:R-:W-:-:S07]  /*3bb0*/  IMAD.MOV.U32 R35, RZ, RZ, 0x40000000 ;  /* 0x40000000ff237424 */ /* 0x000fce00078e00ff */
[----:B------:R-:W-:Y:S05]  /*3bc0*/  CALL.REL.NOINC `($__internal_3_$__cuda_sm20_div_rn_f64_full) ;  /* 0x0000001000507944 */ /* 0x000fea0003c00000 */
[----:B------:R-:W-:Y:S02]  /*3bd0*/  IMAD.MOV.U32 R6, RZ, RZ, R8 ;  /* 0x000000ffff067224 */ /* 0x000fe400078e0008 */
[----:B------:R-:W-:-:S07]  /*3be0*/  IMAD.MOV.U32 R7, RZ, RZ, R9 ;  /* 0x000000ffff077224 */ /* 0x000fce00078e0009 */
.L_x_73:
[----:B------:R-:W-:Y:S05]  /*3bf0*/  BSYNC.RECONVERGENT B1 ;  /* 0x0000000000017941 */ /* 0x000fea0003800200 */
.L_x_72:
[----:B------:R-:W0:Y:S01]  /*3c00*/  MUFU.RCP64H R9, R29 ;  /* 0x0000001d00097308 */ /* 0x000e220000001800 */
[----:B------:R-:W-:Y:S01]  /*3c10*/  IMAD.MOV.U32 R8, RZ, RZ, 0x1 ;  /* 0x00000001ff087424 */ /* 0x000fe200078e00ff */
[----:B------:R-:W1:Y:S01]  /*3c20*/  LDCU.64 UR6, c[0x3][0x28] ;  /* 0x00c00500ff0677ac */ /* 0x000e620008000a00 */
[----:B------:R-:W-:Y:S01]  /*3c30*/  DMUL R18, R18, R6 ;  /* 0x0000000612127228 */ /* 0x000fe20000000000 */
[----:B------:R-:W-:-:S03]  /*3c40*/  FSETP.GEU.AND P1, PT, |R15|, 6.5827683646048100446e-37, PT ;  /* 0x036000000f00780b */ /* 0x000fc60003f2e200 */
[----:B0-----:R-:W-:-:S04]  /*3c50*/  DFMA R10, R8, -R28, 1 ;  /* 0x3ff00000080a742b */ /* 0x001fc8000000081c */
[----:B-1----:R-:W-:-:S04]  /*3c60*/  DFMA R20, R18, UR6, R20 ;  /* 0x0000000612147c2b */ /* 0x002fc80008000014 */
[----:B------:R-:W-:-:S08]  /*3c70*/  DFMA R10, R10, R10, R10 ;  /* 0x0000000a0a0a722b */ /* 0x000fd0000000000a */
[----:B------:R-:W-:-:S08]  /*3c80*/  DFMA R10, R8, R10, R8 ;  /* 0x0000000a080a722b */ /* 0x000fd00000000008 */
[----:B------:R-:W-:-:S08]  /*3c90*/  DFMA R8, R10, -R28, 1 ;  /* 0x3ff000000a08742b */ /* 0x000fd0000000081c */
[----:B------:R-:W-:-:S08]  /*3ca0*/  DFMA R8, R10, R8, R10 ;  /* 0x000000080a08722b */ /* 0x000fd0000000000a */
[----:B------:R-:W-:-:S08]  /*3cb0*/  DMUL R10, R14, R8 ;  /* 0x000000080e0a7228 */ /* 0x000fd00000000000 */
[----:B------:R-:W-:-:S08]  /*3cc0*/  DFMA R12, R10, -R28, R14 ;  /* 0x8000001c0a0c722b */ /* 0x000fd0000000000e */
[----:B------:R-:W-:-:S10]  /*3cd0*/  DFMA R8, R8, R12, R10 ;  /* 0x0000000c0808722b */ /* 0x000fd4000000000a */
[----:B------:R-:W-:-:S05]  /*3ce0*/  FFMA R6, RZ, R29, R9 ;  /* 0x0000001dff067223 */ /* 0x000fca0000000009 */
[----:B------:R-:W-:-:S13]  /*3cf0*/  FSETP.GT.AND P0, PT, |R6|, 1.469367938527859385e-39, PT ;  /* 0x001000000600780b */ /* 0x000fda0003f04200 */
[----:B------:R-:W-:Y:S05]  /*3d00*/  @P0 BRA P1, `(.L_x_74) ;  /* 0x0000000000180947 */ /* 0x000fea0000800000 */
[----:B------:R-:W-:Y:S01]  /*3d10*/  IMAD.MOV.U32 R34, RZ, RZ, R14 ;  /* 0x000000ffff227224 */ /* 0x000fe200078e000e */
[----:B------:R-:W-:Y:S01]  /*3d20*/  MOV R32, R28 ;  /* 0x0000001c00207202 */ /* 0x000fe20000000f00 */
[----:B------:R-:W-:Y:S01]  /*3d30*/  IMAD.MOV.U32 R35, RZ, RZ, R15 ;  /* 0x000000ffff237224 */ /* 0x000fe200078e000f */
[----:B------:R-:W-:Y:S01]  /*3d40*/  MOV R6, 0x3d70 ;  /* 0x00003d7000067802 */ /* 0x000fe20000000f00 */
[----:B------:R-:W-:-:S07]  /*3d50*/  IMAD.MOV.U32 R33, RZ, RZ, R29 ;  /* 0x000000ffff217224 */ /* 0x000fce00078e001d */
[----:B------:R-:W-:Y:S05]  /*3d60*/  CALL.REL.NOINC `($__internal_3_$__cuda_sm20_div_rn_f64_full) ;  /* 0x0000000c00e87944 */ /* 0x000fea0003c00000 */
.L_x_74:
[----:B------:R-:W0:Y:S01]  /*3d70*/  LDCU.64 UR6, c[0x0][0x3a8] ;  /* 0x00007500ff0677ac */ /* 0x000e220008000a00 */
[----:B------:R-:W-:Y:S01]  /*3d80*/  DFMA R4, R4, R2, R16 ;  /* 0x000000020404722b */ /* 0x000fe20000000010 */
[----:B------:R-:W-:Y:S07]  /*3d90*/  BSSY.RECONVERGENT B1, `(.L_x_75) ;  /* 0x00000c6000017945 */ /* 0x000fee0003800200 */
[----:B------:R-:W-:Y:S01]  /*3da0*/  DFMA R4, R4, -R8, R20 ;  /* 0x800000080404722b */ /* 0x000fe20000000014 */
[----:B0-----:R-:W-:-:S04]  /*3db0*/  ISETP.NE.U32.AND P0, PT, RZ, UR6, PT ;  /* 0x00000006ff007c0c */ /* 0x001fc8000bf05070 */
[----:B------:R-:W-:Y:S01]  /*3dc0*/  ISETP.NE.AND.EX P0, PT, RZ, UR7, PT, P0 ;  /* 0x00000007ff007c0c */ /* 0x000fe2000bf05300 */
[----:B------:R-:W0:-:S12]  /*3dd0*/  LDCU.64 UR6, c[0x3][0x20] ;  /* 0x00c00400ff0677ac */ /* 0x000e180008000a00 */
[----:B------:R-:W1:Y:S01]  /*3de0*/  @P0 LDC.64 R6, c[0x0][0x3a8] ;  /* 0x0000ea00ff060b82 */ /* 0x000e620000000a00 */
[----:B0-----:R-:W-:Y:S01]  /*3df0*/  DMUL R2, R4, UR6 ;  /* 0x0000000604027c28 */ /* 0x001fe20008000000 */
[----:B------:R-:W-:Y:S01]  /*3e00*/  UMOV UR6, 0x86a12b9b ;  /* 0x86a12b9b00067882 */ /* 0x000fe20000000000 */
[----:B------:R-:W-:Y:S01]  /*3e10*/  UMOV UR7, 0x3d06849b ;  /* 0x3d06849b00077882 */ /* 0x000fe20000000000 */
[----:B------:R-:W-:-:S05]  /*3e20*/  CS2R R4, SRZ ;  /* 0x0000000000047805 */ /* 0x000fca000001ff00 */
[----:B------:R-:W-:Y:S01]  /*3e30*/  @P0 DMUL R2, R26, R2 ;  /* 0x000000021a020228 */ /* 0x000fe20000000000 */
[----:B-1----:R-:W-:-:S06]  /*3e40*/  @P0 IMAD.WIDE R6, R0, 0x8, R6 ;  /* 0x0000000800060825 */ /* 0x002fcc00078e0206 */
[----:B------:R0:W-:Y:S01]  /*3e50*/  @P0 STG.E.64 desc[UR4][R6.64], R2 ;  /* 0x0000000206000986 */ /* 0x0001e2000c101b04 */
[----:B------:R-:W-:-:S14]  /*3e60*/  DSETP.GEU.AND P0, PT, R26, UR6, PT ;  /* 0x000000061a007e2a */ /* 0x000fdc000bf0e000 */
[----:B0-----:R-:W-:Y:S05]  /*3e70*/  @!P0 BRA `(.L_x_76) ;  /* 0x0000000800dc8947 */ /* 0x001fea0003800000 */
[----:B------:R-:W-:Y:S01]  /*3e80*/  DADD R10, -RZ, |R26| ;  /* 0x00000000ff0a7229 */ /* 0x000fe2000000051a */
[----:B------:R-:W-:Y:S01]  /*3e90*/  BSSY.RECONVERGENT B0, `(.L_x_77) ;  /* 0x0000007000007945 */ /* 0x000fe20003800200 */
[----:B------:R-:W-:Y:S01]  /*3ea0*/  ISETP.GE.AND P1, PT, R27, RZ, PT ;  /* 0x000000ff1b00720c */ /* 0x000fe20003f26270 */
[----:B------:R-:W-:Y:S01]  /*3eb0*/  IMAD.MOV.U32 R42, RZ, RZ, 0x55555555 ;  /* 0x55555555ff2a7424 */ /* 0x000fe200078e00ff */
[----:B------:R-:W-:Y:S01]  /*3ec0*/  MOV R6, 0x3f00 ;  /* 0x00003f0000067802 */ /* 0x000fe20000000f00 */
[----:B------:R-:W-:-:S05]  /*3ed0*/  IMAD.MOV.U32 R7, RZ, RZ, 0x3fd55555 ;  /* 0x3fd55555ff077424 */ /* 0x000fca00078e00ff */
[----:B------:R-:W-:-:S07]  /*3ee0*/  IMAD.MOV.U32 R43, RZ, RZ, R11 ;  /* 0x000000ffff2b7224 */ /* 0x000fce00078e000b */
[----:B------:R-:W-:Y:S05]  /*3ef0*/  CALL.REL.NOINC `($_Z21b3lyp_analysis_kerneliiPKdS0_PdS1_S1_S1_$__internal_accurate_pow) ;  /* 0x0000001400a07944 */ /* 0x000fea0003c00000 */
[----:B------:R-:W-:Y:S05]  /*3f00*/  BSYNC.RECONVERGENT B0 ;  /* 0x0000000000007941 */ /* 0x000fea0003800200 */
.L_x_77:
[----:B------:R-:W-:Y:S01]  /*3f10*/  IMAD.MOV.U32 R2, RZ, RZ, 0x55555555 ;  /* 0x55555555ff027424 */ /* 0x000fe200078e00ff */
[----:B------:R-:W-:Y:S01]  /*3f20*/  BSSY.RECONVERGENT B0, `(.L_x_78) ;  /* 0x000000e000007945 */ /* 0x000fe20003800200 */
[----:B------:R-:W-:Y:S01]  /*3f30*/  IMAD.MOV.U32 R3, RZ, RZ, 0x3fd55555 ;  /* 0x3fd55555ff037424 */ /* 0x000fe200078e00ff */
[----:B------:R-:W-:Y:S02]  /*3f40*/  FSEL R10, R10, RZ, P1 ;  /* 0x000000ff0a0a7208 */ /* 0x000fe40000800000 */
[----:B------:R-:W-:-:S03]  /*3f50*/  FSEL R11, R7, -QNAN , P1 ;  /* 0xfff80000070b7808 */ /* 0x000fc60000800000 */
        /* <DEDUP_REMOVED lines=8> */
[----:B------:R-:W-:Y:S01]  /*3fe0*/  @!P0 MOV R10, 0x0 ;  /* 0x00000000000a8802 */ /* 0x000fe20000000f00 */
[----:B------:R-:W-:-:S07]  /*3ff0*/  @!P0 IMAD.MOV.U32 R11, RZ, RZ, 0x7ff00000 ;  /* 0x7ff00000ff0b8424 */ /* 0x000fce00078e00ff */
.L_x_79:
[----:B------:R-:W-:Y:S05]  /*4000*/  BSYNC.RECONVERGENT B0 ;  /* 0x0000000000007941 */ /* 0x000fea0003800200 */
.L_x_78:
[----:B------:R-:W0:Y:S01]  /*4010*/  MUFU.RCP64H R3, R11 ;  /* 0x0000000b00037308 */ /* 0x000e220000001800 */
[----:B------:R-:W-:Y:S01]  /*4020*/  VIADD R2, R11, 0x300402 ;  /* 0x003004020b027836 */ /* 0x000fe20000000000 */
[----:B------:R-:W-:Y:S01]  /*4030*/  BSSY.RECONVERGENT B0, `(.L_x_80) ;  /* 0x0000011000007945 */ /* 0x000fe20003800200 */
[----:B------:R-:W-:-:S03]  /*4040*/  DSETP.NEU.AND P1, PT, R26, 1, PT ;  /* 0x3ff000001a00742a */ /* 0x000fc60003f2d000 */
[----:B------:R-:W-:Y:S01]  /*4050*/  FSETP.GEU.AND P0, PT, |R2|, 5.8789094863358348022e-39, PT ;  /* 0x004004020200780b */ /* 0x000fe20003f0e200 */
[----:B0-----:R-:W-:-:S08]  /*4060*/  DFMA R4, R2, -R10, 1 ;  /* 0x3ff000000204742b */ /* 0x001fd0000000080a */
[----:B------:R-:W-:-:S08]  /*4070*/  DFMA R4, R4, R4, R4 ;  /* 0x000000040404722b */ /* 0x000fd00000000004 */
[----:B------:R-:W-:-:S08]  /*4080*/  DFMA R4, R2, R4, R2 ;  /* 0x000000040204722b */ /* 0x000fd00000000002 */
[----:B------:R-:W-:-:S08]  /*4090*/  DFMA R6, R4, -R10, 1 ;  /* 0x3ff000000406742b */ /* 0x000fd0000000080a */
[----:B------:R-:W-:Y:S01]  /*40a0*/  DFMA R4, R4, R6, R4 ;  /* 0x000000060404722b */ /* 0x000fe20000000004 */
[----:B------:R-:W-:Y:S10]  /*40b0*/  @P0 BRA `(.L_x_81) ;  /* 0x0000000000200947 */ /* 0x000ff40003800000 */
[----:B------:R-:W-:Y:S01]  /*40c0*/  LOP3.LUT R2, R11, 0x7fffffff, RZ, 0xc0, !PT ;  /* 0x7fffffff0b027812 */ /* 0x000fe200078ec0ff */
[----:B------:R-:W-:Y:S01]  /*40d0*/  IMAD.MOV.U32 R16, RZ, RZ, R10 ;  /* 0x000000ffff107224 */ /* 0x000fe200078e000a */
[----:B------:R-:W-:Y:S01]  /*40e0*/  MOV R6, 0x4120 ;  /* 0x0000412000067802 */ /* 0x000fe20000000f00 */
[----:B------:R-:W-:Y:S02]  /*40f0*/  IMAD.MOV.U32 R17, RZ, RZ, R11 ;  /* 0x000000ffff117224 */ /* 0x000fe400078e000b */
[----:B------:R-:W-:-:S07]  /*4100*/  VIADD R7, R2, 0xfff00000 ;  /* 0xfff0000002077836 */ /* 0x000fce0000000000 */
[----:B------:R-:W-:Y:S05]  /*4110*/  CALL.REL.NOINC `($__internal_2_$__cuda_sm20_dblrcp_rn_slowpath_v3) ;  /* 0x00000008005c7944 */ /* 0x000fea0003c00000 */
[----:B------:R-:W-:Y:S01]  /*4120*/  IMAD.MOV.U32 R4, RZ, RZ, R10 ;  /* 0x000000ffff047224 */ /* 0x000fe200078e000a */
[----:B------:R-:W-:-:S07]  /*4130*/  MOV R5, R11 ;  /* 0x0000000b00057202 */ /* 0x000fce0000000f00 */
.L_x_81:
[----:B------:R-:W-:Y:S05]  /*4140*/  BSYNC.RECONVERGENT B0 ;  /* 0x0000000000007941 */ /* 0x000fea0003800200 */
.L_x_80:
[----:B------:R-:W-:Y:S01]  /*4150*/  FSEL R2, R4, RZ, P1 ;  /* 0x000000ff04027208 */ /* 0x000fe20000800000 */
[----:B------:R-:W-:Y:S01]  /*4160*/  UMOV UR6, 0x3404ea4b ;  /* 0x3404ea4b00067882 */ /* 0x000fe20000000000 */
[----:B------:R-:W-:Y:S01]  /*4170*/  FSEL R3, R5, 1.875, P1 ;  /* 0x3ff0000005037808 */ /* 0x000fe20000800000 */
[----:B------:R-:W-:Y:S01]  /*4180*/  UMOV UR7, 0x3fd03611 ;  /* 0x3fd0361100077882 */ /* 0x000fe20000000000 */
[----:B------:R-:W-:Y:S01]  /*4190*/  IMAD.MOV.U32 R8, RZ, RZ, 0x652b82fe ;  /* 0x652b82feff087424 */ /* 0x000fe200078e00ff */
[----:B------:R-:W-:Y:S01]  /*41a0*/  BSSY.RECONVERGENT B0, `(.L_x_82) ;  /* 0x000003b000007945 */ /* 0x000fe20003800200 */
[----:B------:R-:W-:Y:S02]  /*41b0*/  IMAD.MOV.U32 R9, RZ, RZ, 0x3ff71547 ;  /* 0x3ff71547ff097424 */ /* 0x000fe400078e00ff */
        /* <DEDUP_REMOVED lines=12> */
[----:B------:R-:W-:Y:S01]  /*4280*/  UMOV UR7, 0x3e5ade15 ;  /* 0x3e5ade1500077882 */ /* 0x000fe20000000000 */
[----:B------:R-:W-:-:S06]  /*4290*/  IMAD.MOV.U32 R5, RZ, RZ, 0x3e928af3 ;  /* 0x3e928af3ff057424 */ /* 0x000fcc00078e00ff */
        /* <DEDUP_REMOVED lines=34> */
[----:B------:R-:W-:Y:S01]  /*44c0*/  @!P1 LEA.HI R4, R8, R8, RZ, 0x1 ;  /* 0x0000000808049211 */ /* 0x000fe200078f08ff */
[----:B------:R-:W-:-:S03]  /*44d0*/  @!P1 IMAD.MOV.U32 R6, RZ, RZ, R10 ;  /* 0x000000ffff069224 */ /* 0x000fc600078e000a */
[----:B------:R-:W-:Y:S02]  /*44e0*/  @!P1 SHF.R.S32.HI R7, RZ, 0x1, R4 ;  /* 0x00000001ff079819 */ /* 0x000fe40000011404 */
[----:B------:R-:W-:Y:S02]  /*44f0*/  FSEL R4, R12, RZ, P0 ;  /* 0x000000ff0c047208 */ /* 0x000fe40000000000 */
[----:B------:R-:W-:Y:S01]  /*4500*/  @!P1 IADD3 R8, PT, PT, R8, -R7, RZ ;  /* 0x8000000708089210 */ /* 0x000fe20007ffe0ff */
[----:B------:R-:W-:-:S03]  /*4510*/  @!P1 IMAD R7, R7, 0x100000, R11 ;  /* 0x0010000007079824 */ /* 0x000fc600078e020b */
[----:B------:R-:W-:Y:S01]  /*4520*/  @!P1 LEA R9, R8, 0x3ff00000, 0x14 ;  /* 0x3ff0000008099811 */ /* 0x000fe200078ea0ff */
[----:B------:R-:W-:-:S06]  /*4530*/  @!P1 IMAD.MOV.U32 R8, RZ, RZ, RZ ;  /* 0x000000ffff089224 */ /* 0x000fcc00078e00ff */
[----:B------:R-:W-:-:S11]  /*4540*/  @!P1 DMUL R4, R6, R8 ;  /* 0x0000000806049228 */ /* 0x000fd60000000000 */
.L_x_83:
[----:B------:R-:W-:Y:S05]  /*4550*/  BSYNC.RECONVERGENT B0 ;  /* 0x0000000000007941 */ /* 0x000fea0003800200 */
.L_x_82:
[----:B------:R-:W-:Y:S01]  /*4560*/  UMOV UR6, 0x189374bc ;  /* 0x189374bc00067882 */ /* 0x000fe20000000000 */
[----:B------:R-:W-:Y:S01]  /*4570*/  UMOV UR7, 0x3fd65604 ;  /* 0x3fd6560400077882 */ /* 0x000fe20000000000 */
[----:B------:R-:W-:Y:S01]  /*4580*/  BSSY.RECONVERGENT B0, `(.L_x_84) ;  /* 0x0000014000007945 */ /* 0x000fe20003800200 */
[----:B------:R-:W-:-:S08]  /*4590*/  DMUL R8, R2, UR6 ;  /* 0x0000000602087c28 */ /* 0x000fd00008000000 */
[----:B------:R-:W-:-:S06]  /*45a0*/  DADD R14, R8, 1 ;  /* 0x3ff00000080e7429 */ /* 0x000fcc0000000000 */
[----:B------:R-:W0:Y:S04]  /*45b0*/  MUFU.RCP64H R7, R15 ;  /* 0x0000000f00077308 */ /* 0x000e280000001800 */
[----:B------:R-:W-:-:S05]  /*45c0*/  VIADD R6, R15, 0x300402 ;  /* 0x003004020f067836 */ /* 0x000fca0000000000 */
[----:B------:R-:W-:Y:S01]  /*45d0*/  FSETP.GEU.AND P0, PT, |R6|, 5.8789094863358348022e-39, PT ;  /* 0x004004020600780b */ /* 0x000fe20003f0e200 */
[----:B0-----:R-:W-:-:S08]  /*45e0*/  DFMA R10, -R14, R6, 1 ;  /* 0x3ff000000e0a742b */ /* 0x001fd00000000106 */
[----:B------:R-:W-:-:S08]  /*45f0*/  DFMA R10, R10, R10, R10 ;  /* 0x0000000a0a0a722b */ /* 0x000fd0000000000a */
[----:B------:R-:W-:-:S08]  /*4600*/  DFMA R10, R6, R10, R6 ;  /* 0x0000000a060a722b */ /* 0x000fd00000000006 */
[----:B------:R-:W-:-:S08]  /*4610*/  DFMA R12, -R14, R10, 1 ;  /* 0x3ff000000e0c742b */ /* 0x000fd0000000010a */
[----:B------:R-:W-:Y:S01]  /*4620*/  DFMA R6, R10, R12, R10 ;  /* 0x0000000c0a06722b */ /* 0x000fe2000000000a */
[----:B------:R-:W-:Y:S10]  /*4630*/  @P0 BRA `(.L_x_85) ;  /* 0x0000000000200947 */ /* 0x000ff40003800000 */
[----:B------:R-:W-:Y:S01]  /*4640*/  LOP3.LUT R6, R15, 0x7fffffff, RZ, 0xc0, !PT ;  /* 0x7fffffff0f067812 */ /* 0x000fe200078ec0ff */
[----:B------:R-:W-:Y:S02]  /*4650*/  IMAD.MOV.U32 R16, RZ, RZ, R14 ;  /* 0x000000ffff107224 */ /* 0x000fe400078e000e */
[----:B------:R-:W-:Y:S01]  /*4660*/  IMAD.MOV.U32 R17, RZ, RZ, R15 ;  /* 0x000000ffff117224 */ /* 0x000fe200078e000f */
[----:B------:R-:W-:Y:S02]  /*4670*/  IADD3 R7, PT, PT, R6, -0x100000, RZ ;  /* 0xfff0000006077810 */ /* 0x000fe40007ffe0ff */
[----:B------:R-:W-:-:S07]  /*4680*/  MOV R6, 0x46a0 ;  /* 0x000046a000067802 */ /* 0x000fce0000000f00 */
[----:B------:R-:W-:Y:S05]  /*4690*/  CALL.REL.NOINC `($__internal_2_$__cuda_sm20_dblrcp_rn_slowpath_v3) ;  /* 0x0000000000fc7944 */ /* 0x000fea0003c00000 */
[----:B------:R-:W-:Y:S02]  /*46a0*/  IMAD.MOV.U32 R6, RZ, RZ, R10 ;  /* 0x000000ffff067224 */ /* 0x000fe400078e000a */
[----:B------:R-:W-:-:S07]  /*46b0*/  IMAD.MOV.U32 R7, RZ, RZ, R11 ;  /* 0x000000ffff077224 */ /* 0x000fce00078e000b */
.L_x_85:
[----:B------:R-:W-:Y:S05]  /*46c0*/  BSYNC.RECONVERGENT B0 ;  /* 0x0000000000007941 */ /* 0x000fea0003800200 */
.L_x_84:
[----:B------:R-:W-:Y:S01]  /*46d0*/  DMUL R10, R2, R2 ;  /* 0x00000002020a7228 */ /* 0x000fe20000000000 */
[----:B------:R-:W0:Y:S01]  /*46e0*/  MUFU.RCP64H R13, R27 ;  /* 0x0000001b000d7308 */ /* 0x000e220000001800 */
[----:B------:R-:W-:Y:S01]  /*46f0*/  DMUL R8, R8, R6 ;  /* 0x0000000608087228 */ /* 0x000fe20000000000 */
[----:B------:R-:W-:Y:S01]  /*4700*/  IMAD.MOV.U32 R12, RZ, RZ, 0x1 ;  /* 0x00000001ff0c7424 */ /* 0x000fe200078e00ff */
[----:B------:R-:W-:Y:S01]  /*4710*/  UMOV UR6, 0x3404ea4b ;  /* 0x3404ea4b00067882 */ /* 0x000fe20000000000 */
[----:B------:R-:W-:Y:S01]  /*4720*/  UMOV UR7, 0x3fd03611 ;  /* 0x3fd0361100077882 */ /* 0x000fe20000000000 */
[----:B------:R-:W-:Y:S01]  /*4730*/  DMUL R4, R6, R4 ;  /* 0x0000000406047228 */ /* 0x000fe20000000000 */
[----:B------:R-:W-:Y:S01]  /*4740*/  IMAD.MOV.U32 R16, RZ, RZ, 0x0 ;  /* 0x00000000ff107424 */ /* 0x000fe200078e00ff */
[C---:B------:R-:W-:Y:S01]  /*4750*/  DMUL R10, R2.reuse, R10 ;  /* 0x0000000a020a7228 */ /* 0x040fe20000000000 */
[----:B------:R-:W-:Y:S01]  /*4760*/  IMAD.MOV.U32 R17, RZ, RZ, 0x401c0000 ;  /* 0x401c0000ff117424 */ /* 0x000fe200078e00ff */
[----:B------:R-:W-:Y:S01]  /*4770*/  DFMA R8, R2, UR6, R8 ;  /* 0x0000000602087c2b */ /* 0x000fe20008000008 */
[----:B------:R-:W-:Y:S01]  /*4780*/  UMOV UR6, 0x45989ed7 ;  /* 0x45989ed700067882 */ /* 0x000fe20000000000 */
[----:B------:R-:W-:Y:S01]  /*4790*/  UMOV UR7, 0x3f17a2c2 ;  /* 0x3f17a2c200077882 */ /* 0x000fe20000000000 */
[----:B------:R-:W-:Y:S01]  /*47a0*/  BSSY.RECONVERGENT B2, `(.L_x_86) ;  /* 0x0000022000027945 */ /* 0x000fe20003800200 */
[----:B------:R-:W-:Y:S01]  /*47b0*/  DMUL R24, R24, UR6 ;  /* 0x0000000618187c28 */ /* 0x000fe20008000000 */
[----:B------:R-:W-:Y:S01]  /*47c0*/  UMOV UR6, 0x6966b61b ;  /* 0x6966b61b00067882 */ /* 0x000fe20000000000 */
[----:B------:R-:W-:Y:S01]  /*47d0*/  DMUL R10, R2, R10 ;  /* 0x0000000a020a7228 */ /* 0x000fe20000000000 */
[----:B------:R-:W-:Y:S01]  /*47e0*/  UMOV UR7, 0x3f931632 ;  /* 0x3f93163200077882 */ /* 0x000fe20000000000 */
[----:B0-----:R-:W-:-:S02]  /*47f0*/  DFMA R14, -R26, R12, 1 ;  /* 0x3ff000001a0e742b */ /* 0x001fc4000000010c */
[----:B------:R-:W-:-:S04]  /*4800*/  DFMA R8, R8, R16, 3 ;  /* 0x400800000808742b */ /* 0x000fc80000000010 */
[----:B------:R-:W-:Y:S02]  /*4810*/  DMUL R2, R2, R10 ;  /* 0x0000000a02027228 */ /* 0x000fe40000000000 */
[----:B------:R-:W-:Y:S01]  /*4820*/  DMUL R10, R26, -UR6 ;  /* 0x800000061a0a7c28 */ /* 0x000fe20008000000 */
[----:B------:R-:W-:Y:S01]  /*4830*/  UMOV UR6, 0xf73c0c20 ;  /* 0xf73c0c2000067882 */ /* 0x000fe20000000000 */
[----:B------:R-:W-:Y:S01]  /*4840*/  DFMA R14, R14, R14, R14 ;  /* 0x0000000e0e0e722b */ /* 0x000fe2000000000e */
[----:B------:R-:W-:-:S03]  /*4850*/  UMOV UR7, 0x3fa92e1e ;  /* 0x3fa92e1e00077882 */ /* 0x000fc60000000000 */
[----:B------:R-:W-:Y:S02]  /*4860*/  DMUL R24, R24, R2 ;  /* 0x0000000218187228 */ /* 0x000fe40000000000 */
[----:B------:R-:W-:Y:S02]  /*4870*/  DMUL R2, R26, -UR6 ;  /* 0x800000061a027c28 */ /* 0x000fe40008000000 */
[----:B------:R-:W-:Y:S02]  /*4880*/  DMUL R10, R4, R10 ;  /* 0x0000000a040a7228 */ /* 0x000fe40000000000 */
[----:B------:R-:W-:Y:S02]  /*4890*/  DFMA R14, R12, R14, R12 ;  /* 0x0000000e0c0e722b */ /* 0x000fe4000000000c */
[----:B------:R-:W-:-:S04]  /*48a0*/  DMUL R24, R4, R24 ;  /* 0x0000001804187228 */ /* 0x000fc80000000000 */
[----:B------:R-:W-:Y:S02]  /*48b0*/  DFMA R2, R2, R6, R10 ;  /* 0x000000060202722b */ /* 0x000fe4000000000a */
[----:B------:R-:W-:-:S06]  /*48c0*/  DFMA R4, -R26, R14, 1 ;  /* 0x3ff000001a04742b */ /* 0x000fcc000000010e */
[----:B------:R-:W-:Y:S02]  /*48d0*/  DFMA R34, R24, R8, R2 ;  /* 0x000000081822722b */ /* 0x000fe40000000002 */
[----:B------:R-:W-:-:S08]  /*48e0*/  DFMA R4, R14, R4, R14 ;  /* 0x000000040e04722b */ /* 0x000fd0000000000e */
[----:B------:R-:W-:Y:S01]  /*48f0*/  DMUL R2, R34, R4 ;  /* 0x0000000422027228 */ /* 0x000fe20000000000 */
[----:B------:R-:W-:-:S07]  /*4900*/  FSETP.GEU.AND P1, PT, |R35|, 6.5827683646048100446e-37, PT ;  /* 0x036000002300780b */ /* 0x000fce0003f2e200 */
[----:B------:R-:W-:-:S08]  /*4910*/  DFMA R6, -R26, R2, R34 ;  /* 0x000000021a06722b */ /* 0x000fd00000000122 */
[----:B------:R-:W-:-:S10]  /*4920*/  DFMA R2, R4, R6, R2 ;  /* 0x000000060402722b */ /* 0x000fd40000000002 */
[----:B------:R-:W-:-:S05]  /*4930*/  FFMA R4, RZ, R27, R3 ;  /* 0x0000001bff047223 */ /* 0x000fca0000000003 */
[----:B------:R-:W-:-:S13]  /*4940*/  FSETP.GT.AND P0, PT, |R4|, 1.469367938527859385e-39, PT ;  /* 0x001000000400780b */ /* 0x000fda0003f04200 */
[----:B------:R-:W-:Y:S05]  /*4950*/  @P0 BRA P1, `(.L_x_87) ;  /* 0x0000000000180947 */ /* 0x000fea0000800000 */
[----:B------:R-:W-:Y:S01]  /*4960*/  IMAD.MOV.U32 R32, RZ, RZ, R26 ;  /* 0x000000ffff207224 */ /* 0x000fe200078e001a */
[----:B------:R-:W-:Y:S02]  /*4970*/  MOV R33, R27 ;  /* 0x0000001b00217202 */ /* 0x000fe40000000f00 */
[----:B------:R-:W-:-:S07]  /*4980*/  MOV R6, 0x49a0 ;  /* 0x000049a000067802 */ /* 0x000fce0000000f00 */
[----:B------:R-:W-:Y:S05]  /*4990*/  CALL.REL.NOINC `($__internal_3_$__cuda_sm20_div_rn_f64_full) ;  /* 0x0000000000dc7944 */ /* 0x000fea0003c00000 */
[----:B------:R-:W-:Y:S02]  /*49a0*/  IMAD.MOV.U32 R2, RZ, RZ, R8 ;  /* 0x000000ffff027224 */ /* 0x000fe400078e0008 */
[----:B------:R-:W-:-:S07]  /*49b0*/  IMAD.MOV.U32 R3, RZ, RZ, R9 ;  /* 0x000000ffff037224 */ /* 0x000fce00078e0009 */
.L_x_87:
[----:B------:R-:W-:Y:S05]  /*49c0*/  BSYNC.RECONVERGENT B2 ;  /* 0x0000000000027941 */ /* 0x000fea0003800200 */
.L_x_86:
[----:B------:R-:W-:Y:S02]  /*49d0*/  IMAD.MOV.U32 R4, RZ, RZ, R2 ;  /* 0x000000ffff047224 */ /* 0x000fe400078e0002 */
[----:B------:R-:W-:-:S07]  /*49e0*/  IMAD.MOV.U32 R5, RZ, RZ, R3 ;  /* 0x000000ffff057224 */ /* 0x000fce00078e0003 */
.L_x_76:
[----:B------:R-:W-:Y:S05]  /*49f0*/  BSYNC.RECONVERGENT B1 ;  /* 0x0000000000017941 */ /* 0x000fea0003800200 */
.L_x_75:
[----:B------:R-:W0:Y:S02]  /*4a00*/  LDCU.64 UR6, c[0x0][0x3b0] ;  /* 0x00007600ff0677ac */ /* 0x000e240008000a00 */
[----:B0-----:R-:W-:-:S04]  /*4a10*/  ISETP.NE.U32.AND P0, PT, RZ, UR6, PT ;  /* 0x00000006ff007c0c */ /* 0x001fc8000bf05070 */
[----:B------:R-:W-:-:S13]  /*4a20*/  ISETP.NE.AND.EX P0, PT, RZ, UR7, PT, P0 ;  /* 0x00000007ff007c0c */ /* 0x000fda000bf05300 */
[----:B------:R-:W-:Y:S05]  /*4a30*/  @!P0 EXIT ;  /* 0x000000000000894d */ /* 0x000fea0003800000 */
[----:B------:R-:W0:Y:S01]  /*4a40*/  LDC.64 R2, c[0x0][0x3b0] ;  /* 0x0000ec00ff027b82 */ /* 0x000e220000000a00 */
[----:B------:R-:W-:Y:S01]  /*4a50*/  DMUL R4, R26, R4 ;  /* 0x000000041a047228 */ /* 0x000fe20000000000 */
[----:B0-----:R-:W-:-:S06]  /*4a60*/  IMAD.WIDE R2, R0, 0x8, R2 ;  /* 0x0000000800027825 */ /* 0x001fcc00078e0202 */
[----:B------:R-:W-:Y:S01]  /*4a70*/  STG.E.64 desc[UR4][R2.64], R4 ;  /* 0x0000000402007986 */ /* 0x000fe2000c101b04 */
[----:B------:R-:W-:Y:S05]  /*4a80*/  EXIT ;  /* 0x000000000000794d */ /* 0x000fea0003800000 */
        .weak           $__internal_2_$__cuda_sm20_dblrcp_rn_slowpath_v3
        .type           $__internal_2_$__cuda_sm20_dblrcp_rn_slowpath_v3,@function
        .size           $__internal_2_$__cuda_sm20_dblrcp_rn_slowpath_v3,($__internal_3_$__cuda_sm20_div_rn_f64_full - $__internal_2_$__cuda_sm20_dblrcp_rn_slowpath_v3)
$__internal_2_$__cuda_sm20_dblrcp_rn_slowpath_v3:
[----:B------:R-:W-:Y:S01]  /*4a90*/  DSETP.GTU.AND P0, PT, |R16|, +INF , PT ;  /* 0x7ff000001000742a */ /* 0x000fe20003f0c200 */
[----:B------:R-:W-:-:S13]  /*4aa0*/  BSSY.RECONVERGENT B2, `(.L_x_88) ;  /* 0x0000024000027945 */ /* 0x000fda0003800200 */
        /* <DEDUP_REMOVED lines=9> */
[----:B------:R-:W-:Y:S01]  /*4b40*/  IADD3 R11, PT, PT, R17, -0x3fe00000, RZ ;  /* 0xc0200000110b7810 */ /* 0x000fe20007ffe0ff */
[----:B------:R-:W-:Y:S02]  /*4b50*/  IMAD.MOV.U32 R10, RZ, RZ, R16 ;  /* 0x000000ffff0a7224 */ /* 0x000fe400078e0010 */
[----:B------:R-:W-:Y:S01]  /*4b60*/  IMAD.MOV.U32 R12, RZ, RZ, R7 ;  /* 0x000000ffff0c7224 */ /* 0x000fe200078e0007 */
[----:B------:R-:W0:Y:S05]  /*4b70*/  MUFU.RCP64H R13, R11 ;  /* 0x0000000b000d7308 */ /* 0x000e2a0000001800 */
        /* <DEDUP_REMOVED lines=10> */
.L_x_91:
        /* <DEDUP_REMOVED lines=10> */
.L_x_89:
[----:B------:R-:W-:Y:S01]  /*4cc0*/  LOP3.LUT R11, R17, 0x80000, RZ, 0xfc, !PT ;  /* 0x00080000110b7812 */ /* 0x000fe200078efcff */
[----:B------:R-:W-:-:S07]  /*4cd0*/  IMAD.MOV.U32 R10, RZ, RZ, R16 ;  /* 0x000000ffff0a7224 */ /* 0x000fce00078e0010 */
.L_x_90:
[----:B------:R-:W-:Y:S05]  /*4ce0*/  BSYNC.RECONVERGENT B2 ;  /* 0x0000000000027941 */ /* 0x000fea0003800200 */
.L_x_88:
[----:B------:R-:W-:-:S04]  /*4cf0*/  IMAD.MOV.U32 R7, RZ, RZ, 0x0 ;  /* 0x00000000ff077424 */ /* 0x000fc800078e00ff */
[----:B------:R-:W-:Y:S05]  /*4d00*/  RET.REL.NODEC R6 `(_Z21b3lyp_analysis_kerneliiPKdS0_PdS1_S1_S1_) ;  /* 0xffffffb006bc7950 */ /* 0x000fea0003c3ffff */
        .weak           $__internal_3_$__cuda_sm20_div_rn_f64_full
        .type           $__internal_3_$__cuda_sm20_div_rn_f64_full,@function
        .size           $__internal_3_$__cuda_sm20_div_rn_f64_full,($__internal_4_$__cuda_sm20_dsqrt_rn_f64_mediumpath_v1 - $__internal_3_$__cuda_sm20_div_rn_f64_full)
$__internal_3_$__cuda_sm20_div_rn_f64_full:
[C---:B------:R-:W-:Y:S01]  /*4d10*/  FSETP.GEU.AND P0, PT, |R33|.reuse, 1.469367938527859385e-39, PT ;  /* 0x001000002100780b */ /* 0x040fe20003f0e200 */
[----:B------:R-:W-:Y:S01]  /*4d20*/  IMAD.MOV.U32 R36, RZ, RZ, R34 ;  /* 0x000000ffff247224 */ /* 0x000fe200078e0022 */
[----:B------:R-:W-:Y:S01]  /*4d30*/  LOP3.LUT R30, R33, 0x800fffff, RZ, 0xc0, !PT ;  /* 0x800fffff211e7812 */ /* 0x000fe200078ec0ff */
[----:B------:R-:W-:Y:S01]  /*4d40*/  BSSY.RECONVERGENT B0, `(.L_x_92) ;  /* 0x0000054000007945 */ /* 0x000fe20003800200 */
[C---:B------:R-:W-:Y:S02]  /*4d50*/  FSETP.GEU.AND P4, PT, |R35|.reuse, 1.469367938527859385e-39, PT ;  /* 0x001000002300780b */ /* 0x040fe40003f8e200 */
[----:B------:R-:W-:Y:S01]  /*4d60*/  LOP3.LUT R31, R30, 0x3ff00000, RZ, 0xfc, !PT ;  /* 0x3ff000001e1f7812 */ /* 0x000fe200078efcff */
[----:B------:R-:W-:Y:S01]  /*4d70*/  IMAD.MOV.U32 R30, RZ, RZ, R32 ;  /* 0x000000ffff1e7224 */ /* 0x000fe200078e0020 */
[----:B------:R-:W-:Y:S02]  /*4d80*/  MOV R40, 0x1 ;  /* 0x0000000100287802 */ /* 0x000fe40000000f00 */
[----:B------:R-:W-:-:S02]  /*4d90*/  LOP3.LUT R7, R35, 0x7ff00000, RZ, 0xc0, !PT ;  /* 0x7ff0000023077812 */ /* 0x000fc400078ec0ff */
[----:B------:R-:W-:Y:S01]  /*4da0*/  LOP3.LUT R10, R33, 0x7ff00000, RZ, 0xc0, !PT ;  /* 0x7ff00000210a7812 */ /* 0x000fe200078ec0ff */
[----:B------:R-:W-:-:S03]  /*4db0*/  @!P0 DMUL R30, R32, 8.98846567431157953865e+307 ;  /* 0x7fe00000201e8828 */ /* 0x000fc60000000000 */
[----:B------:R-:W-:Y:S01]  /*4dc0*/  ISETP.GE.U32.AND P3, PT, R7, R10, PT ;  /* 0x0000000a0700720c */ /* 0x000fe20003f66070 */
[----:B------:R-:W-:Y:S01]  /*4dd0*/  @!P4 IMAD.MOV.U32 R38, RZ, RZ, RZ ;  /* 0x000000ffff26c224 */ /* 0x000fe200078e00ff */
[----:B------:R-:W-:Y:S01]  /*4de0*/  @!P4 LOP3.LUT R8, R33, 0x7ff00000, RZ, 0xc0, !PT ;  /* 0x7ff000002108c812 */ /* 0x000fe200078ec0ff */
[----:B------:R-:W0:Y:S03]  /*4df0*/  MUFU.RCP64H R41, R31 ;  /* 0x0000001f00297308 */ /* 0x000e260000001800 */
[----:B------:R-:W-:Y:S01]  /*4e00*/  @!P4 ISETP.GE.U32.AND P5, PT, R7, R8, PT ;  /* 0x000000080700c20c */ /* 0x000fe20003fa6070 */
[----:B------:R-:W-:Y:S01]  /*4e10*/  IMAD.MOV.U32 R8, RZ, RZ, 0x1ca00000 ;  /* 0x1ca00000ff087424 */ /* 0x000fe200078e00ff */
[----:B------:R-:W-:-:S04]  /*4e20*/  @!P0 LOP3.LUT R10, R31, 0x7ff00000, RZ, 0xc0, !PT ;  /* 0x7ff000001f0a8812 */ /* 0x000fc800078ec0ff */
[C---:B------:R-:W-:Y:S02]  /*4e30*/  @!P4 SEL R9, R8.reuse, 0x63400000, !P5 ;  /* 0x634000000809c807 */ /* 0x040fe40006800000 */
[----:B------:R-:W-:Y:S02]  /*4e40*/  SEL R37, R8, 0x63400000, !P3 ;  /* 0x6340000008257807 */ /* 0x000fe40005800000 */
[--C-:B------:R-:W-:Y:S02]  /*4e50*/  @!P4 LOP3.LUT R9, R9, 0x80000000, R35.reuse, 0xf8, !PT ;  /* 0x800000000909c812 */ /* 0x100fe400078ef823 */
[----:B------:R-:W-:Y:S01]  /*4e60*/  LOP3.LUT R37, R37, 0x800fffff, R35, 0xf8, !PT ;  /* 0x800fffff25257812 */ /* 0x000fe200078ef823 */
[----:B0-----:R-:W-:Y:S01]  /*4e70*/  DFMA R12, R40, -R30, 1 ;  /* 0x3ff00000280c742b */ /* 0x001fe2000000081e */
[----:B------:R-:W-:Y:S01]  /*4e80*/  @!P4 LOP3.LUT R39, R9, 0x100000, RZ, 0xfc, !PT ;  /* 0x001000000927c812 */ /* 0x000fe200078efcff */
[----:B------:R-:W-:-:S05]  /*4e90*/  IMAD.MOV.U32 R9, RZ, RZ, R7 ;  /* 0x000000ffff097224 */ /* 0x000fca00078e0007 */
[----:B------:R-:W-:Y:S02]  /*4ea0*/  @!P4 DFMA R36, R36, 2, -R38 ;  /* 0x400000002424c82b */ /* 0x000fe40000000826 */
[----:B------:R-:W-:-:S08]  /*4eb0*/  DFMA R12, R12, R12, R12 ;  /* 0x0000000c0c0c722b */ /* 0x000fd0000000000c */
[----:B------:R-:W-:Y:S01]  /*4ec0*/  DFMA R40, R40, R12, R40 ;  /* 0x0000000c2828722b */ /* 0x000fe20000000028 */
[----:B------:R-:W-:-:S05]  /*4ed0*/  @!P4 LOP3.LUT R9, R37, 0x7ff00000, RZ, 0xc0, !PT ;  /* 0x7ff000002509c812 */ /* 0x000fca00078ec0ff */
[----:B------:R-:W-:Y:S02]  /*4ee0*/  VIADD R11, R9, 0xffffffff ;  /* 0xffffffff090b7836 */ /* 0x000fe40000000000 */
[----:B------:R-:W-:-:S03]  /*4ef0*/  DFMA R12, R40, -R30, 1 ;  /* 0x3ff00000280c742b */ /* 0x000fc6000000081e */
[----:B------:R-:W-:-:S05]  /*4f00*/  ISETP.GT.U32.AND P0, PT, R11, 0x7feffffe, PT ;  /* 0x7feffffe0b00780c */ /* 0x000fca0003f04070 */
[----:B------:R-:W-:Y:S01]  /*4f10*/  DFMA R40, R40, R12, R40 ;  /* 0x0000000c2828722b */ /* 0x000fe20000000028 */
[----:B------:R-:W-:-:S05]  /*4f20*/  VIADD R12, R10, 0xffffffff ;  /* 0xffffffff0a0c7836 */ /* 0x000fca0000000000 */
[----:B------:R-:W-:Y:S02]  /*4f30*/  ISETP.GT.U32.OR P0, PT, R12, 0x7feffffe, P0 ;  /* 0x7feffffe0c00780c */ /* 0x000fe40000704470 */
[----:B------:R-:W-:-:S08]  /*4f40*/  DMUL R38, R40, R36 ;  /* 0x0000002428267228 */ /* 0x000fd00000000000 */
[----:B------:R-:W-:-:S08]  /*4f50*/  DFMA R42, R38, -R30, R36 ;  /* 0x8000001e262a722b */ /* 0x000fd00000000024 */
[----:B------:R-:W-:Y:S01]  /*4f60*/  DFMA R12, R40, R42, R38 ;  /* 0x0000002a280c722b */ /* 0x000fe20000000026 */
[----:B------:R-:W-:Y:S10]  /*4f70*/  @P0 BRA `(.L_x_93) ;  /* 0x00000000006c0947 */ /* 0x000ff40003800000 */
[----:B------:R-:W-:-:S04]  /*4f80*/  LOP3.LUT R10, R33, 0x7ff00000, RZ, 0xc0, !PT ;  /* 0x7ff00000210a7812 */ /* 0x000fc800078ec0ff */
[CC--:B------:R-:W-:Y:S02]  /*4f90*/  VIADDMNMX R9, R7.reuse, -R10.reuse, 0xb9600000, !PT ;  /* 0xb960000007097446 */ /* 0x0c0fe4000780090a */
[----:B------:R-:W-:Y:S01]  /*4fa0*/  ISETP.GE.U32.AND P0, PT, R7, R10, PT ;  /* 0x0000000a0700720c */ /* 0x000fe20003f06070 */
[----:B------:R-:W-:Y:S01]  /*4fb0*/  IMAD.MOV.U32 R10, RZ, RZ, RZ ;  /* 0x000000ffff0a7224 */ /* 0x000fe200078e00ff */
[----:B------:R-:W-:Y:S02]  /*4fc0*/  VIMNMX R9, PT, PT, R9, 0x46a00000, PT ;  /* 0x46a0000009097848 */ /* 0x000fe40003fe0100 */
[----:B------:R-:W-:-:S04]  /*4fd0*/  SEL R8, R8, 0x63400000, !P0 ;  /* 0x6340000008087807 */ /* 0x000fc80004000000 */
[----:B------:R-:W-:-:S05]  /*4fe0*/  IADD3 R8, PT, PT, -R8, R9, RZ ;  /* 0x0000000908087210 */ /* 0x000fca0007ffe1ff */
[----:B------:R-:W-:-:S06]  /*4ff0*/  VIADD R11, R8, 0x7fe00000 ;  /* 0x7fe00000080b7836 */ /* 0x000fcc0000000000 */
[----:B------:R-:W-:-:S10]  /*5000*/  DMUL R38, R12, R10 ;  /* 0x0000000a0c267228 */ /* 0x000fd40000000000 */
[----:B------:R-:W-:-:S13]  /*5010*/  FSETP.GTU.AND P0, PT, |R39|, 1.469367938527859385e-39, PT ;  /* 0x001000002700780b */ /* 0x000fda0003f0c200 */
[----:B------:R-:W-:Y:S05]  /*5020*/  @P0 BRA `(.L_x_94) ;  /* 0x0000000000940947 */ /* 0x000fea0003800000 */
[----:B------:R-:W-:-:S06]  /*5030*/  DFMA R30, R12, -R30, R36 ;  /* 0x8000001e0c1e722b */ /* 0x000fcc0000000024 */
[----:B------:R-:W-:-:S04]  /*5040*/  IMAD.MOV.U32 R30, RZ, RZ, RZ ;  /* 0x000000ffff1e7224 */ /* 0x000fc800078e00ff */
[C---:B------:R-:W-:Y:S02]  /*5050*/  FSETP.NEU.AND P0, PT, R31.reuse, RZ, PT ;  /* 0x000000ff1f00720b */ /* 0x040fe40003f0d000 */
[----:B------:R-:W-:-:S04]  /*5060*/  LOP3.LUT R32, R31, 0x80000000, R33, 0x48, !PT ;  /* 0x800000001f207812 */ /* 0x000fc800078e4821 */
[----:B------:R-:W-:-:S07]  /*5070*/  LOP3.LUT R31, R32, R11, RZ, 0xfc, !PT ;  /* 0x0000000b201f7212 */ /* 0x000fce00078efcff */
[----:B------:R-:W-:Y:S05]  /*5080*/  @!P0 BRA `(.L_x_94) ;  /* 0x00000000007c8947 */ /* 0x000fea0003800000 */
[----:B------:R-:W-:Y:S01]  /*5090*/  IMAD.MOV R11, RZ, RZ, -R8 ;  /* 0x000000ffff0b7224 */ /* 0x000fe200078e0a08 */
[----:B------:R-:W-:Y:S01]  /*50a0*/  IADD3 R8, PT, PT, -R8, -0x43300000, RZ ;  /* 0xbcd0000008087810 */ /* 0x000fe20007ffe1ff */
[----:B------:R-:W-:-:S06]  /*50b0*/  IMAD.MOV.U32 R10, RZ, RZ, RZ ;  /* 0x000000ffff0a7224 */ /* 0x000fcc00078e00ff */
[----:B------:R-:W-:Y:S02]  /*50c0*/  DFMA R10, R38, -R10, R12 ;  /* 0x8000000a260a722b */ /* 0x000fe4000000000c */
[----:B------:R-:W-:-:S08]  /*50d0*/  DMUL.RP R12, R12, R30 ;  /* 0x0000001e0c0c7228 */ /* 0x000fd00000008000 */
[----:B------:R-:W-:Y:S02]  /*50e0*/  FSETP.NEU.AND P0, PT, |R11|, R8, PT ;  /* 0x000000080b00720b */ /* 0x000fe40003f0d200 */
[----:B------:R-:W-:Y:S02]  /*50f0*/  LOP3.LUT R7, R13, R32, RZ, 0x3c, !PT ;  /* 0x000000200d077212 */ /* 0x000fe400078e3cff */
[----:B------:R-:W-:Y:S02]  /*5100*/  FSEL R38, R12, R38, !P0 ;  /* 0x000000260c267208 */ /* 0x000fe40004000000 */
[----:B------:R-:W-:Y:S01]  /*5110*/  FSEL R39, R7, R39, !P0 ;  /* 0x0000002707277208 */ /* 0x000fe20004000000 */
[----:B------:R-:W-:Y:S06]  /*5120*/  BRA `(.L_x_94) ;  /* 0x0000000000547947 */ /* 0x000fec0003800000 */
.L_x_93:
[----:B------:R-:W-:-:S14]  /*5130*/  DSETP.NAN.AND P0, PT, R34, R34, PT ;  /* 0x000000222200722a */ /* 0x000fdc0003f08000 */
[----:B------:R-:W-:Y:S05]  /*5140*/  @P0 BRA `(.L_x_95) ;  /* 0x0000000000440947 */ /* 0x000fea0003800000 */
[----:B------:R-:W-:-:S14]  /*5150*/  DSETP.NAN.AND P0, PT, R32, R32, PT ;  /* 0x000000202000722a */ /* 0x000fdc0003f08000 */
[----:B------:R-:W-:Y:S05]  /*5160*/  @P0 BRA `(.L_x_96) ;  /* 0x0000000000300947 */ /* 0x000fea0003800000 */
[----:B------:R-:W-:Y:S01]  /*5170*/  ISETP.NE.AND P0, PT, R9, R10, PT ;  /* 0x0000000a0900720c */ /* 0x000fe20003f05270 */
[----:B------:R-:W-:Y:S01]  /*5180*/  IMAD.MOV.U32 R38, RZ, RZ, 0x0 ;  /* 0x00000000ff267424 */ /* 0x000fe200078e00ff */
[----:B------:R-:W-:-:S11]  /*5190*/  MOV R39, 0xfff80000 ;  /* 0xfff8000000277802 */ /* 0x000fd60000000f00 */
[----:B------:R-:W-:Y:S05]  /*51a0*/  @!P0 BRA `(.L_x_94) ;  /* 0x0000000000348947 */ /* 0x000fea0003800000 */
[----:B------:R-:W-:Y:S02]  /*51b0*/  ISETP.NE.AND P0, PT, R9, 0x7ff00000, PT ;  /* 0x7ff000000900780c */ /* 0x000fe40003f05270 */
[----:B------:R-:W-:Y:S02]  /*51c0*/  LOP3.LUT R39, R35, 0x80000000, R33, 0x48, !PT ;  /* 0x8000000023277812 */ /* 0x000fe400078e4821 */
[----:B------:R-:W-:-:S13]  /*51d0*/  ISETP.EQ.OR P0, PT, R10, RZ, !P0 ;  /* 0x000000ff0a00720c */ /* 0x000fda0004702670 */
[----:B------:R-:W-:Y:S01]  /*51e0*/  @P0 LOP3.LUT R7, R39, 0x7ff00000, RZ, 0xfc, !PT ;  /* 0x7ff0000027070812 */ /* 0x000fe200078efcff */
[----:B------:R-:W-:Y:S02]  /*51f0*/  @!P0 IMAD.MOV.U32 R38, RZ, RZ, RZ ;  /* 0x000000ffff268224 */ /* 0x000fe400078e00ff */
[----:B------:R-:W-:Y:S02]  /*5200*/  @P0 IMAD.MOV.U32 R38, RZ, RZ, RZ ;  /* 0x000000ffff260224 */ /* 0x000fe400078e00ff */
[----:B------:R-:W-:Y:S01]  /*5210*/  @P0 IMAD.MOV.U32 R39, RZ, RZ, R7 ;  /* 0x000000ffff270224 */ /* 0x000fe200078e0007 */
[----:B------:R-:W-:Y:S06]  /*5220*/  BRA `(.L_x_94) ;  /* 0x0000000000147947 */ /* 0x000fec0003800000 */
.L_x_96:
[----:B------:R-:W-:Y:S01]  /*5230*/  LOP3.LUT R39, R33, 0x80000, RZ, 0xfc, !PT ;  /* 0x0008000021277812 */ /* 0x000fe200078efcff */
[----:B------:R-:W-:Y:S01]  /*5240*/  IMAD.MOV.U32 R38, RZ, RZ, R32 ;  /* 0x000000ffff267224 */ /* 0x000fe200078e0020 */
[----:B------:R-:W-:Y:S06]  /*5250*/  BRA `(.L_x_94) ;  /* 0x0000000000087947 */ /* 0x000fec0003800000 */
.L_x_95:
[----:B------:R-:W-:Y:S01]  /*5260*/  LOP3.LUT R39, R35, 0x80000, RZ, 0xfc, !PT ;  /* 0x0008000023277812 */ /* 0x000fe200078efcff */
[----:B------:R-:W-:-:S07]  /*5270*/  IMAD.MOV.U32 R38, RZ, RZ, R34 ;  /* 0x000000ffff267224 */ /* 0x000fce00078e0022 */
.L_x_94:
[----:B------:R-:W-:Y:S05]  /*5280*/  BSYNC.RECONVERGENT B0 ;  /* 0x0000000000007941 */ /* 0x000fea0003800200 */
.L_x_92:
[----:B------:R-:W-:Y:S01]  /*5290*/  IMAD.MOV.U32 R7, RZ, RZ, 0x0 ;  /* 0x00000000ff077424 */ /* 0x000fe200078e00ff */
[----:B------:R-:W-:Y:S01]  /*52a0*/  MOV R9, R39 ;  /* 0x0000002700097202 */ /* 0x000fe20000000f00 */
[----:B------:R-:W-:Y:S02]  /*52b0*/  IMAD.MOV.U32 R8, RZ, RZ, R38 ;  /* 0x000000ffff087224 */ /* 0x000fe400078e0026 */
[----:B------:R-:W-:Y:S05]  /*52c0*/  RET.REL.NODEC R6 `(_Z21b3lyp_analysis_kerneliiPKdS0_PdS1_S1_S1_) ;  /* 0xffffffac064c7950 */ /* 0x000fea0003c3ffff */
        .weak           $__internal_4_$__cuda_sm20_dsqrt_rn_f64_mediumpath_v1
        .type           $__internal_4_$__cuda_sm20_dsqrt_rn_f64_mediumpath_v1,@function
        .size           $__internal_4_$__cuda_sm20_dsqrt_rn_f64_mediumpath_v1,($_Z21b3lyp_analysis_kerneliiPKdS0_PdS1_S1_S1_$__internal_accurate_pow - $__internal_4_$__cuda_sm20_dsqrt_rn_f64_mediumpath_v1)
$__internal_4_$__cuda_sm20_dsqrt_rn_f64_mediumpath_v1:
[----:B------:R-:W-:Y:S01]  /*52d0*/  ISETP.GE.U32.AND P1, PT, R8, -0x3400000, PT ;  /* 0xfcc000000800780c */ /* 0x000fe20003f26070 */
[----:B------:R-:W-:Y:S01]  /*52e0*/  BSSY.RECONVERGENT B2, `(.L_x_97) ;  /* 0x0000025000027945 */ /* 0x000fe20003800200 */
[----:B------:R-:W-:Y:S02]  /*52f0*/  IMAD.MOV.U32 R13, RZ, RZ, R7 ;  /* 0x000000ffff0d7224 */ /* 0x000fe400078e0007 */
[----:B------:R-:W-:-:S09]  /*5300*/  IMAD.MOV.U32 R19, RZ, RZ, R9 ;  /* 0x000000ffff137224 */ /* 0x000fd200078e0009 */
[----:B------:R-:W-:Y:S05]  /*5310*/  @!P1 BRA `(.L_x_98) ;  /* 0x0000000000209947 */ /* 0x000fea0003800000 */
[----:B------:R-:W-:-:S10]  /*5320*/  DFMA.RM R8, R14, R12, R18 ;  /* 0x0000000c0e08722b */ /* 0x000fd40000004012 */
[----:B------:R-:W-:-:S05]  /*5330*/  IADD3 R12, P1, PT, R8, 0x1, RZ ;  /* 0x00000001080c7810 */ /* 0x000fca0007f3e0ff */
[----:B------:R-:W-:-:S06]  /*5340*/  IMAD.X R13, RZ, RZ, R9, P1 ;  /* 0x000000ffff0d7224 */ /* 0x000fcc00008e0609 */
[----:B------:R-:W-:-:S08]  /*5350*/  DFMA.RP R10, -R8, R12, R10 ;  /* 0x0000000c080a722b */ /* 0x000fd0000000810a */
[----:B------:R-:W-:-:S06]  /*5360*/  DSETP.GT.AND P1, PT, R10, RZ, PT ;  /* 0x000000ff0a00722a */ /* 0x000fcc0003f24000 */
[----:B------:R-:W-:Y:S02]  /*5370*/  FSEL R8, R12, R8, P1 ;  /* 0x000000080c087208 */ /* 0x000fe40000800000 */
[----:B------:R-:W-:Y:S01]  /*5380*/  FSEL R9, R13, R9, P1 ;  /* 0x000000090d097208 */ /* 0x000fe20000800000 */
[----:B------:R-:W-:Y:S06]  /*5390*/  BRA `(.L_x_99) ;  /* 0x0000000000647947 */ /* 0x000fec0003800000 */
.L_x_98:
[----:B------:R-:W-:-:S14]  /*53a0*/  DSETP.NE.AND P1, PT, R10, RZ, PT ;  /* 0x000000ff0a00722a */ /* 0x000fdc0003f25000 */
[----:B------:R-:W-:Y:S05]  /*53b0*/  @!P1 BRA `(.L_x_100) ;  /* 0x0000000000589947 */ /* 0x000fea0003800000 */
[----:B------:R-:W-:-:S13]  /*53c0*/  ISETP.GE.AND P1, PT, R11, RZ, PT ;  /* 0x000000ff0b00720c */ /* 0x000fda0003f26270 */
[----:B------:R-:W-:Y:S02]  /*53d0*/  @!P1 IMAD.MOV.U32 R8, RZ, RZ, 0x0 ;  /* 0x00000000ff089424 */ /* 0x000fe400078e00ff */
[----:B------:R-:W-:Y:S01]  /*53e0*/  @!P1 IMAD.MOV.U32 R9, RZ, RZ, -0x80000 ;  /* 0xfff80000ff099424 */ /* 0x000fe200078e00ff */
[----:B------:R-:W-:Y:S06]  /*53f0*/  @!P1 BRA `(.L_x_99) ;  /* 0x00000000004c9947 */ /* 0x000fec0003800000 */
[----:B------:R-:W-:-:S13]  /*5400*/  ISETP.GT.AND P1, PT, R11, 0x7fefffff, PT ;  /* 0x7fefffff0b00780c */ /* 0x000fda0003f24270 */
[----:B------:R-:W-:Y:S05]  /*5410*/  @P1 BRA `(.L_x_100) ;  /* 0x0000000000401947 */ /* 0x000fea0003800000 */
[----:B------:R-:W-:Y:S01]  /*5420*/  DMUL R8, R10, 8.11296384146066816958e+31 ;  /* 0x469000000a087828 */ /* 0x000fe20000000000 */
[----:B------:R-:W-:Y:S01]  /*5430*/  IMAD.MOV.U32 R14, RZ, RZ, 0x0 ;  /* 0x00000000ff0e7424 */ /* 0x000fe200078e00ff */
[----:B------:R-:W-:Y:S01]  /*5440*/  MOV R10, RZ ;  /* 0x000000ff000a7202 */ /* 0x000fe20000000f00 */
[----:B------:R-:W-:-:S03]  /*5450*/  IMAD.MOV.U32 R15, RZ, RZ, 0x3fd80000 ;  /* 0x3fd80000ff0f7424 */ /* 0x000fc600078e00ff */
[----:B------:R-:W0:Y:S02]  /*5460*/  MUFU.RSQ64H R11, R9 ;  /* 0x00000009000b7308 */ /* 0x000e240000001c00 */
[----:B0-----:R-:W-:-:S08]  /*5470*/  DMUL R12, R10, R10 ;  /* 0x0000000a0a0c7228 */ /* 0x001fd00000000000 */
[----:B------:R-:W-:-:S08]  /*5480*/  DFMA R12, R8, -R12, 1 ;  /* 0x3ff00000080c742b */ /* 0x000fd0000000080c */
[----:B------:R-:W-:Y:S02]  /*5490*/  DFMA R14, R12, R14, 0.5 ;  /* 0x3fe000000c0e742b */ /* 0x000fe4000000000e */
[----:B------:R-:W-:-:S08]  /*54a0*/  DMUL R12, R10, R12 ;  /* 0x0000000c0a0c7228 */ /* 0x000fd00000000000 */
[----:B------:R-:W-:-:S08]  /*54b0*/  DFMA R12, R14, R12, R10 ;  /* 0x0000000c0e0c722b */ /* 0x000fd0000000000a */
[----:B------:R-:W-:Y:S02]  /*54c0*/  DMUL R10, R8, R12 ;  /* 0x0000000c080a7228 */ /* 0x000fe40000000000 */
[----:B------:R-:W-:-:S06]  /*54d0*/  VIADD R13, R13, 0xfff00000 ;  /* 0xfff000000d0d7836 */ /* 0x000fcc0000000000 */
[----:B------:R-:W-:-:S08]  /*54e0*/  DFMA R14, R10, -R10, R8 ;  /* 0x8000000a0a0e722b */ /* 0x000fd00000000008 */
[----:B------:R-:W-:-:S10]  /*54f0*/  DFMA R8, R12, R14, R10 ;  /* 0x0000000e0c08722b */ /* 0x000fd4000000000a */
[----:B------:R-:W-:Y:S01]  /*5500*/  VIADD R9, R9, 0xfcb00000 ;  /* 0xfcb0000009097836 */ /* 0x000fe20000000000 */
[----:B------:R-:W-:Y:S06]  /*5510*/  BRA `(.L_x_99) ;  /* 0x0000000000047947 */ /* 0x000fec0003800000 */
.L_x_100:
[----:B------:R-:W-:-:S11]  /*5520*/  DADD R8, R10, R10 ;  /* 0x000000000a087229 */ /* 0x000fd6000000000a */
.L_x_99:
[----:B------:R-:W-:Y:S05]  /*5530*/  BSYNC.RECONVERGENT B2 ;  /* 0x0000000000027941 */ /* 0x000fea0003800200 */
.L_x_97:
[----:B------:R-:W-:Y:S01]  /*5540*/  MOV R7, 0x0 ;  /* 0x0000000000077802 */ /* 0x000fe20000000f00 */
[----:B------:R-:W-:Y:S02]  /*5550*/  IMAD.MOV.U32 R22, RZ, RZ, R8 ;  /* 0x000000ffff167224 */ /* 0x000fe400078e0008 */
[----:B------:R-:W-:Y:S01]  /*5560*/  IMAD.MOV.U32 R23, RZ, RZ, R9 ;  /* 0x000000ffff177224 */ /* 0x000fe200078e0009 */
[----:B------:R-:W-:Y:S06]  /*5570*/  RET.REL.NODEC R6 `(_Z21b3lyp_analysis_kerneliiPKdS0_PdS1_S1_S1_) ;  /* 0xffffffa806a07950 */ /* 0x000fec0003c3ffff */
        .type           $_Z21b3lyp_analysis_kerneliiPKdS0_PdS1_S1_S1_$__internal_accurate_pow,@function
        .size           $_Z21b3lyp_analysis_kerneliiPKdS0_PdS1_S1_S1_$__internal_accurate_pow,(.L_x_245 - $_Z21b3lyp_analysis_kerneliiPKdS0_PdS1_S1_S1_$__internal_accurate_pow)
$_Z21b3lyp_analysis_kerneliiPKdS0_PdS1_S1_S1_$__internal_accurate_pow:
[----:B------:R-:W-:Y:S01]  /*5580*/  ISETP.GT.U32.AND P0, PT, R43, 0xfffff, PT ;  /* 0x000fffff2b00780c */ /* 0x000fe20003f04070 */
[--C-:B------:R-:W-:Y:S01]  /*5590*/  IMAD.MOV.U32 R11, RZ, RZ, R43.reuse ;  /* 0x000000ffff0b7224 */ /* 0x100fe200078e002b */
[----:B------:R-:W-:Y:S01]  /*55a0*/  UMOV UR6, 0x7d2cafe2 ;  /* 0x7d2cafe200067882 */ /* 0x000fe20000000000 */
[----:B------:R-:W-:Y:S01]  /*55b0*/  IMAD.MOV.U32 R38, RZ, RZ, RZ ;  /* 0x000000ffff267224 */ /* 0x000fe200078e00ff */
[----:B------:R-:W-:Y:S01]  /*55c0*/  UMOV UR7, 0x3eb0f5ff ;  /* 0x3eb0f5ff00077882 */ /* 0x000fe20000000000 */
[----:B------:R-:W-:Y:S01]  /*55d0*/  IMAD.MOV.U32 R12, RZ, RZ, 0x41ad3b5a ;  /* 0x41ad3b5aff0c7424 */ /* 0x000fe200078e00ff */
[----:B------:R-:W-:Y:S01]  /*55e0*/  SHF.R.U32.HI R43, RZ, 0x14, R43 ;  /* 0x00000014ff2b7819 */ /* 0x000fe2000001162b */
[----:B------:R-:W-:Y:S01]  /*55f0*/  IMAD.MOV.U32 R13, RZ, RZ, 0x3ed0f5d2 ;  /* 0x3ed0f5d2ff0d7424 */ /* 0x000fe200078e00ff */
[----:B------:R-:W-:Y:S01]  /*5600*/  UMOV UR8, 0x3b39803f ;  /* 0x3b39803f00087882 */ /* 0x000fe20000000000 */
[----:B------:R-:W-:-:S04]  /*5610*/  UMOV UR9, 0x3c7abc9e ;  /* 0x3c7abc9e00097882 */ /* 0x000fc80000000000 */
[----:B------:R-:W-:-:S10]  /*5620*/  @!P0 DMUL R8, R10, 1.80143985094819840000e+16 ;  /* 0x435000000a088828 */ /* 0x000fd40000000000 */
[----:B------:R-:W-:Y:S01]  /*5630*/  @!P0 IMAD.MOV.U32 R11, RZ, RZ, R9 ;  /* 0x000000ffff0b8224 */ /* 0x000fe200078e0009 */
[----:B------:R-:W-:Y:S01]  /*5640*/  @!P0 LEA.HI R43, R9, 0xffffffca, RZ, 0xc ;  /* 0xffffffca092b8811 */ /* 0x000fe200078f60ff */
[----:B------:R-:W-:-:S03]  /*5650*/  @!P0 IMAD.MOV.U32 R10, RZ, RZ, R8 ;  /* 0x000000ffff0a8224 */ /* 0x000fc600078e0008 */
[----:B------:R-:W-:Y:S01]  /*5660*/  LOP3.LUT R11, R11, 0x800fffff, RZ, 0xc0, !PT ;  /* 0x800fffff0b0b7812 */ /* 0x000fe200078ec0ff */
[----:B------:R-:W-:Y:S01]  /*5670*/  IMAD.MOV.U32 R28, RZ, RZ, R10 ;  /* 0x000000ffff1c7224 */ /* 0x000fe200078e000a */
[----:B------:R-:W-:Y:S02]  /*5680*/  IADD3 R8, PT, PT, R43, -0x3ff, RZ ;  /* 0xfffffc012b087810 */ /* 0x000fe40007ffe0ff */
[----:B------:R-:W-:-:S04]  /*5690*/  LOP3.LUT R29, R11, 0x3ff00000, RZ, 0xfc, !PT ;  /* 0x3ff000000b1d7812 */ /* 0x000fc800078efcff */
[----:B------:R-:W-:-:S13]  /*56a0*/  ISETP.GE.U32.AND P3, PT, R29, 0x3ff6a09f, PT ;  /* 0x3ff6a09f1d00780c */ /* 0x000fda0003f66070 */
[----:B------:R-:W-:Y:S02]  /*56b0*/  @P3 VIADD R11, R29, 0xfff00000 ;  /* 0xfff000001d0b3836 */ /* 0x000fe40000000000 */
[----:B------:R-:W-:Y:S02]  /*56c0*/  @P3 VIADD R8, R43, 0xfffffc02 ;  /* 0xfffffc022b083836 */ /* 0x000fe40000000000 */
[----:B------:R-:W-:Y:S01]  /*56d0*/  IMAD.MOV.U32 R43, RZ, RZ, R7 ;  /* 0x000000ffff2b7224 */ /* 0x000fe200078e0007 */
[----:B------:R-:W-:-:S03]  /*56e0*/  @P3 MOV R29, R11 ;  /* 0x0000000b001d3202 */ /* 0x000fc60000000f00 */
[----:B------:R-:W-:-:S03]  /*56f0*/  IMAD.SHL.U32 R7, R43, 0x2, RZ ;  /* 0x000000022b077824 */ /* 0x000fc600078e00ff */
[C---:B------:R-:W-:Y:S02]  /*5700*/  DADD R30, R28.reuse, 1 ;  /* 0x3ff000001c1e7429 */ /* 0x040fe40000000000 */
[----:B------:R-:W-:Y:S01]  /*5710*/  DADD R28, R28, -1 ;  /* 0xbff000001c1c7429 */ /* 0x000fe20000000000 */
[----:B------:R-:W-:-:S03]  /*5720*/  ISETP.GT.U32.AND P0, PT, R7, -0x2000001, PT ;  /* 0xfdffffff0700780c */ /* 0x000fc60003f04070 */
        /* <DEDUP_REMOVED lines=11> */
[----:B------:R-:W-:-:S05]  /*57e0*/  DADD R30, R30, R30 ;  /* 0x000000001e1e7229 */ /* 0x000fca000000001e */
[----:B------:R-:W-:Y:S01]  /*57f0*/  DFMA R34, R36, R12, UR6 ;  /* 0x0000000624227e2b */ /* 0x000fe2000800000c */
[----:B------:R-:W-:Y:S01]  /*5800*/  UMOV UR6, 0xe4faecd5 ;  /* 0xe4faecd500067882 */ /* 0x000fe20000000000 */
[----:B------:R-:W-:Y:S01]  /*5810*/  UMOV UR7, 0x3f1745cd ;  /* 0x3f1745cd00077882 */ /* 0x000fe20000000000 */
[-C--:B------:R-:W-:Y:S02]  /*5820*/  DFMA R30, R28, -R10.reuse, R30 ;  /* 0x8000000a1c1e722b */ /* 0x080fe4000000001e */
[----:B------:R-:W-:-:S03]  /*5830*/  DMUL R28, R10, R10 ;  /* 0x0000000a0a1c7228 */ /* 0x000fc60000000000 */
[----:B------:R-:W-:Y:S01]  /*5840*/  DFMA R34, R36, R34, UR6 ;  /* 0x0000000624227e2b */ /* 0x000fe20008000022 */
[----:B------:R-:W-:Y:S01]  /*5850*/  UMOV UR6, 0x258a578b ;  /* 0x258a578b00067882 */ /* 0x000fe20000000000 */
[----:B------:R-:W-:Y:S01]  /*5860*/  UMOV UR7, 0x3f3c71c7 ;  /* 0x3f3c71c700077882 */ /* 0x000fe20000000000 */
[----:B------:R-:W-:-:S05]  /*5870*/  DMUL R30, R38, R30 ;  /* 0x0000001e261e7228 */ /* 0x000fca0000000000 */
[----:B------:R-:W-:Y:S01]  /*5880*/  DFMA R34, R36, R34, UR6 ;  /* 0x0000000624227e2b */ /* 0x000fe20008000022 */
[----:B------:R-:W-:Y:S01]  /*5890*/  UMOV UR6, 0x9242b910 ;  /* 0x9242b91000067882 */ /* 0x000fe20000000000 */
[----:B------:R-:W-:-:S03]  /*58a0*/  UMOV UR7, 0x3f624924 ;  /* 0x3f62492400077882 */ /* 0x000fc60000000000 */
[----:B------:R-:W-:Y:S02]  /*58b0*/  VIADD R41, R31, 0x100000 ;  /* 0x001000001f297836 */ /* 0x000fe40000000000 */
[----:B------:R-:W-:Y:S01]  /*58c0*/  IMAD.MOV.U32 R40, RZ, RZ, R30 ;  /* 0x000000ffff287224 */ /* 0x000fe200078e001e */
[----:B------:R-:W-:Y:S01]  /*58d0*/  DFMA R34, R36, R34, UR6 ;  /* 0x0000000624227e2b */ /* 0x000fe20008000022 */
[----:B------:R-:W-:Y:S01]  /*58e0*/  UMOV UR6, 0x99999dfb ;  /* 0x99999dfb00067882 */ /* 0x000fe20000000000 */
[----:B------:R-:W-:-:S06]  /*58f0*/  UMOV UR7, 0x3f899999 ;  /* 0x3f89999900077882 */ /* 0x000fcc0000000000 */
[----:B------:R-:W-:Y:S01]  /*5900*/  DFMA R34, R36, R34, UR6 ;  /* 0x0000000624227e2b */ /* 0x000fe20008000022 */
[----:B------:R-:W-:Y:S01]  /*5910*/  UMOV UR6, 0x55555555 ;  /* 0x5555555500067882 */ /* 0x000fe20000000000 */
[----:B------:R-:W-:-:S06]  /*5920*/  UMOV UR7, 0x3fb55555 ;  /* 0x3fb5555500077882 */ /* 0x000fcc0000000000 */
[----:B------:R-:W-:-:S08]  /*5930*/  DFMA R12, R36, R34, UR6 ;  /* 0x00000006240c7e2b */ /* 0x000fd00008000022 */
[----:B------:R-:W-:Y:S01]  /*5940*/  DADD R32, -R12, UR6 ;  /* 0x000000060c207e29 */ /* 0x000fe20008000100 */
[----:B------:R-:W-:Y:S01]  /*5950*/  UMOV UR6, 0xb9e7b0 ;  /* 0x00b9e7b000067882 */ /* 0x000fe20000000000 */
[----:B------:R-:W-:-:S06]  /*5960*/  UMOV UR7, 0x3c46a4cb ;  /* 0x3c46a4cb00077882 */ /* 0x000fcc0000000000 */
[----:B------:R-:W-:Y:S02]  /*5970*/  DFMA R36, R36, R34, R32 ;  /* 0x000000222424722b */ /* 0x000fe40000000020 */
[C---:B------:R-:W-:Y:S02]  /*5980*/  DMUL R32, R10.reuse, R28 ;  /* 0x0000001c0a207228 */ /* 0x040fe40000000000 */
[----:B------:R-:W-:-:S04]  /*5990*/  DFMA R34, R10, R10, -R28 ;  /* 0x0000000a0a22722b */ /* 0x000fc8000000081c */
[----:B------:R-:W-:Y:S01]  /*59a0*/  DADD R36, R36, -UR6 ;  /* 0x8000000624247e29 */ /* 0x000fe20008000000 */
[----:B------:R-:W-:Y:S01]  /*59b0*/  UMOV UR6, 0x80000000 ;  /* 0x8000000000067882 */ /* 0x000fe20000000000 */
[C---:B------:R-:W-:Y:S01]  /*59c0*/  DFMA R38, R10.reuse, R28, -R32 ;  /* 0x0000001c0a26722b */ /* 0x040fe20000000820 */
[----:B------:R-:W-:Y:S01]  /*59d0*/  UMOV UR7, 0x43300000 ;  /* 0x4330000000077882 */ /* 0x000fe20000000000 */
[----:B------:R-:W-:-:S06]  /*59e0*/  DFMA R34, R10, R40, R34 ;  /* 0x000000280a22722b */ /* 0x000fcc0000000022 */
[----:B------:R-:W-:Y:S02]  /*59f0*/  DFMA R38, R30, R28, R38 ;  /* 0x0000001c1e26722b */ /* 0x000fe40000000026 */
[----:B------:R-:W-:-:S06]  /*5a00*/  DADD R28, R12, R36 ;  /* 0x000000000c1c7229 */ /* 0x000fcc0000000024 */
[----:B------:R-:W-:Y:S02]  /*5a10*/  DFMA R38, R10, R34, R38 ;  /* 0x000000220a26722b */ /* 0x000fe40000000026 */
        /* <DEDUP_REMOVED lines=13> */
[----:B------:R-:W-:Y:S01]  /*5af0*/  DADD R30, R30, R10 ;  /* 0x000000001e1e7229 */ /* 0x000fe2000000000a */
[----:B------:R-:W-:Y:S01]  /*5b00*/  LOP3.LUT R10, R8, 0x80000000, RZ, 0x3c, !PT ;  /* 0x80000000080a7812 */ /* 0x000fe200078e3cff */
[----:B------:R-:W-:-:S06]  /*5b10*/  IMAD.MOV.U32 R11, RZ, RZ, 0x43300000 ;  /* 0x43300000ff0b7424 */ /* 0x000fcc00078e00ff */
[----:B------:R-:W-:Y:S02]  /*5b20*/  DADD R28, R12, R30 ;  /* 0x000000000c1c7229 */ /* 0x000fe4000000001e */
[----:B------:R-:W-:Y:S01]  /*5b30*/  DADD R10, R10, -UR6 ;  /* 0x800000060a0a7e29 */ /* 0x000fe20008000000 */
[----:B------:R-:W-:Y:S01]  /*5b40*/  UMOV UR6, 0xfefa39ef ;  /* 0xfefa39ef00067882 */ /* 0x000fe20000000000 */
[----:B------:R-:W-:-:S04]  /*5b50*/  UMOV UR7, 0x3fe62e42 ;  /* 0x3fe62e4200077882 */ /* 0x000fc80000000000 */
[--C-:B------:R-:W-:Y:S02]  /*5b60*/  DADD R32, R12, -R28.reuse ;  /* 0x000000000c207229 */ /* 0x100fe4000000081c */
[----:B------:R-:W-:-:S06]  /*5b70*/  DFMA R8, R10, UR6, R28 ;  /* 0x000000060a087c2b */ /* 0x000fcc000800001c */
[----:B------:R-:W-:Y:S02]  /*5b80*/  DADD R32, R30, R32 ;  /* 0x000000001e207229 */ /* 0x000fe40000000020 */
[----:B------:R-:W-:Y:S01]  /*5b90*/  DFMA R12, R10, -UR6, R8 ;  /* 0x800000060a0c7c2b */ /* 0x000fe20008000008 */
[----:B------:R-:W-:Y:S01]  /*5ba0*/  LOP3.LUT R31, R43, 0xff0fffff, RZ, 0xc0, !PT ;  /* 0xff0fffff2b1f7812 */ /* 0x000fe200078ec0ff */
[----:B------:R-:W-:-:S03]  /*5bb0*/  IMAD.MOV.U32 R30, RZ, RZ, R42 ;  /* 0x000000ffff1e7224 */ /* 0x000fc600078e002a */
[----:B------:R-:W-:-:S03]  /*5bc0*/  SEL R31, R31, R43, P0 ;  /* 0x0000002b1f1f7207 */ /* 0x000fc60000000000 */
[----:B------:R-:W-:-:S08]  /*5bd0*/  DADD R12, -R28, R12 ;  /* 0x000000001c0c7229 */ /* 0x000fd0000000010c */
[----:B------:R-:W-:-:S08]  /*5be0*/  DADD R12, R32, -R12 ;  /* 0x00000000200c7229 */ /* 0x000fd0000000080c */
[----:B------:R-:W-:-:S08]  /*5bf0*/  DFMA R10, R10, UR8, R12 ;  /* 0x000000080a0a7c2b */ /* 0x000fd0000800000c */
[----:B------:R-:W-:-:S08]  /*5c00*/  DADD R12, R8, R10 ;  /* 0x00000000080c7229 */ /* 0x000fd0000000000a */
[----:B------:R-:W-:Y:S02]  /*5c10*/  DADD R28, R8, -R12 ;  /* 0x00000000081c7229 */ /* 0x000fe4000000080c */
[----:B------:R-:W-:-:S06]  /*5c20*/  DMUL R8, R12, R30 ;  /* 0x0000001e0c087228 */ /* 0x000fcc0000000000 */
[----:B------:R-:W-:Y:S02]  /*5c30*/  DADD R28, R10, R28 ;  /* 0x000000000a1c7229 */ /* 0x000fe4000000001c */
[----:B------:R-:W-:-:S08]  /*5c40*/  DFMA R12, R12, R30, -R8 ;  /* 0x0000001e0c0c722b */ /* 0x000fd00000000808 */
[----:B------:R-:W-:Y:S01]  /*5c50*/  DFMA R28, R28, R30, R12 ;  /* 0x0000001e1c1c722b */ /* 0x000fe2000000000c */
[----:B------:R-:W-:Y:S01]  /*5c60*/  MOV R12, 0x652b82fe ;  /* 0x652b82fe000c7802 */ /* 0x000fe20000000f00 */
[----:B------:R-:W-:-:S06]  /*5c70*/  IMAD.MOV.U32 R13, RZ, RZ, 0x3ff71547 ;  /* 0x3ff71547ff0d7424 */ /* 0x000fcc00078e00ff */
        /* <DEDUP_REMOVED lines=48> */
[----:B------:R-:W-:Y:S02]  /*5f80*/  @!P0 LEA.HI R7, R12, R12, RZ, 0x1 ;  /* 0x0000000c0c078211 */ /* 0x000fe400078f08ff */
[----:B------:R-:W-:Y:S02]  /*5f90*/  FSEL R9, R9, RZ, P3 ;  /* 0x000000ff09097208 */ /* 0x000fe40001800000 */
[----:B------:R-:W-:-:S04]  /*5fa0*/  @!P0 SHF.R.S32.HI R7, RZ, 0x1, R7 ;  /* 0x00000001ff078819 */ /* 0x000fc80000011407 */
[----:B------:R-:W-:Y:S01]  /*5fb0*/  @!P0 IADD3 R10, PT, PT, R12, -R7, RZ ;  /* 0x800000070c0a8210 */ /* 0x000fe20007ffe0ff */
[----:B------:R-:W-:-:S03]  /*5fc0*/  @!P0 IMAD R31, R7, 0x100000, R31 ;  /* 0x00100000071f8824 */ /* 0x000fc600078e021f */
[----:B------:R-:W-:Y:S01]  /*5fd0*/  @!P0 LEA R11, R10, 0x3ff00000, 0x14 ;  /* 0x3ff000000a0b8811 */ /* 0x000fe200078ea0ff */
[----:B------:R-:W-:-:S06]  /*5fe0*/  @!P0 IMAD.MOV.U32 R10, RZ, RZ, RZ ;  /* 0x000000ffff0a8224 */ /* 0x000fcc00078e00ff */
[----:B------:R-:W-:-:S11]  /*5ff0*/  @!P0 DMUL R8, R30, R10 ;  /* 0x0000000a1e088228 */ /* 0x000fd60000000000 */
.L_x_101:
[----:B------:R-:W-:Y:S02]  /*6000*/  DFMA R28, R28, R8, R8 ;  /* 0x000000081c1c722b */ /* 0x000fe40000000008 */
[----:B------:R-:W-:-:S08]  /*6010*/  DSETP.NEU.AND P0, PT, |R8|, +INF , PT ;  /* 0x7ff000000800742a */ /* 0x000fd00003f0d200 */
[----:B------:R-:W-:Y:S01]  /*6020*/  FSEL R10, R8, R28, !P0 ;  /* 0x0000001c080a7208 */ /* 0x000fe20004000000 */
[----:B------:R-:W-:Y:S01]  /*6030*/  IMAD.MOV.U32 R8, RZ, RZ, R6 ;  /* 0x000000ffff087224 */ /* 0x000fe200078e0006 */
[----:B------:R-:W-:Y:S01]  /*6040*/  FSEL R7, R9, R29, !P0 ;  /* 0x0000001d09077208 */ /* 0x000fe20004000000 */
[----:B------:R-:W-:-:S04]  /*6050*/  IMAD.MOV.U32 R9, RZ, RZ, 0x0 ;  /* 0x00000000ff097424 */ /* 0x000fc800078e00ff */
[----:B------:R-:W-:Y:S05]  /*6060*/  RET.REL.NODEC R8 `(_Z21b3lyp_analysis_kerneliiPKdS0_PdS1_S1_S1_) ;  /* 0xffffff9c08e47950 */ /* 0x000fea0003c3ffff */
.L_x_102:
        /* <DEDUP_REMOVED lines=9> */
.L_x_245:


//--------------------- .text._Z24symmetrize_matrix_kerneliPd --------------------------
	.section	.text._Z24symmetrize_matrix_kerneliPd,"ax",@progbits
	.align	128
        .global         _Z24symmetrize_matrix_kerneliPd
        .type           _Z24symmetrize_matrix_kerneliPd,@function
        .size           _Z24symmetrize_matrix_kerneliPd,(.L_x_252 - _Z24symmetrize_matrix_kerneliPd)
        .other          _Z24symmetrize_matrix_kerneliPd,@"STO_CUDA_ENTRY STV_DEFAULT"
_Z24symmetrize_matrix_kerneliPd:
.text._Z24symmetrize_matrix_kerneliPd:
[----:B------:R-:W-:Y:S01]  /*0000*/  LDC R1, c[0x0][0x37c] ;  /* 0x0000df00ff017b82 */ /* 0x000fe20000000800 */
[----:B------:R-:W0:Y:S07]  /*0010*/  S2R R3, SR_TID.Y ;  /* 0x0000000000037919 */ /* 0x000e2e0000002200 */
[----:B------:R-:W0:Y:S01]  /*0020*/  S2UR UR4, SR_CTAID.Y ;  /* 0x00000000000479c3 */ /* 0x000e220000002600 */
[----:B------:R-:W1:Y:S01]  /*0030*/  LDCU UR6, c[0x0][0x380] ;  /* 0x00007000ff0677ac */ /* 0x000e620008000800 */
[----:B------:R-:W2:Y:S06]  /*0040*/  S2R R5, SR_TID.X ;  /* 0x0000000000057919 */ /* 0x000eac0000002100 */
[----:B------:R-:W0:Y:S08]  /*0050*/  LDC R0, c[0x0][0x364] ;  /* 0x0000d900ff007b82 */ /* 0x000e300000000800 */
[----:B------:R-:W2:Y:S08]  /*0060*/  S2UR UR5, SR_CTAID.X ;  /* 0x00000000000579c3 */ /* 0x000eb00000002500 */
[----:B------:R-:W2:Y:S01]  /*0070*/  LDC R2, c[0x0][0x360] ;  /* 0x0000d800ff027b82 */ /* 0x000ea20000000800 */
[----:B0-----:R-:W-:-:S02]  /*0080*/  IMAD R0, R0, UR4, R3 ;  /* 0x0000000400007c24 */ /* 0x001fc4000f8e0203 */
[----:B--2---:R-:W-:-:S05]  /*0090*/  IMAD R3, R2, UR5, R5 ;  /* 0x0000000502037c24 */ /* 0x004fca000f8e0205 */
[----:B------:R-:W-:-:S04]  /*00a0*/  ISETP.GT.AND P0, PT, R3, R0, PT ;  /* 0x000000000300720c */ /* 0x000fc80003f04270 */
[----:B-1----:R-:W-:-:S13]  /*00b0*/  ISETP.GE.OR P0, PT, R0, UR6, P0 ;  /* 0x0000000600007c0c */ /* 0x002fda0008706670 */
[----:B------:R-:W-:Y:S05]  /*00c0*/  @P0 EXIT ;  /* 0x000000000000094d */ /* 0x000fea0003800000 */
[----:B------:R-:W0:Y:S01]  /*00d0*/  LDC.64 R6, c[0x0][0x388] ;  /* 0x0000e200ff067b82 */ /* 0x000e220000000a00 */
[----:B------:R-:W1:Y:S01]  /*00e0*/  LDCU.64 UR4, c[0x0][0x358] ;  /* 0x00006b00ff0477ac */ /* 0x000e620008000a00 */
[----:B------:R-:W-:Y:S02]  /*00f0*/  IMAD R5, R0, UR6, R3 ;  /* 0x0000000600057c24 */ /* 0x000fe4000f8e0203 */
[----:B------:R-:W-:Y:S02]  /*0100*/  IMAD R9, R3, UR6, R0 ;  /* 0x0000000603097c24 */ /* 0x000fe4000f8e0200 */
[----:B0-----:R-:W-:-:S04]  /*0110*/  IMAD.WIDE R2, R5, 0x8, R6 ;  /* 0x0000000805027825 */ /* 0x001fc800078e0206 */
[----:B------:R-:W-:Y:S01]  /*0120*/  IMAD.WIDE R6, R9, 0x8, R6 ;  /* 0x0000000809067825 */ /* 0x000fe200078e0206 */
[----:B-1----:R-:W2:Y:S04]  /*0130*/  LDG.E.64 R4, desc[UR4][R2.64] ;  /* 0x0000000402047981 */ /* 0x002ea8000c1e1b00 */
[----:B------:R-:W2:Y:S02]  /*0140*/  LDG.E.64 R8, desc[UR4][R6.64] ;  /* 0x0000000406087981 */ /* 0x000ea4000c1e1b00 */
[----:B--2---:R-:W-:-:S07]  /*0150*/  DADD R4, R4, R8 ;  /* 0x0000000004047229 */ /* 0x004fce0000000008 */
[----:B------:R-:W-:Y:S04]  /*0160*/  STG.E.64 desc[UR4][R2.64], R4 ;  /* 0x0000000402007986 */ /* 0x000fe8000c101b04 */
[----:B------:R-:W-:Y:S01]  /*0170*/  STG.E.64 desc[UR4][R6.64], R4 ;  /* 0x0000000406007986 */ /* 0x000fe2000c101b04 */
[----:B------:R-:W-:Y:S05]  /*0180*/  EXIT ;  /* 0x000000000000794d */ /* 0x000fea0003800000 */
.L_x_103:
        /* <DEDUP_REMOVED lines=15> */
.L_x_252:


//--------------------- .text._Z23reduce_sum_kahan_kernelPKdS0_Pdi --------------------------
	.section	.text._Z23reduce_sum_kahan_kernelPKdS0_Pdi,"ax",@progbits
	.align	128
        .global         _Z23reduce_sum_kahan_kernelPKdS0_Pdi
        .type           _Z23reduce_sum_kahan_kernelPKdS0_Pdi,@function
        .size           _Z23reduce_sum_kahan_kernelPKdS0_Pdi,(.L_x_253 - _Z23reduce_sum_kahan_kernelPKdS0_Pdi)
        .other          _Z23reduce_sum_kahan_kernelPKdS0_Pdi,@"STO_CUDA_ENTRY STV_DEFAULT"
_Z23reduce_sum_kahan_kernelPKdS0_Pdi:
.text._Z23reduce_sum_kahan_kernelPKdS0_Pdi:
[----:B------:R-:W-:Y:S01]  /*0000*/  LDC R1, c[0x0][0x37c] ;  /* 0x0000df00ff017b82 */ /* 0x000fe20000000800 */
[----:B------:R-:W0:Y:S07]  /*0010*/  S2R R0, SR_TID.X ;  /* 0x0000000000007919 */ /* 0x000e2e0000002100 */
[----:B------:R-:W0:Y:S01]  /*0020*/  S2UR UR6, SR_CTAID.X ;  /* 0x00000000000679c3 */ /* 0x000e220000002500 */
[----:B------:R-:W1:Y:S01]  /*0030*/  LDCU UR8, c[0x0][0x398] ;  /* 0x00007300ff0877ac */ /* 0x000e620008000800 */
[----:B------:R-:W-:Y:S01]  /*0040*/  BSSY.RECONVERGENT B0, `(.L_x_104) ;  /* 0x0000068000007945 */ /* 0x000fe20003800200 */
[----:B------:R-:W-:Y:S01]  /*0050*/  CS2R R6, SRZ ;  /* 0x0000000000067805 */ /* 0x000fe2000001ff00 */
[----:B------:R-:W2:Y:S04]  /*0060*/  LDCU.64 UR4, c[0x0][0x358] ;  /* 0x00006b00ff0477ac */ /* 0x000ea80008000a00 */
[----:B------:R-:W0:Y:S01]  /*0070*/  LDC R5, c[0x0][0x360] ;  /* 0x0000d800ff057b82 */ /* 0x000e220000000800 */
[----:B------:R-:W3:Y:S01]  /*0080*/  LDCU UR7, c[0x0][0x370] ;  /* 0x00006e00ff0777ac */ /* 0x000ee20008000800 */
[----:B0-----:R-:W-:-:S02]  /*0090*/  IMAD R0, R5, UR6, R0 ;  /* 0x0000000605007c24 */ /* 0x001fc4000f8e0200 */
[----:B---3--:R-:W-:-:S03]  /*00a0*/  IMAD R5, R5, UR7, RZ ;  /* 0x0000000705057c24 */ /* 0x008fc6000f8e02ff */
[----:B-1----:R-:W-:-:S13]  /*00b0*/  ISETP.GE.AND P0, PT, R0, UR8, PT ;  /* 0x0000000800007c0c */ /* 0x002fda000bf06270 */
[----:B--2---:R-:W-:Y:S05]  /*00c0*/  @P0 BRA `(.L_x_105) ;  /* 0x00000004007c0947 */ /* 0x004fea0003800000 */
[----:B------:R-:W0:Y:S01]  /*00d0*/  I2F.U32.RP R8, R5 ;  /* 0x0000000500087306 */ /* 0x000e220000209000 */
[C---:B------:R-:W-:Y:S01]  /*00e0*/  IADD3 R4, PT, PT, R5.reuse, R0, RZ ;  /* 0x0000000005047210 */ /* 0x040fe20007ffe0ff */
[----:B------:R-:W-:Y:S01]  /*00f0*/  IMAD.MOV R9, RZ, RZ, -R5 ;  /* 0x000000ffff097224 */ /* 0x000fe200078e0a05 */
[----:B------:R-:W-:Y:S01]  /*0100*/  ISETP.NE.U32.AND P2, PT, R5, RZ, PT ;  /* 0x000000ff0500720c */ /* 0x000fe20003f45070 */
[----:B------:R-:W-:Y:S01]  /*0110*/  BSSY.RECONVERGENT B1, `(.L_x_106) ;  /* 0x0000033000017945 */ /* 0x000fe20003800200 */
[C---:B------:R-:W-:Y:S02]  /*0120*/  ISETP.GE.AND P0, PT, R4.reuse, UR8, PT ;  /* 0x0000000804007c0c */ /* 0x040fe4000bf06270 */
[----:B------:R-:W-:Y:S02]  /*0130*/  VIMNMX R7, PT, PT, R4, UR8, !PT ;  /* 0x0000000804077c48 */ /* 0x000fe4000ffe0100 */
[----:B------:R-:W-:-:S04]  /*0140*/  SEL R6, RZ, 0x1, P0 ;  /* 0x00000001ff067807 */ /* 0x000fc80000000000 */
[----:B------:R-:W-:Y:S01]  /*0150*/  IADD3 R4, PT, PT, R7, -R4, -R6 ;  /* 0x8000000407047210 */ /* 0x000fe20007ffe806 */
[----:B0-----:R-:W0:Y:S02]  /*0160*/  MUFU.RCP R8, R8 ;  /* 0x0000000800087308 */ /* 0x001e240000001000 */
[----:B0-----:R-:W-:-:S06]  /*0170*/  VIADD R2, R8, 0xffffffe ;  /* 0x0ffffffe08027836 */ /* 0x001fcc0000000000 */
[----:B------:R0:W1:Y:S02]  /*0180*/  F2I.FTZ.U32.TRUNC.NTZ R3, R2 ;  /* 0x0000000200037305 */ /* 0x000064000021f000 */
[----:B0-----:R-:W-:Y:S02]  /*0190*/  IMAD.MOV.U32 R2, RZ, RZ, RZ ;  /* 0x000000ffff027224 */ /* 0x001fe400078e00ff */
[----:B-1----:R-:W-:-:S04]  /*01a0*/  IMAD R9, R9, R3, RZ ;  /* 0x0000000309097224 */ /* 0x002fc800078e02ff */
[----:B------:R-:W-:-:S06]  /*01b0*/  IMAD.HI.U32 R3, R3, R9, R2 ;  /* 0x0000000903037227 */ /* 0x000fcc00078e0002 */
[----:B------:R-:W-:-:S04]  /*01c0*/  IMAD.HI.U32 R3, R3, R4, RZ ;  /* 0x0000000403037227 */ /* 0x000fc800078e00ff */
[----:B------:R-:W-:-:S04]  /*01d0*/  IMAD.MOV R2, RZ, RZ, -R3 ;  /* 0x000000ffff027224 */ /* 0x000fc800078e0a03 */
[----:B------:R-:W-:-:S05]  /*01e0*/  IMAD R4, R5, R2, R4 ;  /* 0x0000000205047224 */ /* 0x000fca00078e0204 */
[----:B------:R-:W-:-:S13]  /*01f0*/  ISETP.GE.U32.AND P0, PT, R4, R5, PT ;  /* 0x000000050400720c */ /* 0x000fda0003f06070 */
[----:B------:R-:W-:Y:S01]  /*0200*/  @P0 IADD3 R4, PT, PT, -R5, R4, RZ ;  /* 0x0000000405040210 */ /* 0x000fe20007ffe1ff */
[----:B------:R-:W-:-:S03]  /*0210*/  @P0 VIADD R3, R3, 0x1 ;  /* 0x0000000103030836 */ /* 0x000fc60000000000 */
[----:B------:R-:W-:-:S13]  /*0220*/  ISETP.GE.U32.AND P1, PT, R4, R5, PT ;  /* 0x000000050400720c */ /* 0x000fda0003f26070 */
[----:B------:R-:W-:Y:S02]  /*0230*/  @P1 IADD3 R3, PT, PT, R3, 0x1, RZ ;  /* 0x0000000103031810 */ /* 0x000fe40007ffe0ff */
[----:B------:R-:W-:-:S05]  /*0240*/  @!P2 LOP3.LUT R3, RZ, R5, RZ, 0x33, !PT ;  /* 0x00000005ff03a212 */ /* 0x000fca00078e33ff */
[----:B------:R-:W-:Y:S01]  /*0250*/  IMAD.IADD R4, R6, 0x1, R3 ;  /* 0x0000000106047824 */ /* 0x000fe200078e0203 */
[----:B------:R-:W-:-:S04]  /*0260*/  CS2R R6, SRZ ;  /* 0x0000000000067805 */ /* 0x000fc8000001ff00 */
[----:B------:R-:W-:-:S04]  /*0270*/  LOP3.LUT R2, R4, 0x3, RZ, 0xc0, !PT ;  /* 0x0000000304027812 */ /* 0x000fc800078ec0ff */
[----:B------:R-:W-:Y:S02]  /*0280*/  ISETP.NE.AND P0, PT, R2, 0x3, PT ;  /* 0x000000030200780c */ /* 0x000fe40003f05270 */
[----:B------:R-:W-:-:S11]  /*0290*/  CS2R R2, SRZ ;  /* 0x0000000000027805 */ /* 0x000fd6000001ff00 */
[----:B------:R-:W-:Y:S05]  /*02a0*/  @!P0 BRA `(.L_x_107) ;  /* 0x0000000000648947 */ /* 0x000fea0003800000 */
[----:B------:R-:W0:Y:S01]  /*02b0*/  LDC.64 R8, c[0x0][0x380] ;  /* 0x0000e000ff087b82 */ /* 0x000e220000000a00 */
[----:B------:R-:W-:Y:S01]  /*02c0*/  IADD3 R2, PT, PT, R4, 0x1, RZ ;  /* 0x0000000104027810 */ /* 0x000fe20007ffe0ff */
[----:B------:R-:W-:Y:S01]  /*02d0*/  BSSY.RECONVERGENT B2, `(.L_x_108) ;  /* 0x0000014000027945 */ /* 0x000fe20003800200 */
[----:B------:R-:W-:Y:S02]  /*02e0*/  CS2R R10, SRZ ;  /* 0x00000000000a7805 */ /* 0x000fe4000001ff00 */
[----:B------:R-:W-:Y:S02]  /*02f0*/  LOP3.LUT R12, R2, 0x3, RZ, 0xc0, !PT ;  /* 0x00000003020c7812 */ /* 0x000fe400078ec0ff */
[----:B------:R-:W-:Y:S01]  /*0300*/  CS2R R2, SRZ ;  /* 0x0000000000027805 */ /* 0x000fe2000001ff00 */
[----:B------:R-:W1:Y:S02]  /*0310*/  LDC.64 R6, c[0x0][0x388] ;  /* 0x0000e200ff067b82 */ /* 0x000e640000000a00 */
[----:B------:R-:W-:-:S07]  /*0320*/  IMAD.MOV R18, RZ, RZ, -R12 ;  /* 0x000000ffff127224 */ /* 0x000fce00078e0a0c */
.L_x_109:
[----:B-1----:R-:W-:-:S04]  /*0330*/  IMAD.WIDE R12, R0, 0x8, R6 ;  /* 0x00000008000c7825 */ /* 0x002fc800078e0206 */
[----:B0-----:R-:W-:Y:S02]  /*0340*/  IMAD.WIDE R14, R0, 0x8, R8 ;  /* 0x00000008000e7825 */ /* 0x001fe400078e0208 */
[----:B------:R-:W2:Y:S04]  /*0350*/  LDG.E.64 R12, desc[UR4][R12.64] ;  /* 0x000000040c0c7981 */ /* 0x000ea8000c1e1b00 */
[----:B------:R-:W2:Y:S01]  /*0360*/  LDG.E.64 R14, desc[UR4][R14.64] ;  /* 0x000000040e0e7981 */ /* 0x000ea2000c1e1b00 */
[----:B------:R-:W-:Y:S01]  /*0370*/  IADD3 R18, PT, PT, R18, 0x1, RZ ;  /* 0x0000000112127810 */ /* 0x000fe20007ffe0ff */
[----:B------:R-:W-:-:S03]  /*0380*/  IMAD.IADD R0, R5, 0x1, R0 ;  /* 0x0000000105007824 */ /* 0x000fc600078e0200 */
[----:B------:R-:W-:Y:S01]  /*0390*/  ISETP.NE.AND P0, PT, R18, RZ, PT ;  /* 0x000000ff1200720c */ /* 0x000fe20003f05270 */
[----:B--2---:R-:W-:-:S08]  /*03a0*/  DFMA R2, R14, R12, -R2 ;  /* 0x0000000c0e02722b */ /* 0x004fd00000000802 */
[----:B------:R-:W-:-:S08]  /*03b0*/  DADD R16, R2, R10 ;  /* 0x0000000002107229 */ /* 0x000fd0000000000a */
[----:B------:R-:W-:-:S08]  /*03c0*/  DADD R10, R16, -R10 ;  /* 0x00000000100a7229 */ /* 0x000fd0000000080a */
[----:B------:R-:W-:Y:S01]  /*03d0*/  DADD R2, -R2, R10 ;  /* 0x0000000002027229 */ /* 0x000fe2000000010a */
[----:B------:R-:W-:Y:S01]  /*03e0*/  MOV R10, R16 ;  /* 0x00000010000a7202 */ /* 0x000fe20000000f00 */
[----:B------:R-:W-:Y:S01]  /*03f0*/  IMAD.MOV.U32 R11, RZ, RZ, R17 ;  /* 0x000000ffff0b7224 */ /* 0x000fe200078e0011 */
[----:B------:R-:W-:Y:S08]  /*0400*/  @P0 BRA `(.L_x_109) ;  /* 0xfffffffc00c80947 */ /* 0x000ff0000383ffff */
[----:B------:R-:W-:Y:S05]  /*0410*/  BSYNC.RECONVERGENT B2 ;  /* 0x0000000000027941 */ /* 0x000fea0003800200 */
.L_x_108:
[----:B------:R-:W-:Y:S01]  /*0420*/  MOV R6, R16 ;  /* 0x0000001000067202 */ /* 0x000fe20000000f00 */
[----:B------:R-:W-:-:S07]  /*0430*/  IMAD.MOV.U32 R7, RZ, RZ, R17 ;  /* 0x000000ffff077224 */ /* 0x000fce00078e0011 */
.L_x_107:
[----:B------:R-:W-:Y:S05]  /*0440*/  BSYNC.RECONVERGENT B1 ;  /* 0x0000000000017941 */ /* 0x000fea0003800200 */
.L_x_106:
[----:B------:R-:W-:-:S13]  /*0450*/  ISETP.GE.U32.AND P0, PT, R4, 0x3, PT ;  /* 0x000000030400780c */ /* 0x000fda0003f06070 */
[----:B------:R-:W-:Y:S05]  /*0460*/  @!P0 BRA `(.L_x_105) ;  /* 0x0000000000948947 */ /* 0x000fea0003800000 */
.L_x_110:
[----:B------:R-:W0:Y:S08]  /*0470*/  LDC.64 R8, c[0x0][0x380] ;  /* 0x0000e000ff087b82 */ /* 0x000e300000000a00 */
[----:B------:R-:W1:Y:S01]  /*0480*/  LDC.64 R12, c[0x0][0x388] ;  /* 0x0000e200ff0c7b82 */ /* 0x000e620000000a00 */
[----:B0-----:R-:W-:-:S05]  /*0490*/  IMAD.WIDE R10, R0, 0x8, R8 ;  /* 0x00000008000a7825 */ /* 0x001fca00078e0208 */
[----:B------:R-:W2:Y:S01]  /*04a0*/  LDG.E.64 R20, desc[UR4][R10.64] ;  /* 0x000000040a147981 */ /* 0x000ea2000c1e1b00 */
[----:B-1----:R-:W-:-:S05]  /*04b0*/  IMAD.WIDE R12, R0, 0x8, R12 ;  /* 0x00000008000c7825 */ /* 0x002fca00078e020c */
[----:B------:R-:W2:Y:S01]  /*04c0*/  LDG.E.64 R22, desc[UR4][R12.64] ;  /* 0x000000040c167981 */ /* 0x000ea2000c1e1b00 */
[----:B------:R-:W-:-:S04]  /*04d0*/  IMAD.WIDE R24, R5, 0x8, R10 ;  /* 0x0000000805187825 */ /* 0x000fc800078e020a */
[C---:B------:R-:W-:Y:S01]  /*04e0*/  IMAD.WIDE R26, R5.reuse, 0x8, R12 ;  /* 0x00000008051a7825 */ /* 0x040fe200078e020c */
[----:B------:R-:W3:Y:S04]  /*04f0*/  LDG.E.64 R16, desc[UR4][R24.64] ;  /* 0x0000000418107981 */ /* 0x000ee8000c1e1b00 */
[----:B------:R0:W3:Y:S01]  /*0500*/  LDG.E.64 R18, desc[UR4][R26.64] ;  /* 0x000000041a127981 */ /* 0x0000e2000c1e1b00 */
[----:B------:R-:W-:-:S05]  /*0510*/  IMAD.WIDE R28, R5, 0x8, R24 ;  /* 0x00000008051c7825 */ /* 0x000fca00078e0218 */
[----:B------:R-:W4:Y:S01]  /*0520*/  LDG.E.64 R12, desc[UR4][R28.64] ;  /* 0x000000041c0c7981 */ /* 0x000f22000c1e1b00 */
[----:B0-----:R-:W-:-:S05]  /*0530*/  IMAD.WIDE R26, R5, 0x8, R26 ;  /* 0x00000008051a7825 */ /* 0x001fca00078e021a */
[----:B------:R-:W4:Y:S01]  /*0540*/  LDG.E.64 R14, desc[UR4][R26.64] ;  /* 0x000000041a0e7981 */ /* 0x000f22000c1e1b00 */
[----:B------:R-:W-:-:S04]  /*0550*/  IMAD.WIDE R8, R5, 0x8, R28 ;  /* 0x0000000805087825 */ /* 0x000fc800078e021c */
[C---:B------:R-:W-:Y:S02]  /*0560*/  IMAD.WIDE R10, R5.reuse, 0x8, R26 ;  /* 0x00000008050a7825 */ /* 0x040fe400078e021a */
[----:B------:R-:W5:Y:S04]  /*0570*/  LDG.E.64 R8, desc[UR4][R8.64] ;  /* 0x0000000408087981 */ /* 0x000f68000c1e1b00 */
[----:B------:R-:W5:Y:S01]  /*0580*/  LDG.E.64 R10, desc[UR4][R10.64] ;  /* 0x000000040a0a7981 */ /* 0x000f62000c1e1b00 */
[----:B------:R-:W-:-:S04]  /*0590*/  LEA R0, R5, R0, 0x2 ;  /* 0x0000000005007211 */ /* 0x000fc800078e10ff */
[----:B------:R-:W-:Y:S01]  /*05a0*/  ISETP.GE.AND P0, PT, R0, UR8, PT ;  /* 0x0000000800007c0c */ /* 0x000fe2000bf06270 */
[----:B--2---:R-:W-:-:S08]  /*05b0*/  DFMA R20, R20, R22, -R2 ;  /* 0x000000161414722b */ /* 0x004fd00000000802 */
[----:B------:R-:W-:-:S08]  /*05c0*/  DADD R2, R20, R6 ;  /* 0x0000000014027229 */ /* 0x000fd00000000006 */
[----:B------:R-:W-:-:S08]  /*05d0*/  DADD R6, R2, -R6 ;  /* 0x0000000002067229 */ /* 0x000fd00000000806 */
[----:B------:R-:W-:-:S08]  /*05e0*/  DADD R6, -R20, R6 ;  /* 0x0000000014067229 */ /* 0x000fd00000000106 */
[----:B---3--:R-:W-:-:S08]  /*05f0*/  DFMA R6, R16, R18, -R6 ;  /* 0x000000121006722b */ /* 0x008fd00000000806 */
[----:B------:R-:W-:-:S08]  /*0600*/  DADD R16, R2, R6 ;  /* 0x0000000002107229 */ /* 0x000fd00000000006 */
[----:B------:R-:W-:-:S08]  /*0610*/  DADD R2, -R2, R16 ;  /* 0x0000000002027229 */ /* 0x000fd00000000110 */
[----:B------:R-:W-:-:S08]  /*0620*/  DADD R2, -R6, R2 ;  /* 0x0000000006027229 */ /* 0x000fd00000000102 */
[----:B----4-:R-:W-:-:S08]  /*0630*/  DFMA R2, R12, R14, -R2 ;  /* 0x0000000e0c02722b */ /* 0x010fd00000000802 */
[----:B------:R-:W-:-:S08]  /*0640*/  DADD R12, R16, R2 ;  /* 0x00000000100c7229 */ /* 0x000fd00000000002 */
[----:B------:R-:W-:-:S08]  /*0650*/  DADD R16, -R16, R12 ;  /* 0x0000000010107229 */ /* 0x000fd0000000010c */
[----:B------:R-:W-:-:S08]  /*0660*/  DADD R16, -R2, R16 ;  /* 0x0000000002107229 */ /* 0x000fd00000000110 */
[----:B-----5:R-:W-:-:S08]  /*0670*/  DFMA R8, R8, R10, -R16 ;  /* 0x0000000a0808722b */ /* 0x020fd00000000810 */
[----:B------:R-:W-:-:S08]  /*0680*/  DADD R6, R12, R8 ;  /* 0x000000000c067229 */ /* 0x000fd00000000008 */
[----:B------:R-:W-:-:S08]  /*0690*/  DADD R2, -R12, R6 ;  /* 0x000000000c027229 */ /* 0x000fd00000000106 */
[----:B------:R-:W-:Y:S01]  /*06a0*/  DADD R2, -R8, R2 ;  /* 0x0000000008027229 */ /* 0x000fe20000000102 */
[----:B------:R-:W-:Y:S10]  /*06b0*/  @!P0 BRA `(.L_x_110) ;  /* 0xfffffffc006c8947 */ /* 0x000ff4000383ffff */
.L_x_105:
[----:B------:R-:W-:Y:S05]  /*06c0*/  BSYNC.RECONVERGENT B0 ;  /* 0x0000000000007941 */ /* 0x000fea0003800200 */
.L_x_104:
[----:B------:R-:W0:Y:S02]  /*06d0*/  LDC.64 R2, c[0x0][0x390] ;  /* 0x0000e400ff027b82 */ /* 0x000e240000000a00 */
[----:B0-----:R-:W-:Y:S01]  /*06e0*/  REDG.E.ADD.F64.RN.STRONG.GPU desc[UR4][R2.64], R6 ;  /* 0x00000006020079a6 */ /* 0x001fe2000c12ff04 */
[----:B------:R-:W-:Y:S05]  /*06f0*/  EXIT ;  /* 0x000000000000794d */ /* 0x000fea0003800000 */
.L_x_111:
        /* <DEDUP_REMOVED lines=16> */
.L_x_253:


//--------------------- .text._Z18b3lyp_fused_kerneliibPKdS0_S0_S0_S0_S0_S0_S0_PdS1_ --------------------------
	.section	.text._Z18b3lyp_fused_kerneliibPKdS0_S0_S0_S0_S0_S0_S0_PdS1_,"ax",@progbits
	.align	128
        .global         _Z18b3lyp_fused_kerneliibPKdS0_S0_S0_S0_S0_S0_S0_PdS1_
        .type           _Z18b3lyp_fused_kerneliibPKdS0_S0_S0_S0_S0_S0_S0_PdS1_,@function
        .size           _Z18b3lyp_fused_kerneliibPKdS0_S0_S0_S0_S0_S0_S0_PdS1_,(.L_x_249 - _Z18b3lyp_fused_kerneliibPKdS0_S0_S0_S0_S0_S0_S0_PdS1_)
        .other          _Z18b3lyp_fused_kerneliibPKdS0_S0_S0_S0_S0_S0_S0_PdS1_,@"STO_CUDA_ENTRY STV_DEFAULT"
_Z18b3lyp_fused_kerneliibPKdS0_S0_S0_S0_S0_S0_S0_PdS1_:
.text._Z18b3lyp_fused_kerneliibPKdS0_S0_S0_S0_S0_S0_S0_PdS1_:
        /* <DEDUP_REMOVED lines=13> */
[----:B------:R-:W-:Y:S01]  /*00d0*/  UMOV UR4, 0x812dea11 ;  /* 0x812dea1100047882 */ /* 0x000fe20000000000 */
[----:B------:R-:W-:Y:S01]  /*00e0*/  UMOV UR5, 0x3d719799 ;  /* 0x3d71979900057882 */ /* 0x000fe20000000000 */
[----:B--2---:R-:W-:Y:S01]  /*00f0*/  IMAD.WIDE R26, R6, 0x8, R26 ;  /* 0x00000008061a7825 */ /* 0x004fe200078e021a */
[----:B---3--:R-:W-:-:S14]  /*0100*/  DSETP.GEU.AND P0, PT, R28, UR4, PT ;  /* 0x000000041c007e2a */ /* 0x008fdc000bf0e000 */
[----:B------:R-:W-:Y:S05]  /*0110*/  @P0 BRA `(.L_x_112) ;  /* 0x00000004001c0947 */ /* 0x000fea0003800000 */
[----:B------:R-:W0:Y:S01]  /*0120*/  LDCU.64 UR8, c[0x0][0x3d0] ;  /* 0x00007a00ff0877ac */ /* 0x000e220008000a00 */
[----:B------:R-:W1:Y:S01]  /*0130*/  LDCU.U8 UR4, c[0x0][0x388] ;  /* 0x00007100ff0477ac */ /* 0x000e620008000000 */
[----:B0-----:R-:W-:Y:S01]  /*0140*/  ISETP.NE.U32.AND P0, PT, RZ, UR8, PT ;  /* 0x00000008ff007c0c */ /* 0x001fe2000bf05070 */
[----:B-1----:R-:W-:-:S03]  /*0150*/  UPRMT UR4, UR4, 0x8880, URZ ;  /* 0x0000888004047896 */ /* 0x002fc600080000ff */
[----:B------:R-:W-:-:S04]  /*0160*/  ISETP.NE.AND.EX P0, PT, RZ, UR9, PT, P0 ;  /* 0x00000009ff007c0c */ /* 0x000fc8000bf05300 */
[----:B------:R-:W-:-:S13]  /*0170*/  ISETP.NE.OR P0, PT, RZ, UR4, !P0 ;  /* 0x00000004ff007c0c */ /* 0x000fda000c705670 */
[----:B------:R-:W0:Y:S02]  /*0180*/  @!P0 LDC.64 R2, c[0x0][0x3d0] ;  /* 0x0000f400ff028b82 */ /* 0x000e240000000a00 */
[----:B0-----:R-:W-:-:S05]  /*0190*/  @!P0 IMAD.WIDE R2, R6, 0x8, R2 ;  /* 0x0000000806028825 */ /* 0x001fca00078e0202 */
[----:B------:R0:W-:Y:S01]  /*01a0*/  @!P0 STG.E.64 desc[UR6][R2.64], RZ ;  /* 0x000000ff02008986 */ /* 0x0001e2000c101b06 */
[----:B------:R-:W-:Y:S05]  /*01b0*/  @!P0 EXIT ;  /* 0x000000000000894d */ /* 0x000fea0003800000 */
[----:B------:R-:W1:Y:S01]  /*01c0*/  LDC R9, c[0x0][0x384] ;  /* 0x0000e100ff097b82 */ /* 0x000e620000000800 */
[----:B------:R-:W-:-:S04]  /*01d0*/  ISETP.NE.AND P0, PT, RZ, UR4, PT ;  /* 0x00000004ff007c0c */ /* 0x000fc8000bf05270 */
[----:B-1----:R-:W-:-:S13]  /*01e0*/  ISETP.LT.OR P0, PT, R9, 0x1, !P0 ;  /* 0x000000010900780c */ /* 0x002fda0004701670 */
[----:B------:R-:W-:Y:S05]  /*01f0*/  @P0 EXIT ;  /* 0x000000000000094d */ /* 0x000fea0003800000 */
[C---:B------:R-:W-:Y:S01]  /*0200*/  VIADD R0, R9.reuse, 0xffffffff ;  /* 0xffffffff09007836 */ /* 0x040fe20000000000 */
[----:B------:R-:W-:Y:S01]  /*0210*/  LOP3.LUT R4, R9, 0x7, RZ, 0xc0, !PT ;  /* 0x0000000709047812 */ /* 0x000fe200078ec0ff */
[----:B------:R-:W-:Y:S02]  /*0220*/  IMAD R6, R6, R9, RZ ;  /* 0x0000000906067224 */ /* 0x000fe400078e02ff */
[----:B------:R-:W-:Y:S01]  /*0230*/  IMAD.MOV.U32 R5, RZ, RZ, RZ ;  /* 0x000000ffff057224 */ /* 0x000fe200078e00ff */
[----:B------:R-:W-:Y:S02]  /*0240*/  ISETP.GE.U32.AND P0, PT, R0, 0x7, PT ;  /* 0x000000070000780c */ /* 0x000fe40003f06070 */
[----:B------:R-:W-:-:S11]  /*0250*/  ISETP.NE.AND P1, PT, R4, RZ, PT ;  /* 0x000000ff0400720c */ /* 0x000fd60003f25270 */
[----:B------:R-:W-:Y:S05]  /*0260*/  @!P0 BRA `(.L_x_113) ;  /* 0x0000000000548947 */ /* 0x000fea0003800000 */
[----:B------:R-:W1:Y:S01]  /*0270*/  LDCU.64 UR4, c[0x0][0x3d8] ;  /* 0x00007b00ff0477ac */ /* 0x000e620008000a00 */
[----:B------:R-:W-:Y:S01]  /*0280*/  LOP3.LUT R5, R9, 0x7ffffff8, RZ, 0xc0, !PT ;  /* 0x7ffffff809057812 */ /* 0x000fe200078ec0ff */
[----:B------:R-:W-:-:S04]  /*0290*/  IMAD.MOV.U32 R7, RZ, RZ, R6 ;  /* 0x000000ffff077224 */ /* 0x000fc800078e0006 */
[----:B------:R-:W-:Y:S01]  /*02a0*/  IMAD.MOV R0, RZ, RZ, -R5 ;  /* 0x000000ffff007224 */ /* 0x000fe200078e0a05 */
[----:B-1----:R-:W-:-:S04]  /*02b0*/  UIADD3 UR4, UP0, UPT, UR4, 0x20, URZ ;  /* 0x0000002004047890 */ /* 0x002fc8000ff1e0ff */
[----:B------:R-:W-:-:S12]  /*02c0*/  UIADD3.X UR5, UPT, UPT, URZ, UR5, URZ, UP0, !UPT ;  /* 0x00000005ff057290 */ /* 0x000fd800087fe4ff */
.L_x_114:
[----:B01----:R-:W-:Y:S01]  /*02d0*/  IMAD.U32 R2, RZ, RZ, UR4 ;  /* 0x00000004ff027e24 */ /* 0x003fe2000f8e00ff */
[----:B------:R-:W-:Y:S01]  /*02e0*/  IADD3 R0, PT, PT, R0, 0x8, RZ ;  /* 0x0000000800007810 */ /* 0x000fe20007ffe0ff */
[----:B------:R-:W-:-:S03]  /*02f0*/  IMAD.U32 R3, RZ, RZ, UR5 ;  /* 0x00000005ff037e24 */ /* 0x000fc6000f8e00ff */
[----:B------:R-:W-:Y:S01]  /*0300*/  ISETP.NE.AND P0, PT, R0, RZ, PT ;  /* 0x000000ff0000720c */ /* 0x000fe20003f05270 */
[----:B------:R-:W-:-:S04]  /*0310*/  IMAD.WIDE R2, R7, 0x8, R2 ;  /* 0x0000000807027825 */ /* 0x000fc800078e0202 */
[----:B------:R-:W-:Y:S01]  /*0320*/  VIADD R7, R7, 0x8 ;  /* 0x0000000807077836 */ /* 0x000fe20000000000 */
[----:B------:R1:W-:Y:S04]  /*0330*/  STG.E.64 desc[UR6][R2.64+-0x20], RZ ;  /* 0xffffe0ff02007986 */ /* 0x0003e8000c101b06 */
[----:B------:R1:W-:Y:S04]  /*0340*/  STG.E.64 desc[UR6][R2.64+-0x18], RZ ;  /* 0xffffe8ff02007986 */ /* 0x0003e8000c101b06 */
[----:B------:R1:W-:Y:S04]  /*0350*/  STG.E.64 desc[UR6][R2.64+-0x10], RZ ;  /* 0xfffff0ff02007986 */ /* 0x0003e8000c101b06 */
[----:B------:R1:W-:Y:S04]  /*0360*/  STG.E.64 desc[UR6][R2.64+-0x8], RZ ;  /* 0xfffff8ff02007986 */ /* 0x0003e8000c101b06 */
[----:B------:R1:W-:Y:S04]  /*0370*/  STG.E.64 desc[UR6][R2.64], RZ ;  /* 0x000000ff02007986 */ /* 0x0003e8000c101b06 */
[----:B------:R1:W-:Y:S04]  /*0380*/  STG.E.64 desc[UR6][R2.64+0x8], RZ ;  /* 0x000008ff02007986 */ /* 0x0003e8000c101b06 */
[----:B------:R1:W-:Y:S04]  /*0390*/  STG.E.64 desc[UR6][R2.64+0x10], RZ ;  /* 0x000010ff02007986 */ /* 0x0003e8000c101b06 */
[----:B------:R1:W-:Y:S01]  /*03a0*/  STG.E.64 desc[UR6][R2.64+0x18], RZ ;  /* 0x000018ff02007986 */ /* 0x0003e2000c101b06 */
[----:B------:R-:W-:Y:S05]  /*03b0*/  @P0 BRA `(.L_x_114) ;  /* 0xfffffffc00c40947 */ /* 0x000fea000383ffff */
.L_x_113:
[----:B------:R-:W-:Y:S05]  /*03c0*/  @!P1 EXIT ;  /* 0x000000000000994d */ /* 0x000fea0003800000 */
[----:B------:R-:W-:Y:S02]  /*03d0*/  ISETP.GE.U32.AND P0, PT, R4, 0x4, PT ;  /* 0x000000040400780c */ /* 0x000fe40003f06070 */
[----:B------:R-:W-:-:S04]  /*03e0*/  LOP3.LUT R0, R9, 0x3, RZ, 0xc0, !PT ;  /* 0x0000000309007812 */ /* 0x000fc800078ec0ff */
[----:B------:R-:W-:-:S07]  /*03f0*/  ISETP.NE.AND P1, PT, R0, RZ, PT ;  /* 0x000000ff0000720c */ /* 0x000fce0003f25270 */
[----:B------:R-:W-:Y:S06]  /*0400*/  @!P0 BRA `(.L_x_115) ;  /* 0x0000000000208947 */ /* 0x000fec0003800000 */
[----:B01----:R-:W0:Y:S01]  /*0410*/  LDC.64 R2, c[0x0][0x3d8] ;  /* 0x0000f600ff027b82 */ /* 0x003e220000000a00 */
[----:B------:R-:W-:Y:S02]  /*0420*/  IMAD.IADD R7, R6, 0x1, R5 ;  /* 0x0000000106077824 */ /* 0x000fe400078e0205 */
[----:B------:R-:W-:Y:S02]  /*0430*/  VIADD R5, R5, 0x4 ;  /* 0x0000000405057836 */ /* 0x000fe40000000000 */
[----:B0-----:R-:W-:-:S05]  /*0440*/  IMAD.WIDE R2, R7, 0x8, R2 ;  /* 0x0000000807027825 */ /* 0x001fca00078e0202 */
[----:B------:R2:W-:Y:S04]  /*0450*/  STG.E.64 desc[UR6][R2.64], RZ ;  /* 0x000000ff02007986 */ /* 0x0005e8000c101b06 */
[----:B------:R2:W-:Y:S04]  /*0460*/  STG.E.64 desc[UR6][R2.64+0x8], RZ ;  /* 0x000008ff02007986 */ /* 0x0005e8000c101b06 */
[----:B------:R2:W-:Y:S04]  /*0470*/  STG.E.64 desc[UR6][R2.64+0x10], RZ ;  /* 0x000010ff02007986 */ /* 0x0005e8000c101b06 */
[----:B------:R2:W-:Y:S02]  /*0480*/  STG.E.64 desc[UR6][R2.64+0x18], RZ ;  /* 0x000018ff02007986 */ /* 0x0005e4000c101b06 */
.L_x_115:
[----:B------:R-:W-:Y:S05]  /*0490*/  @!P1 EXIT ;  /* 0x000000000000994d */ /* 0x000fea0003800000 */
[----:B------:R-:W-:Y:S02]  /*04a0*/  ISETP.NE.AND P0, PT, R0, 0x1, PT ;  /* 0x000000010000780c */ /* 0x000fe40003f05270 */
[----:B------:R-:W-:-:S04]  /*04b0*/  LOP3.LUT R0, R9, 0x1, RZ, 0xc0, !PT ;  /* 0x0000000109007812 */ /* 0x000fc800078ec0ff */
[----:B------:R-:W-:-:S07]  /*04c0*/  ISETP.NE.U32.AND P1, PT, R0, 0x1, PT ;  /* 0x000000010000780c */ /* 0x000fce0003f25070 */
[----:B012---:R-:W0:Y:S01]  /*04d0*/  @P0 LDC.64 R2, c[0x0][0x3d8] ;  /* 0x0000f600ff020b82 */ /* 0x007e220000000a00 */
[----:B------:R-:W-:-:S04]  /*04e0*/  @P0 IMAD.IADD R7, R6, 0x1, R5 ;  /* 0x0000000106070824 */ /* 0x000fc800078e0205 */
[----:B0-----:R-:W-:-:S05]  /*04f0*/  @P0 IMAD.WIDE R2, R7, 0x8, R2 ;  /* 0x0000000807020825 */ /* 0x001fca00078e0202 */
[----:B------:R0:W-:Y:S04]  /*0500*/  @P0 STG.E.64 desc[UR6][R2.64], RZ ;  /* 0x000000ff02000986 */ /* 0x0001e8000c101b06 */
[----:B------:R0:W-:Y:S01]  /*0510*/  @P0 STG.E.64 desc[UR6][R2.64+0x8], RZ ;  /* 0x000008ff02000986 */ /* 0x0001e2000c101b06 */
[----:B------:R-:W-:Y:S05]  /*0520*/  @P1 EXIT ;  /* 0x000000000000194d */ /* 0x000fea0003800000 */
[----:B0-----:R-:W0:Y:S01]  /*0530*/  LDC.64 R2, c[0x0][0x3d8] ;  /* 0x0000f600ff027b82 */ /* 0x001e220000000a00 */
[----:B------:R-:W-:-:S04]  /*0540*/  @P0 VIADD R5, R5, 0x2 ;  /* 0x0000000205050836 */ /* 0x000fc80000000000 */
[----:B------:R-:W-:-:S04]  /*0550*/  IMAD.IADD R5, R6, 0x1, R5 ;  /* 0x0000000106057824 */ /* 0x000fc800078e0205 */
[----:B0-----:R-:W-:-:S05]  /*0560*/  IMAD.WIDE R2, R5, 0x8, R2 ;  /* 0x0000000805027825 */ /* 0x001fca00078e0202 */
[----:B------:R-:W-:Y:S01]  /*0570*/  STG.E.64 desc[UR6][R2.64], RZ ;  /* 0x000000ff02007986 */ /* 0x000fe2000c101b06 */
[----:B------:R-:W-:Y:S05]  /*0580*/  EXIT ;  /* 0x000000000000794d */ /* 0x000fea0003800000 */
.L_x_112:
[----:B------:R-:W5:Y:S01]  /*0590*/  LDG.E.64 R26, desc[UR6][R26.64] ;  /* 0x000000061a1a7981 */ /* 0x000f62000c1e1b00 */
[----:B------:R-:W-:Y:S01]  /*05a0*/  DADD R8, -RZ, |R28| ;  /* 0x00000000ff087229 */ /* 0x000fe2000000051c */
[----:B------:R-:W-:Y:S01]  /*05b0*/  BSSY.RECONVERGENT B0, `(.L_x_116) ;  /* 0x0000007000007945 */ /* 0x000fe20003800200 */
[----:B------:R-:W-:Y:S01]  /*05c0*/  ISETP.GE.AND P0, PT, R29, RZ, PT ;  /* 0x000000ff1d00720c */ /* 0x000fe20003f06270 */
[----:B------:R-:W-:Y:S01]  /*05d0*/  IMAD.MOV.U32 R56, RZ, RZ, 0x55555555 ;  /* 0x55555555ff387424 */ /* 0x000fe200078e00ff */
[----:B------:R-:W-:Y:S01]  /*05e0*/  MOV R0, 0x620 ;  /* 0x0000062000007802 */ /* 0x000fe20000000f00 */
[----:B------:R-:W-:-:S05]  /*05f0*/  IMAD.MOV.U32 R7, RZ, RZ, 0x3fd55555 ;  /* 0x3fd55555ff077424 */ /* 0x000fca00078e00ff */
[----:B------:R-:W-:-:S07]  /*0600*/  MOV R57, R9 ;  /* 0x0000000900397202 */ /* 0x000fce0000000f00 */
[----:B-----5:R-:W-:Y:S05]  /*0610*/  CALL.REL.NOINC `($_Z18b3lyp_fused_kerneliibPKdS0_S0_S0_S0_S0_S0_S0_PdS1_$__internal_accurate_pow) ;  /* 0x0000008000207944 */ /* 0x020fea0003c00000 */
[----:B------:R-:W-:Y:S05]  /*0620*/  BSYNC.RECONVERGENT B0 ;  /* 0x0000000000007941 */ /* 0x000fea0003800200 */
.L_x_116:
[----:B------:R-:W-:Y:S01]  /*0630*/  IMAD.MOV.U32 R10, RZ, RZ, 0x55555555 ;  /* 0x55555555ff0a7424 */ /* 0x000fe200078e00ff */
[----:B------:R-:W-:Y:S01]  /*0640*/  BSSY.RECONVERGENT B0, `(.L_x_117) ;  /* 0x0000010000007945 */ /* 0x000fe20003800200 */
[----:B------:R-:W-:Y:S01]  /*0650*/  IMAD.MOV.U32 R11, RZ, RZ, 0x3fd55555 ;  /* 0x3fd55555ff0b7424 */ /* 0x000fe200078e00ff */
[----:B------:R-:W-:Y:S01]  /*0660*/  DSETP.NEU.AND P2, PT, R28, 1, PT ;  /* 0x3ff000001c00742a */ /* 0x000fe20003f4d000 */
[----:B------:R-:W-:Y:S01]  /*0670*/  FSEL R8, R8, RZ, P0 ;  /* 0x000000ff08087208 */ /* 0x000fe20000000000 */
[----:B------:R-:W-:Y:S01]  /*0680*/  DMUL R4, R26, 0.25 ;  /* 0x3fd000001a047828 */ /* 0x000fe20000000000 */
        /* <DEDUP_REMOVED lines=11> */
.L_x_118:
[----:B------:R-:W-:Y:S05]  /*0740*/  BSYNC.RECONVERGENT B0 ;  /* 0x0000000000007941 */ /* 0x000fea0003800200 */
.L_x_117:
[----:B------:R-:W-:Y:S01]  /*0750*/  DMUL R2, R28, 0.5 ;  /* 0x3fe000001c027828 */ /* 0x000fe20000000000 */
[----:B------:R-:W-:Y:S01]  /*0760*/  UMOV UR4, 0xc924223 ;  /* 0x0c92422300047882 */ /* 0x000fe20000000000 */
[----:B------:R-:W-:Y:S01]  /*0770*/  UMOV UR5, 0x3bc79ca1 ;  /* 0x3bc79ca100057882 */ /* 0x000fe20000000000 */
[----:B------:R-:W-:Y:S01]  /*0780*/  FSEL R24, R8, RZ, P2 ;  /* 0x000000ff08187208 */ /* 0x000fe20001000000 */
[----:B------:R-:W-:Y:S01]  /*0790*/  DSETP.GEU.AND P0, PT, R4, UR4, PT ;  /* 0x0000000404007e2a */ /* 0x000fe2000bf0e000 */
[----:B------:R-:W-:Y:S01]  /*07a0*/  UMOV UR4, 0x812dea11 ;  /* 0x812dea1100047882 */ /* 0x000fe20000000000 */
[----:B------:R-:W-:Y:S01]  /*07b0*/  UMOV UR5, 0x3d719799 ;  /* 0x3d71979900057882 */ /* 0x000fe20000000000 */
[----:B------:R-:W-:Y:S01]  /*07c0*/  FSEL R25, R9, 1.875, P2 ;  /* 0x3ff0000009197808 */ /* 0x000fe20001000000 */
[----:B------:R-:W-:Y:S01]  /*07d0*/  BSSY.RECONVERGENT B0, `(.L_x_119) ;  /* 0x00001bf000007945 */ /* 0x000fe20003800200 */
[----:B------:R-:W-:Y:S01]  /*07e0*/  CS2R R20, SRZ ;  /* 0x0000000000147805 */ /* 0x000fe2000001ff00 */
[----:B------:R-:W-:Y:S01]  /*07f0*/  DSETP.LT.OR P0, PT, R2, UR4, !P0 ;  /* 0x0000000402007e2a */ /* 0x000fe2000c701400 */
[----:B------:R-:W-:Y:S01]  /*0800*/  UMOV UR4, 0xfe791dd3 ;  /* 0xfe791dd300047882 */ /* 0x000fe20000000000 */
[----:B------:R-:W-:Y:S01]  /*0810*/  UMOV UR5, 0x3fe7a245 ;  /* 0x3fe7a24500057882 */ /* 0x000fe20000000000 */
[----:B------:R-:W-:Y:S01]  /*0820*/  CS2R R18, SRZ ;  /* 0x0000000000127805 */ /* 0x000fe2000001ff00 */
[----:B------:R-:W-:Y:S01]  /*0830*/  DMUL R22, R24, -UR4 ;  /* 0x8000000418167c28 */ /* 0x000fe20008000000 */
[----:B------:R-:W-:-:S09]  /*0840*/  CS2R R16, SRZ ;  /* 0x0000000000107805 */ /* 0x000fd2000001ff00 */
        /* <DEDUP_REMOVED lines=8> */
[----:B------:R-:W-:Y:S05]  /*08d0*/  CALL.REL.NOINC `($_Z18b3lyp_fused_kerneliibPKdS0_S0_S0_S0_S0_S0_S0_PdS1_$__internal_accurate_pow) ;  /* 0x0000007c00707944 */ /* 0x000fea0003c00000 */
[----:B------:R-:W-:Y:S05]  /*08e0*/  BSYNC.RECONVERGENT B1 ;  /* 0x0000000000017941 */ /* 0x000fea0003800200 */
.L_x_121:
[----:B------:R-:W0:Y:S01]  /*08f0*/  MUFU.RSQ64H R11, R5 ;  /* 0x00000005000b7308 */ /* 0x000e220000001c00 */
[----:B------:R-:W-:Y:S01]  /*0900*/  VIADD R10, R5, 0xfcb00000 ;  /* 0xfcb00000050a7836 */ /* 0x000fe20000000000 */
[----:B------:R-:W-:Y:S01]  /*0910*/  MOV R21, 0x3fd55555 ;  /* 0x3fd5555500157802 */ /* 0x000fe20000000f00 */
[----:B------:R-:W-:Y:S01]  /*0920*/  IMAD.MOV.U32 R14, RZ, RZ, 0x0 ;  /* 0x00000000ff0e7424 */ /* 0x000fe200078e00ff */
[----:B------:R-:W-:Y:S01]  /*0930*/  BSSY.RECONVERGENT B1, `(.L_x_122) ;  /* 0x0000017000017945 */ /* 0x000fe20003800200 */
[----:B------:R-:W-:Y:S01]  /*0940*/  IMAD.MOV.U32 R15, RZ, RZ, 0x3fd80000 ;  /* 0x3fd80000ff0f7424 */ /* 0x000fe200078e00ff */
[----:B------:R-:W-:Y:S01]  /*0950*/  DSETP.NEU.AND P2, PT, R2, 1, PT ;  /* 0x3ff000000200742a */ /* 0x000fe20003f4d000 */
[----:B------:R-:W-:Y:S01]  /*0960*/  IMAD.MOV.U32 R20, RZ, RZ, 0x55555555 ;  /* 0x55555555ff147424 */ /* 0x000fe200078e00ff */
[----:B------:R-:W-:Y:S02]  /*0970*/  FSEL R8, R8, RZ, P0 ;  /* 0x000000ff08087208 */ /* 0x000fe40000000000 */
[----:B------:R-:W-:Y:S01]  /*0980*/  FSEL R9, R7, -QNAN , P0 ;  /* 0xfff8000007097808 */ /* 0x000fe20000000000 */
        /* <DEDUP_REMOVED lines=17> */
.L_x_123:
[----:B------:R-:W-:Y:S05]  /*0aa0*/  BSYNC.RECONVERGENT B1 ;  /* 0x0000000000017941 */ /* 0x000fea0003800200 */
.L_x_122:
        /* <DEDUP_REMOVED lines=9> */
[----:B------:R-:W-:Y:S01]  /*0b40*/  IMAD.MOV.U32 R0, RZ, RZ, R16 ;  /* 0x000000ffff007224 */ /* 0x000fe200078e0010 */
[----:B------:R-:W-:Y:S01]  /*0b50*/  MOV R35, R5 ;  /* 0x0000000500237202 */ /* 0x000fe20000000f00 */
[----:B------:R-:W-:Y:S01]  /*0b60*/  IMAD.MOV.U32 R34, RZ, RZ, R4 ;  /* 0x000000ffff227224 */ /* 0x000fe200078e0004 */
[----:B------:R-:W-:Y:S01]  /*0b70*/  MOV R38, 0xbd0 ;  /* 0x00000bd000267802 */ /* 0x000fe20000000f00 */
[----:B------:R-:W-:Y:S02]  /*0b80*/  IMAD.MOV.U32 R8, RZ, RZ, R18 ;  /* 0x000000ffff087224 */ /* 0x000fe400078e0012 */
[----:B------:R-:W-:Y:S02]  /*0b90*/  IMAD.MOV.U32 R7, RZ, RZ, R19 ;  /* 0x000000ffff077224 */ /* 0x000fe400078e0013 */
[----:B------:R-:W-:Y:S02]  /*0ba0*/  IMAD.MOV.U32 R40, RZ, RZ, R10 ;  /* 0x000000ffff287224 */ /* 0x000fe400078e000a */
[----:B------:R-:W-:-:S07]  /*0bb0*/  IMAD.MOV.U32 R41, RZ, RZ, R13 ;  /* 0x000000ffff297224 */ /* 0x000fce00078e000d */
[----:B------:R-:W-:Y:S05]  /*0bc0*/  CALL.REL.NOINC `($__internal_7_$__cuda_sm20_dsqrt_rn_f64_mediumpath_v1) ;  /* 0x0000007800107944 */ /* 0x000fea0003c00000 */
[----:B------:R-:W-:Y:S02]  /*0bd0*/  IMAD.MOV.U32 R32, RZ, RZ, R8 ;  /* 0x000000ffff207224 */ /* 0x000fe400078e0008 */
[----:B------:R-:W-:-:S07]  /*0be0*/  IMAD.MOV.U32 R33, RZ, RZ, R9 ;  /* 0x000000ffff217224 */ /* 0x000fce00078e0009 */
.L_x_125:
[----:B------:R-:W-:Y:S05]  /*0bf0*/  BSYNC.RECONVERGENT B1 ;  /* 0x0000000000017941 */ /* 0x000fea0003800200 */
.L_x_124:
        /* <DEDUP_REMOVED lines=17> */
[----:B------:R-:W-:Y:S02]  /*0d10*/  IMAD.MOV.U32 R49, RZ, RZ, R33 ;  /* 0x000000ffff317224 */ /* 0x000fe400078e0021 */
[----:B------:R-:W-:Y:S02]  /*0d20*/  IMAD.MOV.U32 R52, RZ, RZ, R14 ;  /* 0x000000ffff347224 */ /* 0x000fe400078e000e */
[----:B------:R-:W-:-:S07]  /*0d30*/  IMAD.MOV.U32 R53, RZ, RZ, R15 ;  /* 0x000000ffff357224 */ /* 0x000fce00078e000f */
[----:B------:R-:W-:Y:S05]  /*0d40*/  CALL.REL.NOINC `($__internal_6_$__cuda_sm20_div_rn_f64_full) ;  /* 0x0000007000247944 */ /* 0x000fea0003c00000 */
[----:B------:R-:W-:Y:S01]  /*0d50*/  IMAD.MOV.U32 R30, RZ, RZ, R8 ;  /* 0x000000ffff1e7224 */ /* 0x000fe200078e0008 */
[----:B------:R-:W-:-:S07]  /*0d60*/  MOV R31, R7 ;  /* 0x00000007001f7202 */ /* 0x000fce0000000f00 */
.L_x_127:
[----:B------:R-:W-:Y:S05]  /*0d70*/  BSYNC.RECONVERGENT B2 ;  /* 0x0000000000027941 */ /* 0x000fea0003800200 */
.L_x_126:
[----:B------:R-:W-:Y:S01]  /*0d80*/  DFMA R4, R30, R30, 1 ;  /* 0x3ff000001e04742b */ /* 0x000fe2000000001e */
[----:B------:R-:W-:Y:S01]  /*0d90*/  IMAD.MOV.U32 R8, RZ, RZ, RZ ;  /* 0x000000ffff087224 */ /* 0x000fe200078e00ff */
[----:B------:R-:W-:Y:S01]  /*0da0*/  BSSY.RECONVERGENT B2, `(.L_x_128) ;  /* 0x00000a0000027945 */ /* 0x000fe20003800200 */
[----:B------:R-:W-:Y:S02]  /*0db0*/  IMAD.MOV.U32 R12, RZ, RZ, 0x0 ;  /* 0x00000000ff0c7424 */ /* 0x000fe400078e00ff */
[----:B------:R-:W-:Y:S01]  /*0dc0*/  IMAD.MOV.U32 R13, RZ, RZ, 0x3fd80000 ;  /* 0x3fd80000ff0d7424 */ /* 0x000fe200078e00ff */
[----:B------:R-:W0:Y:S02]  /*0dd0*/  MUFU.RSQ64H R9, R5 ;  /* 0x0000000500097308 */ /* 0x000e240000001c00 */
        /* <DEDUP_REMOVED lines=9> */
[----:B------:R-:W-:Y:S01]  /*0e70*/  DFMA R8, R8, R4, R8 ;  /* 0x000000040808722b */ /* 0x000fe20000000008 */
[----:B------:R-:W-:Y:S01]  /*0e80*/  LOP3.LUT R5, R31, 0x7fffffff, RZ, 0xc0, !PT ;  /* 0x7fffffff1f057812 */ /* 0x000fe200078ec0ff */
[----:B------:R-:W-:-:S03]  /*0e90*/  IMAD.MOV.U32 R4, RZ, RZ, R30 ;  /* 0x000000ffff047224 */ /* 0x000fc600078e001e */
[----:B------:R-:W-:-:S03]  /*0ea0*/  ISETP.GT.U32.AND P1, PT, R5, 0x43dfffff, PT ;  /* 0x43dfffff0500780c */ /* 0x000fc60003f24070 */
        /* <DEDUP_REMOVED lines=8> */
[----:B------:R-:W-:Y:S01]  /*0f30*/  IMAD.MOV.U32 R8, RZ, RZ, 0x1 ;  /* 0x00000001ff087424 */ /* 0x000fe200078e00ff */
[----:B------:R-:W-:Y:S01]  /*0f40*/  FSETP.GEU.AND P2, PT, |R5|, 6.5827683646048100446e-37, PT ;  /* 0x036000000500780b */ /* 0x000fe20003f4e200 */
[----:B------:R-:W-:Y:S03]  /*0f50*/  BSSY.RECONVERGENT B3, `(.L_x_130) ;  /* 0x0000012000037945 */ /* 0x000fe60003800200 */
        /* <DEDUP_REMOVED lines=15> */
[----:B------:R-:W-:Y:S05]  /*1050*/  CALL.REL.NOINC `($__internal_6_$__cuda_sm20_div_rn_f64_full) ;  /* 0x0000006c00607944 */ /* 0x000fea0003c00000 */
[----:B------:R-:W-:-:S07]  /*1060*/  IMAD.MOV.U32 R9, RZ, RZ, R7 ;  /* 0x000000ffff097224 */ /* 0x000fce00078e0007 */
.L_x_131:
[----:B------:R-:W-:Y:S05]  /*1070*/  BSYNC.RECONVERGENT B3 ;  /* 0x0000000000037941 */ /* 0x000fea0003800200 */
.L_x_130:
        /* <DEDUP_REMOVED lines=30> */
.L_x_129:
[----:B------:R-:W-:Y:S01]  /*1260*/  DADD R4, R4, 1 ;  /* 0x3ff0000004047429 */ /* 0x000fe20000000000 */
[----:B------:R-:W-:-:S09]  /*1270*/  IMAD.MOV.U32 R7, RZ, RZ, -0x3ff ;  /* 0xfffffc01ff077424 */ /* 0x000fd200078e00ff */
[----:B------:R-:W-:Y:S01]  /*1280*/  ISETP.GT.AND P0, PT, R5, 0xfffff, PT ;  /* 0x000fffff0500780c */ /* 0x000fe20003f04270 */
[--C-:B------:R-:W-:Y:S01]  /*1290*/  IMAD.MOV.U32 R8, RZ, RZ, R4.reuse ;  /* 0x000000ffff087224 */ /* 0x100fe200078e0004 */
[----:B------:R-:W-:Y:S01]  /*12a0*/  MOV R9, R5 ;  /* 0x0000000500097202 */ /* 0x000fe20000000f00 */
[----:B------:R-:W-:Y:S02]  /*12b0*/  IMAD.MOV.U32 R0, RZ, RZ, R5 ;  /* 0x000000ffff007224 */ /* 0x000fe400078e0005 */
[----:B------:R-:W-:-:S08]  /*12c0*/  IMAD.MOV.U32 R12, RZ, RZ, R4 ;  /* 0x000000ffff0c7224 */ /* 0x000fd000078e0004 */
[----:B------:R-:W-:Y:S01]  /*12d0*/  @!P0 DMUL R8, R8, 1.80143985094819840000e+16 ;  /* 0x4350000008088828 */ /* 0x000fe20000000000 */
[----:B------:R-:W-:-:S09]  /*12e0*/  @!P0 MOV R7, 0xfffffbcb ;  /* 0xfffffbcb00078802 */ /* 0x000fd20000000f00 */
[----:B------:R-:W-:Y:S02]  /*12f0*/  @!P0 IMAD.MOV.U32 R0, RZ, RZ, R9 ;  /* 0x000000ffff008224 */ /* 0x000fe400078e0009 */
[----:B------:R-:W-:Y:S02]  /*1300*/  @!P0 IMAD.MOV.U32 R12, RZ, RZ, R8 ;  /* 0x000000ffff0c8224 */ /* 0x000fe400078e0008 */
[----:B------:R-:W-:-:S05]  /*1310*/  VIADD R5, R0, 0xffffffff ;  /* 0xffffffff00057836 */ /* 0x000fca0000000000 */
[----:B------:R-:W-:-:S13]  /*1320*/  ISETP.GT.U32.AND P2, PT, R5, 0x7feffffe, PT ;  /* 0x7feffffe0500780c */ /* 0x000fda0003f44070 */
[----:B------:R-:W-:Y:S05]  /*1330*/  @P2 BRA `(.L_x_133) ;  /* 0x0000000400002947 */ /* 0x000fea0003800000 */
[----:B------:R-:W-:Y:S01]  /*1340*/  LOP3.LUT R4, R0, 0xfffff, RZ, 0xc0, !PT ;  /* 0x000fffff00047812 */ /* 0x000fe200078ec0ff */
[----:B------:R-:W-:Y:S01]  /*1350*/  IMAD.MOV.U32 R8, RZ, RZ, RZ ;  /* 0x000000ffff087224 */ /* 0x000fe200078e00ff */
[----:B------:R-:W-:Y:S01]  /*1360*/  MOV R19, 0x3ed0ee25 ;  /* 0x3ed0ee2500137802 */ /* 0x000fe20000000f00 */
[----:B------:R-:W-:Y:S01]  /*1370*/  IMAD.MOV.U32 R18, RZ, RZ, -0x748574fc ;  /* 0x8b7a8b04ff127424 */ /* 0x000fe200078e00ff */
        /* <DEDUP_REMOVED lines=13> */
[----:B------:R-:W-:Y:S02]  /*1450*/  DADD R12, R12, -1 ;  /* 0xbff000000c0c7429 */ /* 0x000fe40000000000 */
[----:B------:R-:W-:Y:S01]  /*1460*/  DADD R34, R34, -UR8 ;  /* 0x8000000822227e29 */ /* 0x000fe20008000000 */
[----:B------:R-:W-:Y:S01]  /*1470*/  UMOV UR8, 0xfefa39ef ;  /* 0xfefa39ef00087882 */ /* 0x000fe20000000000 */
[----:B------:R-:W0:Y:S01]  /*1480*/  MUFU.RCP64H R9, R17 ;  /* 0x0000001100097308 */ /* 0x000e220000001800 */
[----:B------:R-:W-:Y:S01]  /*1490*/  UMOV UR9, 0x3fe62e42 ;  /* 0x3fe62e4200097882 */ /* 0x000fe20000000000 */
        /* <DEDUP_REMOVED lines=13> */
[----:B------:R-:W-:-:S05]  /*1570*/  DADD R18, R18, R18 ;  /* 0x0000000012127229 */ /* 0x000fca0000000012 */
[----:B------:R-:W-:Y:S01]  /*1580*/  DFMA R16, R10, R16, UR4 ;  /* 0x000000040a107e2b */ /* 0x000fe20008000010 */
[----:B------:R-:W-:Y:S01]  /*1590*/  UMOV UR4, 0x2d1b5154 ;  /* 0x2d1b515400047882 */ /* 0x000fe20000000000 */
[----:B------:R-:W-:Y:S01]  /*15a0*/  UMOV UR5, 0x3f3c71c7 ;  /* 0x3f3c71c700057882 */ /* 0x000fe20000000000 */
[----:B------:R-:W-:Y:S02]  /*15b0*/  DFMA R18, R12, -R4, R18 ;  /* 0x800000040c12722b */ /* 0x000fe40000000012 */
        /* <DEDUP_REMOVED lines=24> */
.L_x_133:
[----:B------:R-:W-:Y:S01]  /*1740*/  IMAD.MOV.U32 R4, RZ, RZ, 0x0 ;  /* 0x00000000ff047424 */ /* 0x000fe200078e00ff */
[----:B------:R-:W-:Y:S01]  /*1750*/  LOP3.LUT P0, RZ, R9, 0x7fffffff, RZ, 0xc0, !PT ;  /* 0x7fffffff09ff7812 */ /* 0x000fe2000780c0ff */
[----:B------:R-:W-:-:S06]  /*1760*/  IMAD.MOV.U32 R5, RZ, RZ, 0x7ff00000 ;  /* 0x7ff00000ff057424 */ /* 0x000fcc00078e00ff */
[----:B------:R-:W-:-:S10]  /*1770*/  DFMA R4, R8, R4, +INF ;  /* 0x7ff000000804742b */ /* 0x000fd40000000004 */
[----:B------:R-:W-:Y:S02]  /*1780*/  FSEL R4, R4, RZ, P0 ;  /* 0x000000ff04047208 */ /* 0x000fe40000000000 */
[----:B------:R-:W-:-:S07]  /*1790*/  FSEL R5, R5, -QNAN , P0 ;  /* 0xfff0000005057808 */ /* 0x000fce0000000000 */
.L_x_132:
[----:B------:R-:W-:Y:S05]  /*17a0*/  BSYNC.RECONVERGENT B2 ;  /* 0x0000000000027941 */ /* 0x000fea0003800200 */
.L_x_128:
[----:B------:R-:W0:Y:S01]  /*17b0*/  LDC.64 R34, c[0x3][0x40] ;  /* 0x00c01000ff227b82 */ /* 0x000e220000000a00 */
[----:B------:R-:W-:Y:S01]  /*17c0*/  UMOV UR4, 0xfefa39ef ;  /* 0xfefa39ef00047882 */ /* 0x000fe20000000000 */
[----:B------:R-:W-:Y:S01]  /*17d0*/  UMOV UR5, 0x3fe62e42 ;  /* 0x3fe62e4200057882 */ /* 0x000fe20000000000 */
[----:B------:R-:W-:Y:S01]  /*17e0*/  BSSY.RECONVERGENT B2, `(.L_x_134) ;  /* 0x000001f000027945 */ /* 0x000fe20003800200 */
[----:B------:R-:W-:-:S10]  /*17f0*/  DADD R10, R4, UR4 ;  /* 0x00000004040a7e29 */ /* 0x000fd40008000000 */
[----:B------:R-:W-:Y:S02]  /*1800*/  FSEL R5, R11, R5, P1 ;  /* 0x000000050b057208 */ /* 0x000fe40000800000 */
[----:B------:R-:W-:Y:S02]  /*1810*/  FSEL R10, R10, R4, P1 ;  /* 0x000000040a0a7208 */ /* 0x000fe40000800000 */
[----:B------:R-:W-:Y:S01]  /*1820*/  LOP3.LUT R11, R5, 0x80000000, R31, 0xb8, !PT ;  /* 0x80000000050b7812 */ /* 0x000fe200078eb81f */
[----:B0-----:R-:W-:-:S08]  /*1830*/  DMUL R18, R34, 6 ;  /* 0x4018000022127828 */ /* 0x001fd00000000000 */
[----:B------:R-:W-:-:S08]  /*1840*/  DMUL R8, R18, R30 ;  /* 0x0000001e12087228 */ /* 0x000fd00000000000 */
[----:B------:R-:W-:Y:S01]  /*1850*/  DFMA R4, R10, R8, 1 ;  /* 0x3ff000000a04742b */ /* 0x000fe20000000008 */
[----:B------:R-:W-:-:S05]  /*1860*/  IMAD.MOV.U32 R8, RZ, RZ, 0x1 ;  /* 0x00000001ff087424 */ /* 0x000fca00078e00ff */
[----:B------:R-:W0:Y:S02]  /*1870*/  MUFU.RCP64H R9, R5 ;  /* 0x0000000500097308 */ /* 0x000e240000001800 */
[----:B0-----:R-:W-:-:S08]  /*1880*/  DFMA R12, -R4, R8, 1 ;  /* 0x3ff00000040c742b */ /* 0x001fd00000000108 */
[----:B------:R-:W-:-:S08]  /*1890*/  DFMA R12, R12, R12, R12 ;  /* 0x0000000c0c0c722b */ /* 0x000fd0000000000c */
[----:B------:R-:W-:Y:S02]  /*18a0*/  DFMA R8, R8, R12, R8 ;  /* 0x0000000c0808722b */ /* 0x000fe40000000008 */
[----:B------:R-:W-:-:S06]  /*18b0*/  DMUL R12, R30, R30 ;  /* 0x0000001e1e0c7228 */ /* 0x000fcc0000000000 */
[----:B------:R-:W-:Y:S02]  /*18c0*/  DFMA R16, -R4, R8, 1 ;  /* 0x3ff000000410742b */ /* 0x000fe40000000108 */
[----:B------:R-:W-:-:S06]  /*18d0*/  DMUL R48, R12, -R34 ;  /* 0x800000220c307228 */ /* 0x000fcc0000000000 */
[----:B------:R-:W-:-:S04]  /*18e0*/  DFMA R16, R8, R16, R8 ;  /* 0x000000100810722b */ /* 0x000fc80000000008 */
[----:B------:R-:W-:-:S04]  /*18f0*/  FSETP.GEU.AND P1, PT, |R49|, 6.5827683646048100446e-37, PT ;  /* 0x036000003100780b */ /* 0x000fc80003f2e200 */
        /* <DEDUP_REMOVED lines=8> */
[----:B------:R-:W-:Y:S01]  /*1980*/  MOV R0, 0x19b0 ;  /* 0x000019b000007802 */ /* 0x000fe20000000f00 */
[----:B------:R-:W-:-:S07]  /*1990*/  IMAD.MOV.U32 R53, RZ, RZ, R5 ;  /* 0x000000ffff357224 */ /* 0x000fce00078e0005 */
[----:B------:R-:W-:Y:S05]  /*19a0*/  CALL.REL.NOINC `($__internal_6_$__cuda_sm20_div_rn_f64_full) ;  /* 0x00000064000c7944 */ /* 0x000fea0003c00000 */
[----:B------:R-:W-:Y:S02]  /*19b0*/  IMAD.MOV.U32 R16, RZ, RZ, R8 ;  /* 0x000000ffff107224 */ /* 0x000fe400078e0008 */
[----:B------:R-:W-:-:S07]  /*19c0*/  IMAD.MOV.U32 R17, RZ, RZ, R7 ;  /* 0x000000ffff117224 */ /* 0x000fce00078e0007 */
.L_x_135:
[----:B------:R-:W-:Y:S05]  /*19d0*/  BSYNC.RECONVERGENT B2 ;  /* 0x0000000000027941 */ /* 0x000fea0003800200 */
.L_x_134:
[----:B------:R-:W-:Y:S01]  /*19e0*/  DADD R36, R12, 1 ;  /* 0x3ff000000c247429 */ /* 0x000fe20000000000 */
[----:B------:R-:W-:Y:S01]  /*19f0*/  MOV R34, 0x0 ;  /* 0x0000000000227802 */ /* 0x000fe20000000f00 */
[----:B------:R-:W-:Y:S01]  /*1a00*/  IMAD.MOV.U32 R35, RZ, RZ, 0x3fd80000 ;  /* 0x3fd80000ff237424 */ /* 0x000fe200078e00ff */
[----:B------:R-:W-:Y:S01]  /*1a10*/  BSSY.RECONVERGENT B1, `(.L_x_136) ;  /* 0x000001d000017945 */ /* 0x000fe20003800200 */
[----:B------:R-:W-:Y:S02]  /*1a20*/  DMUL R20, R20, R16 ;  /* 0x0000001014147228 */ /* 0x000fe40000000000 */
[----:B------:R-:W0:Y:S04]  /*1a30*/  MUFU.RSQ64H R39, R37 ;  /* 0x0000002500277308 */ /* 0x000e280000001c00 */
        /* <DEDUP_REMOVED lines=14> */
[----:B------:R-:W-:Y:S01]  /*1b20*/  MOV R35, R37 ;  /* 0x0000002500237202 */ /* 0x000fe20000000f00 */
[----:B------:R-:W-:Y:S02]  /*1b30*/  IMAD.MOV.U32 R8, RZ, RZ, R40 ;  /* 0x000000ffff087224 */ /* 0x000fe400078e0028 */
[----:B------:R-:W-:Y:S02]  /*1b40*/  IMAD.MOV.U32 R34, RZ, RZ, R36 ;  /* 0x000000ffff227224 */ /* 0x000fe400078e0024 */
[----:B------:R-:W-:Y:S01]  /*1b50*/  IMAD.MOV.U32 R7, RZ, RZ, R41 ;  /* 0x000000ffff077224 */ /* 0x000fe200078e0029 */
[----:B------:R-:W-:Y:S01]  /*1b60*/  MOV R41, R9 ;  /* 0x0000000900297202 */ /* 0x000fe20000000f00 */
[----:B------:R-:W-:Y:S01]  /*1b70*/  IMAD.MOV.U32 R40, RZ, RZ, R38 ;  /* 0x000000ffff287224 */ /* 0x000fe200078e0026 */
[----:B------:R-:W-:Y:S01]  /*1b80*/  MOV R38, 0x1bc0 ;  /* 0x00001bc000267802 */ /* 0x000fe20000000f00 */
[----:B------:R-:W-:-:S02]  /*1b90*/  IMAD.MOV.U32 R36, RZ, RZ, R42 ;  /* 0x000000ffff247224 */ /* 0x000fc400078e002a */
[----:B------:R-:W-:-:S07]  /*1ba0*/  IMAD.MOV.U32 R37, RZ, RZ, R43 ;  /* 0x000000ffff257224 */ /* 0x000fce00078e002b */
[----:B------:R-:W-:Y:S05]  /*1bb0*/  CALL.REL.NOINC `($__internal_7_$__cuda_sm20_dsqrt_rn_f64_mediumpath_v1) ;  /* 0x0000006800147944 */ /* 0x000fea0003c00000 */
[----:B------:R-:W-:Y:S02]  /*1bc0*/  IMAD.MOV.U32 R52, RZ, RZ, R8 ;  /* 0x000000ffff347224 */ /* 0x000fe400078e0008 */
[----:B------:R-:W-:-:S07]  /*1bd0*/  IMAD.MOV.U32 R53, RZ, RZ, R9 ;  /* 0x000000ffff357224 */ /* 0x000fce00078e0009 */
.L_x_137:
[----:B------:R-:W-:Y:S05]  /*1be0*/  BSYNC.RECONVERGENT B1 ;  /* 0x0000000000017941 */ /* 0x000fea0003800200 */
.L_x_136:
[----:B------:R-:W0:Y:S01]  /*1bf0*/  MUFU.RCP64H R9, R53 ;  /* 0x0000003500097308 */ /* 0x000e220000001800 */
[----:B------:R-:W-:Y:S01]  /*1c00*/  IMAD.MOV.U32 R8, RZ, RZ, 0x1 ;  /* 0x00000001ff087424 */ /* 0x000fe200078e00ff */
[----:B------:R-:W-:Y:S01]  /*1c10*/  FSETP.GEU.AND P1, PT, |R31|, 6.5827683646048100446e-37, PT ;  /* 0x036000001f00780b */ /* 0x000fe20003f2e200 */
[----:B------:R-:W-:Y:S04]  /*1c20*/  BSSY.RECONVERGENT B2, `(.L_x_138) ;  /* 0x0000011000027945 */ /* 0x000fe80003800200 */
[----:B0-----:R-:W-:-:S08]  /*1c30*/  DFMA R34, R8, -R52, 1 ;  /* 0x3ff000000822742b */ /* 0x001fd00000000834 */
        /* <DEDUP_REMOVED lines=13> */
[----:B------:R-:W-:Y:S05]  /*1d10*/  CALL.REL.NOINC `($__internal_6_$__cuda_sm20_div_rn_f64_full) ;  /* 0x0000006000307944 */ /* 0x000fea0003c00000 */
[----:B------:R-:W-:-:S07]  /*1d20*/  MOV R9, R7 ;  /* 0x0000000700097202 */ /* 0x000fce0000000f00 */
.L_x_139:
[----:B------:R-:W-:Y:S05]  /*1d30*/  BSYNC.RECONVERGENT B2 ;  /* 0x0000000000027941 */ /* 0x000fea0003800200 */
.L_x_138:
[----:B------:R-:W-:Y:S01]  /*1d40*/  DMUL R52, R4, R4 ;  /* 0x0000000404347228 */ /* 0x000fe20000000000 */
[----:B------:R-:W-:Y:S01]  /*1d50*/  IMAD.MOV.U32 R34, RZ, RZ, 0x1 ;  /* 0x00000001ff227424 */ /* 0x000fe200078e00ff */
[----:B------:R-:W-:Y:S01]  /*1d60*/  DADD R8, R10, R8 ;  /* 0x000000000a087229 */ /* 0x000fe20000000008 */
[----:B------:R-:W0:Y:S01]  /*1d70*/  LDCU.64 UR4, c[0x3][0x40] ;  /* 0x00c00800ff0477ac */ /* 0x000e220008000a00 */
[----:B------:R-:W-:Y:S02]  /*1d80*/  BSSY.RECONVERGENT B2, `(.L_x_140) ;  /* 0x0000017000027945 */ /* 0x000fe40003800200 */
[----:B------:R-:W1:Y:S04]  /*1d90*/  MUFU.RCP64H R35, R53 ;  /* 0x0000003500237308 */ /* 0x000e680000001800 */
[----:B------:R-:W-:-:S08]  /*1da0*/  DMUL R8, R18, R8 ;  /* 0x0000000812087228 */ /* 0x000fd00000000000 */
[----:B------:R-:W-:Y:S02]  /*1db0*/  DMUL R12, R12, R8 ;  /* 0x000000080c0c7228 */ /* 0x000fe40000000000 */
[----:B------:R-:W-:Y:S02]  /*1dc0*/  DADD R8, R30, R30 ;  /* 0x000000001e087229 */ /* 0x000fe4000000001e */
[----:B-1----:R-:W-:-:S06]  /*1dd0*/  DFMA R10, -R52, R34, 1 ;  /* 0x3ff00000340a742b */ /* 0x002fcc0000000122 */
[----:B------:R-:W-:Y:S02]  /*1de0*/  DFMA R8, R4, R8, -R12 ;  /* 0x000000080408722b */ /* 0x000fe4000000080c */
[----:B------:R-:W-:-:S06]  /*1df0*/  DFMA R10, R10, R10, R10 ;  /* 0x0000000a0a0a722b */ /* 0x000fcc000000000a */
[----:B0-----:R-:W-:Y:S02]  /*1e00*/  DMUL R48, R8, -UR4 ;  /* 0x8000000408307c28 */ /* 0x001fe40008000000 */
[----:B------:R-:W-:-:S08]  /*1e10*/  DFMA R10, R34, R10, R34 ;  /* 0x0000000a220a722b */ /* 0x000fd00000000022 */
[----:B------:R-:W-:Y:S01]  /*1e20*/  FSETP.GEU.AND P1, PT, |R49|, 6.5827683646048100446e-37, PT ;  /* 0x036000003100780b */ /* 0x000fe20003f2e200 */
        /* <DEDUP_REMOVED lines=9> */
[----:B------:R-:W-:-:S07]  /*1ec0*/  MOV R0, 0x1ee0 ;  /* 0x00001ee000007802 */ /* 0x000fce0000000f00 */
[----:B------:R-:W-:Y:S05]  /*1ed0*/  CALL.REL.NOINC `($__internal_6_$__cuda_sm20_div_rn_f64_full) ;  /* 0x0000005c00c07944 */ /* 0x000fea0003c00000 */
[----:B------:R-:W-:-:S07]  /*1ee0*/  IMAD.MOV.U32 R9, RZ, RZ, R7 ;  /* 0x000000ffff097224 */ /* 0x000fce00078e0007 */
.L_x_141:
[----:B------:R-:W-:Y:S05]  /*1ef0*/  BSYNC.RECONVERGENT B2 ;  /* 0x0000000000027941 */ /* 0x000fea0003800200 */
.L_x_140:
[----:B------:R-:W-:Y:S01]  /*1f00*/  DADD R4, R14, R14 ;  /* 0x000000000e047229 */ /* 0x000fe2000000000e */
[----:B------:R-:W-:Y:S07]  /*1f10*/  BSSY.RECONVERGENT B1, `(.L_x_142) ;  /* 0x0000012000017945 */ /* 0x000fee0003800200 */
[----:B------:R-:W-:-:S06]  /*1f20*/  DMUL R32, R4, R32 ;  /* 0x0000002004207228 */ /* 0x000fcc0000000000 */
[----:B------:R-:W0:Y:S04]  /*1f30*/  MUFU.RCP64H R11, R33 ;  /* 0x00000021000b7308 */ /* 0x000e280000001800 */
[----:B------:R-:W-:-:S05]  /*1f40*/  VIADD R10, R33, 0x300402 ;  /* 0x00300402210a7836 */ /* 0x000fca0000000000 */
[----:B------:R-:W-:Y:S01]  /*1f50*/  FSETP.GEU.AND P0, PT, |R10|, 5.8789094863358348022e-39, PT ;  /* 0x004004020a00780b */ /* 0x000fe20003f0e200 */
[----:B0-----:R-:W-:-:S08]  /*1f60*/  DFMA R4, -R32, R10, 1 ;  /* 0x3ff000002004742b */ /* 0x001fd0000000010a */
[----:B------:R-:W-:-:S08]  /*1f70*/  DFMA R4, R4, R4, R4 ;  /* 0x000000040404722b */ /* 0x000fd00000000004 */
[----:B------:R-:W-:Y:S02]  /*1f80*/  DFMA R12, R10, R4, R10 ;  /* 0x000000040a0c722b */ /* 0x000fe4000000000a */
[----:B------:R-:W-:-:S06]  /*1f90*/  DMUL R4, R14, R8 ;  /* 0x000000080e047228 */ /* 0x000fcc0000000000 */
[----:B------:R-:W-:-:S08]  /*1fa0*/  DFMA R18, -R32, R12, 1 ;  /* 0x3ff000002012742b */ /* 0x000fd0000000010c */
[----:B------:R-:W-:Y:S01]  /*1fb0*/  DFMA R34, R12, R18, R12 ;  /* 0x000000120c22722b */ /* 0x000fe2000000000c */
[----:B------:R-:W-:Y:S10]  /*1fc0*/  @P0 BRA `(.L_x_143) ;  /* 0x0000000000180947 */ /* 0x000ff40003800000 */
[----:B------:R-:W-:Y:S01]  /*1fd0*/  LOP3.LUT R40, R33, 0x7fffffff, RZ, 0xc0, !PT ;  /* 0x7fffffff21287812 */ /* 0x000fe200078ec0ff */
[----:B------:R-:W-:Y:S01]  /*1fe0*/  IMAD.MOV.U32 R8, RZ, RZ, R32 ;  /* 0x000000ffff087224 */ /* 0x000fe200078e0020 */
[----:B------:R-:W-:Y:S02]  /*1ff0*/  MOV R9, R33 ;  /* 0x0000002100097202 */ /* 0x000fe40000000f00 */
[----:B------:R-:W-:Y:S01]  /*2000*/  MOV R0, 0x2030 ;  /* 0x0000203000007802 */ /* 0x000fe20000000f00 */
[----:B------:R-:W-:-:S07]  /*2010*/  VIADD R40, R40, 0xfff00000 ;  /* 0xfff0000028287836 */ /* 0x000fce0000000000 */
[----:B------:R-:W-:Y:S05]  /*2020*/  CALL.REL.NOINC `($__internal_5_$__cuda_sm20_dblrcp_rn_slowpath_v3) ;  /* 0x0000005800d07944 */ /* 0x000fea0003c00000 */
.L_x_143:
[----:B------:R-:W-:Y:S05]  /*2030*/  BSYNC.RECONVERGENT B1 ;  /* 0x0000000000017941 */ /* 0x000fea0003800200 */
.L_x_142:
[----:B------:R-:W0:Y:S01]  /*2040*/  MUFU.RCP64H R9, R3 ;  /* 0x0000000300097308 */ /* 0x000e220000001800 */
[----:B------:R-:W-:Y:S01]  /*2050*/  IMAD.MOV.U32 R8, RZ, RZ, 0x1 ;  /* 0x00000001ff087424 */ /* 0x000fe200078e00ff */
[----:B------:R-:W-:Y:S01]  /*2060*/  DMUL R48, R14, R16 ;  /* 0x000000100e307228 */ /* 0x000fe20000000000 */
[----:B------:R-:W-:Y:S01]  /*2070*/  BSSY.RECONVERGENT B2, `(.L_x_144) ;  /* 0x0000015000027945 */ /* 0x000fe20003800200 */
[----:B------:R-:W-:-:S08]  /*2080*/  DMUL R16, R4, R34 ;  /* 0x0000002204107228 */ /* 0x000fd00000000000 */
        /* <DEDUP_REMOVED lines=15> */
[----:B------:R-:W-:-:S07]  /*2180*/  IMAD.MOV.U32 R53, RZ, RZ, R3 ;  /* 0x000000ffff357224 */ /* 0x000fce00078e0003 */
[----:B------:R-:W-:Y:S05]  /*2190*/  CALL.REL.NOINC `($__internal_6_$__cuda_sm20_div_rn_f64_full) ;  /* 0x0000005c00107944 */ /* 0x000fea0003c00000 */
[----:B------:R-:W-:Y:S01]  /*21a0*/  MOV R18, R8 ;  /* 0x0000000800127202 */ /* 0x000fe20000000f00 */
[----:B------:R-:W-:-:S07]  /*21b0*/  IMAD.MOV.U32 R19, RZ, RZ, R7 ;  /* 0x000000ffff137224 */ /* 0x000fce00078e0007 */
.L_x_145:
[----:B------:R-:W-:Y:S05]  /*21c0*/  BSYNC.RECONVERGENT B2 ;  /* 0x0000000000027941 */ /* 0x000fea0003800200 */
.L_x_144:
[----:B------:R-:W0:Y:S01]  /*21d0*/  MUFU.RCP64H R9, R3 ;  /* 0x0000000300097308 */ /* 0x000e220000001800 */
[----:B------:R-:W-:Y:S01]  /*21e0*/  IMAD.MOV.U32 R8, RZ, RZ, 0x1 ;  /* 0x00000001ff087424 */ /* 0x000fe200078e00ff */
[----:B------:R-:W-:Y:S01]  /*21f0*/  FSETP.GEU.AND P1, PT, |R31|, 6.5827683646048100446e-37, PT ;  /* 0x036000001f00780b */ /* 0x000fe20003f2e200 */
[----:B------:R-:W-:Y:S01]  /*2200*/  UMOV UR4, 0x55555555 ;  /* 0x5555555500047882 */ /* 0x000fe20000000000 */
[----:B------:R-:W-:Y:S01]  /*2210*/  UMOV UR5, 0x3ff55555 ;  /* 0x3ff5555500057882 */ /* 0x000fe20000000000 */
[----:B------:R-:W-:Y:S01]  /*2220*/  BSSY.RECONVERGENT B2, `(.L_x_146) ;  /* 0x0000014000027945 */ /* 0x000fe20003800200 */
[----:B------:R-:W-:Y:S02]  /*2230*/  DMUL R4, R4, UR4 ;  /* 0x0000000404047c28 */ /* 0x000fe40008000000 */
        /* <DEDUP_REMOVED lines=16> */
[----:B------:R-:W-:Y:S05]  /*2340*/  CALL.REL.NOINC `($__internal_6_$__cuda_sm20_div_rn_f64_full) ;  /* 0x0000005800a47944 */ /* 0x000fea0003c00000 */
[----:B------:R-:W-:-:S07]  /*2350*/  IMAD.MOV.U32 R9, RZ, RZ, R7 ;  /* 0x000000ffff097224 */ /* 0x000fce00078e0007 */
.L_x_147:
[----:B------:R-:W-:Y:S05]  /*2360*/  BSYNC.RECONVERGENT B2 ;  /* 0x0000000000027941 */ /* 0x000fea0003800200 */
.L_x_146:
[----:B------:R-:W-:Y:S01]  /*2370*/  DMUL R4, R4, R8 ;  /* 0x0000000804047228 */ /* 0x000fe20000000000 */
[----:B------:R-:W-:Y:S01]  /*2380*/  UMOV UR4, 0x55555555 ;  /* 0x5555555500047882 */ /* 0x000fe20000000000 */
[----:B------:R-:W-:Y:S01]  /*2390*/  UMOV UR5, 0x3ff55555 ;  /* 0x3ff5555500057882 */ /* 0x000fe20000000000 */
[----:B------:R-:W-:-:S05]  /*23a0*/  DMUL R16, R16, 0.5 ;  /* 0x3fe0000010107828 */ /* 0x000fca0000000000 */
[----:B------:R-:W-:-:S11]  /*23b0*/  DFMA R18, R18, UR4, -R4 ;  /* 0x0000000412127c2b */ /* 0x000fd60008000804 */
.L_x_120:
[----:B------:R-:W-:Y:S05]  /*23c0*/  BSYNC.RECONVERGENT B0 ;  /* 0x0000000000007941 */ /* 0x000fea0003800200 */
.L_x_119:
[----:B------:R-:W-:Y:S01]  /*23d0*/  UMOV UR4, 0x54442d18 ;  /* 0x54442d1800047882 */ /* 0x000fe20000000000 */
[----:B------:R-:W-:Y:S01]  /*23e0*/  UMOV UR5, 0x402921fb ;  /* 0x402921fb00057882 */ /* 0x000fe20000000000 */
[----:B------:R-:W-:Y:S01]  /*23f0*/  IMAD.MOV.U32 R2, RZ, RZ, 0x1 ;  /* 0x00000001ff027424 */ /* 0x000fe200078e00ff */
[----:B------:R-:W-:Y:S01]  /*2400*/  DMUL R52, R28, UR4 ;  /* 0x000000041c347c28 */ /* 0x000fe20008000000 */
[----:B------:R-:W-:Y:S05]  /*2410*/  BSSY.RECONVERGENT B0, `(.L_x_148) ;  /* 0x0000013000007945 */ /* 0x000fea0003800200 */
[----:B------:R-:W0:Y:S02]  /*2420*/  MUFU.RCP64H R3, R53 ;  /* 0x0000003500037308 */ /* 0x000e240000001800 */
[----:B0-----:R-:W-:-:S08]  /*2430*/  DFMA R4, -R52, R2, 1 ;  /* 0x3ff000003404742b */ /* 0x001fd00000000102 */
[----:B------:R-:W-:-:S08]  /*2440*/  DFMA R4, R4, R4, R4 ;  /* 0x000000040404722b */ /* 0x000fd00000000004 */
[----:B------:R-:W-:-:S08]  /*2450*/  DFMA R4, R2, R4, R2 ;  /* 0x000000040204722b */ /* 0x000fd00000000002 */
[----:B------:R-:W-:-:S08]  /*2460*/  DFMA R2, -R52, R4, 1 ;  /* 0x3ff000003402742b */ /* 0x000fd00000000104 */
[----:B------:R-:W-:-:S08]  /*2470*/  DFMA R2, R4, R2, R4 ;  /* 0x000000020402722b */ /* 0x000fd00000000004 */
[----:B------:R-:W-:-:S08]  /*2480*/  DMUL R4, R2, 3 ;  /* 0x4008000002047828 */ /* 0x000fd00000000000 */
[----:B------:R-:W-:-:S08]  /*2490*/  DFMA R8, -R52, R4, 3 ;  /* 0x400800003408742b */ /* 0x000fd00000000104 */
[----:B------:R-:W-:-:S10]  /*24a0*/  DFMA R2, R2, R8, R4 ;  /* 0x000000080202722b */ /* 0x000fd40000000004 */
[----:B------:R-:W-:-:S05]  /*24b0*/  FFMA R0, RZ, R53, R3 ;  /* 0x00000035ff007223 */ /* 0x000fca0000000003 */
[----:B------:R-:W-:-:S13]  /*24c0*/  FSETP.GT.AND P0, PT, |R0|, 1.469367938527859385e-39, PT ;  /* 0x001000000000780b */ /* 0x000fda0003f04200 */
[----:B------:R-:W-:Y:S05]  /*24d0*/  @P0 BRA `(.L_x_149) ;  /* 0x0000000000180947 */ /* 0x000fea0003800000 */
[----:B------:R-:W-:Y:S01]  /*24e0*/  IMAD.MOV.U32 R7, RZ, RZ, RZ ;  /* 0x000000ffff077224 */ /* 0x000fe200078e00ff */
[----:B------:R-:W-:Y:S01]  /*24f0*/  MOV R0, 0x2520 ;  /* 0x0000252000007802 */ /* 0x000fe20000000f00 */
[----:B------:R-:W-:-:S07]  /*2500*/  IMAD.MOV.U32 R49, RZ, RZ, 0x40080000 ;  /* 0x40080000ff317424 */ /* 0x000fce00078e00ff */
[----:B------:R-:W-:Y:S05]  /*2510*/  CALL.REL.NOINC `($__internal_6_$__cuda_sm20_div_rn_f64_full) ;  /* 0x0000005800307944 */ /* 0x000fea0003c00000 */
[----:B------:R-:W-:Y:S01]  /*2520*/  IMAD.MOV.U32 R2, RZ, RZ, R8 ;  /* 0x000000ffff027224 */ /* 0x000fe200078e0008 */
[----:B------:R-:W-:-:S07]  /*2530*/  MOV R3, R7 ;  /* 0x0000000700037202 */ /* 0x000fce0000000f00 */
.L_x_149:
[----:B------:R-:W-:Y:S05]  /*2540*/  BSYNC.RECONVERGENT B0 ;  /* 0x0000000000007941 */ /* 0x000fea0003800200 */
.L_x_148:
        /* <DEDUP_REMOVED lines=10> */
[----:B------:R-:W-:Y:S05]  /*25f0*/  CALL.REL.NOINC `($_Z18b3lyp_fused_kerneliibPKdS0_S0_S0_S0_S0_S0_S0_PdS1_$__internal_accurate_pow) ;  /* 0x0000006000287944 */ /* 0x000fea0003c00000 */
[----:B------:R-:W-:Y:S02]  /*2600*/  FSEL R8, R8, RZ, P0 ;  /* 0x000000ff08087208 */ /* 0x000fe40000000000 */
[----:B------:R-:W-:-:S07]  /*2610*/  FSEL R9, R7, -QNAN , P0 ;  /* 0xfff8000007097808 */ /* 0x000fce0000000000 */
.L_x_151:
[----:B------:R-:W-:Y:S05]  /*2620*/  BSYNC.RECONVERGENT B0 ;  /* 0x0000000000007941 */ /* 0x000fea0003800200 */
.L_x_150:
[----:B------:R-:W-:Y:S01]  /*2630*/  IMAD.MOV.U32 R10, RZ, RZ, 0x55555555 ;  /* 0x55555555ff0a7424 */ /* 0x000fe200078e00ff */
[----:B------:R-:W-:Y:S01]  /*2640*/  BSSY.RECONVERGENT B0, `(.L_x_152) ;  /* 0x000000d000007945 */ /* 0x000fe20003800200 */
[----:B------:R-:W-:Y:S01]  /*2650*/  IMAD.MOV.U32 R11, RZ, RZ, 0x3fd55555 ;  /* 0x3fd55555ff0b7424 */ /* 0x000fe200078e00ff */
[----:B------:R-:W-:-:S05]  /*2660*/  DSETP.NEU.AND P1, PT, R2, 1, PT ;  /* 0x3ff000000200742a */ /* 0x000fca0003f2d000 */
        /* <DEDUP_REMOVED lines=10> */
.L_x_153:
[----:B------:R-:W-:Y:S05]  /*2710*/  BSYNC.RECONVERGENT B0 ;  /* 0x0000000000007941 */ /* 0x000fea0003800200 */
.L_x_152:
[----:B------:R-:W-:Y:S01]  /*2720*/  FSEL R15, R9, 1.875, P1 ;  /* 0x3ff00000090f7808 */ /* 0x000fe20000800000 */
[----:B------:R-:W-:Y:S01]  /*2730*/  IMAD.MOV.U32 R9, RZ, RZ, 0x3fd80000 ;  /* 0x3fd80000ff097424 */ /* 0x000fe200078e00ff */
[----:B------:R-:W-:Y:S01]  /*2740*/  FSEL R14, R8, RZ, P1 ;  /* 0x000000ff080e7208 */ /* 0x000fe20000800000 */
[----:B------:R-:W-:Y:S01]  /*2750*/  IMAD.MOV.U32 R8, RZ, RZ, 0x0 ;  /* 0x00000000ff087424 */ /* 0x000fe200078e00ff */
[----:B------:R-:W0:Y:S01]  /*2760*/  MUFU.RSQ64H R3, R15 ;  /* 0x0000000f00037308 */ /* 0x000e220000001c00 */
[----:B------:R-:W-:Y:S01]  /*2770*/  VIADD R2, R15, 0xfcb00000 ;  /* 0xfcb000000f027836 */ /* 0x000fe20000000000 */
[----:B------:R-:W-:Y:S04]  /*2780*/  BSSY.RECONVERGENT B0, `(.L_x_154) ;  /* 0x0000018000007945 */ /* 0x000fe80003800200 */
[----:B------:R-:W-:Y:S01]  /*2790*/  ISETP.GE.U32.AND P0, PT, R2, 0x7ca00000, PT ;  /* 0x7ca000000200780c */ /* 0x000fe20003f06070 */
[----:B0-----:R-:W-:-:S08]  /*27a0*/  DMUL R4, R2, R2 ;  /* 0x0000000202047228 */ /* 0x001fd00000000000 */
[----:B------:R-:W-:-:S08]  /*27b0*/  DFMA R4, -R4, R14, 1 ;  /* 0x3ff000000404742b */ /* 0x000fd0000000010e */
[----:B------:R-:W-:Y:S02]  /*27c0*/  DFMA R8, R4, R8, 0.5 ;  /* 0x3fe000000408742b */ /* 0x000fe40000000008 */
[----:B------:R-:W-:-:S08]  /*27d0*/  DMUL R4, R2, R4 ;  /* 0x0000000402047228 */ /* 0x000fd00000000000 */
[----:B------:R-:W-:-:S08]  /*27e0*/  DFMA R8, R8, R4, R2 ;  /* 0x000000040808722b */ /* 0x000fd00000000002 */
[----:B------:R-:W-:Y:S02]  /*27f0*/  DMUL R10, R8, R14 ;  /* 0x0000000e080a7228 */ /* 0x000fe40000000000 */
[----:B------:R-:W-:Y:S01]  /*2800*/  VIADD R5, R9, 0xfff00000 ;  /* 0xfff0000009057836 */ /* 0x000fe20000000000 */
[----:B------:R-:W-:-:S05]  /*2810*/  MOV R4, R8 ;  /* 0x0000000800047202 */ /* 0x000fca0000000f00 */
[----:B------:R-:W-:-:S08]  /*2820*/  DFMA R36, R10, -R10, R14 ;  /* 0x8000000a0a24722b */ /* 0x000fd0000000000e */
[----:B------:R-:W-:Y:S01]  /*2830*/  DFMA R12, R36, R4, R10 ;  /* 0x00000004240c722b */ /* 0x000fe2000000000a */
[----:B------:R-:W-:Y:S10]  /*2840*/  @!P0 BRA `(.L_x_155) ;  /* 0x00000000002c8947 */ /* 0x000ff40003800000 */
        /* <DEDUP_REMOVED lines=11> */
.L_x_155:
[----:B------:R-:W-:Y:S05]  /*2900*/  BSYNC.RECONVERGENT B0 ;  /* 0x0000000000007941 */ /* 0x000fea0003800200 */
.L_x_154:
[----:B------:R-:W0:Y:S01]  /*2910*/  LDC.64 R10, c[0x3][0x28] ;  /* 0x00c00a00ff0a7b82 */ /* 0x000e220000000a00 */
[----:B------:R-:W-:Y:S01]  /*2920*/  IMAD.MOV.U32 R8, RZ, RZ, 0x0 ;  /* 0x00000000ff087424 */ /* 0x000fe200078e00ff */
[----:B------:R-:W-:Y:S01]  /*2930*/  MOV R9, 0x3fd80000 ;  /* 0x3fd8000000097802 */ /* 0x000fe20000000f00 */
[----:B------:R-:W-:-:S05]  /*2940*/  DMUL R48, R12, R12 ;  /* 0x0000000c0c307228 */ /* 0x000fca0000000000 */
[----:B------:R-:W1:Y:S01]  /*2950*/  LDC.64 R38, c[0x3][0x30] ;  /* 0x00c00c00ff267b82 */ /* 0x000e620000000a00 */
[-C--:B0-----:R-:W-:Y:S02]  /*2960*/  DMUL R2, R10, R10.reuse ;  /* 0x0000000a0a027228 */ /* 0x081fe40000000000 */
[----:B------:R-:W-:-:S06]  /*2970*/  DFMA R10, R12, R10, R48 ;  /* 0x0000000a0c0a722b */ /* 0x000fcc0000000030 */
[----:B-1----:R-:W-:Y:S02]  /*2980*/  DFMA R34, R38, 4, -R2 ;  /* 0x401000002622782b */ /* 0x002fe40000000802 */
[----:B------:R-:W-:-:S04]  /*2990*/  DADD R10, R10, R38 ;  /* 0x000000000a0a7229 */ /* 0x000fc80000000026 */
        /* <DEDUP_REMOVED lines=19> */
[----:B------:R-:W-:-:S07]  /*2ad0*/  IMAD.MOV.U32 R41, RZ, RZ, R33 ;  /* 0x000000ffff297224 */ /* 0x000fce00078e0021 */
[----:B------:R-:W-:Y:S05]  /*2ae0*/  CALL.REL.NOINC `($__internal_7_$__cuda_sm20_dsqrt_rn_f64_mediumpath_v1) ;  /* 0x0000005800487944 */ /* 0x000fea0003c00000 */
[----:B------:R-:W-:Y:S02]  /*2af0*/  IMAD.MOV.U32 R4, RZ, RZ, R8 ;  /* 0x000000ffff047224 */ /* 0x000fe400078e0008 */
[----:B------:R-:W-:-:S07]  /*2b00*/  IMAD.MOV.U32 R5, RZ, RZ, R9 ;  /* 0x000000ffff057224 */ /* 0x000fce00078e0009 */
.L_x_156:
        /* <DEDUP_REMOVED lines=18> */
[----:B------:R-:W-:-:S07]  /*2c30*/  MOV R0, 0x2c50 ;  /* 0x00002c5000007802 */ /* 0x000fce0000000f00 */
[----:B------:R-:W-:Y:S05]  /*2c40*/  CALL.REL.NOINC `($__internal_6_$__cuda_sm20_div_rn_f64_full) ;  /* 0x0000005000647944 */ /* 0x000fea0003c00000 */
[----:B------:R-:W-:-:S07]  /*2c50*/  IMAD.MOV.U32 R9, RZ, RZ, R7 ;  /* 0x000000ffff097224 */ /* 0x000fce00078e0007 */
.L_x_158:
[----:B------:R-:W-:Y:S05]  /*2c60*/  BSYNC.RECONVERGENT B0 ;  /* 0x0000000000007941 */ /* 0x000fea0003800200 */
.L_x_157:
[----:B------:R-:W-:Y:S01]  /*2c70*/  ISETP.GT.AND P0, PT, R9, 0xfffff, PT ;  /* 0x000fffff0900780c */ /* 0x000fe20003f04270 */
[--C-:B------:R-:W-:Y:S01]  /*2c80*/  IMAD.MOV.U32 R2, RZ, RZ, R8.reuse ;  /* 0x000000ffff027224 */ /* 0x100fe200078e0008 */
[----:B------:R-:W-:Y:S01]  /*2c90*/  BSSY.RECONVERGENT B0, `(.L_x_159) ;  /* 0x0000052000007945 */ /* 0x000fe20003800200 */
[--C-:B------:R-:W-:Y:S02]  /*2ca0*/  IMAD.MOV.U32 R3, RZ, RZ, R9.reuse ;  /* 0x000000ffff037224 */ /* 0x100fe400078e0009 */
[----:B------:R-:W-:Y:S02]  /*2cb0*/  IMAD.MOV.U32 R0, RZ, RZ, R9 ;  /* 0x000000ffff007224 */ /* 0x000fe400078e0009 */
[----:B------:R-:W-:-:S06]  /*2cc0*/  IMAD.MOV.U32 R32, RZ, RZ, R8 ;  /* 0x000000ffff207224 */ /* 0x000fcc00078e0008 */
[----:B------:R-:W-:-:S10]  /*2cd0*/  @!P0 DMUL R2, R2, 1.80143985094819840000e+16 ;  /* 0x4350000002028828 */ /* 0x000fd40000000000 */
[----:B------:R-:W-:Y:S01]  /*2ce0*/  @!P0 MOV R0, R3 ;  /* 0x0000000300008202 */ /* 0x000fe20000000f00 */
[----:B------:R-:W-:-:S04]  /*2cf0*/  @!P0 IMAD.MOV.U32 R32, RZ, RZ, R2 ;  /* 0x000000ffff208224 */ /* 0x000fc800078e0002 */
[----:B------:R-:W-:-:S05]  /*2d00*/  VIADD R7, R0, 0xffffffff ;  /* 0xffffffff00077836 */ /* 0x000fca0000000000 */
[----:B------:R-:W-:Y:S01]  /*2d10*/  ISETP.GT.U32.AND P1, PT, R7, 0x7feffffe, PT ;  /* 0x7feffffe0700780c */ /* 0x000fe20003f24070 */
[----:B------:R-:W-:Y:S02]  /*2d20*/  IMAD.MOV.U32 R7, RZ, RZ, -0x3ff ;  /* 0xfffffc01ff077424 */ /* 0x000fe400078e00ff */
[----:B------:R-:W-:-:S10]  /*2d30*/  @!P0 IMAD.MOV.U32 R7, RZ, RZ, -0x435 ;  /* 0xfffffbcbff078424 */ /* 0x000fd400078e00ff */
        /* <DEDUP_REMOVED lines=13> */
[----:B------:R-:W-:Y:S01]  /*2e10*/  @P0 IADD3 R3, PT, PT, R33, -0x100000, RZ ;  /* 0xfff0000021030810 */ /* 0x000fe20007ffe0ff */
[----:B------:R-:W-:-:S04]  /*2e20*/  @P0 VIADD R0, R0, 0x1 ;  /* 0x0000000100000836 */ /* 0x000fc80000000000 */
[----:B------:R-:W-:Y:S01]  /*2e30*/  @P0 IMAD.MOV.U32 R33, RZ, RZ, R3 ;  /* 0x000000ffff210224 */ /* 0x000fe200078e0003 */
[----:B------:R-:W-:-:S05]  /*2e40*/  LOP3.LUT R38, R0, 0x80000000, RZ, 0x3c, !PT ;  /* 0x8000000000267812 */ /* 0x000fca00078e3cff */
        /* <DEDUP_REMOVED lines=48> */
.L_x_160:
[----:B------:R-:W-:Y:S01]  /*3150*/  IMAD.MOV.U32 R8, RZ, RZ, 0x0 ;  /* 0x00000000ff087424 */ /* 0x000fe200078e00ff */
[----:B------:R-:W-:Y:S01]  /*3160*/  LOP3.LUT P0, RZ, R3, 0x7fffffff, RZ, 0xc0, !PT ;  /* 0x7fffffff03ff7812 */ /* 0x000fe2000780c0ff */
[----:B------:R-:W-:-:S06]  /*3170*/  IMAD.MOV.U32 R9, RZ, RZ, 0x7ff00000 ;  /* 0x7ff00000ff097424 */ /* 0x000fcc00078e00ff */
[----:B------:R-:W-:-:S10]  /*3180*/  DFMA R8, R2, R8, +INF ;  /* 0x7ff000000208742b */ /* 0x000fd40000000008 */
[----:B------:R-:W-:Y:S02]  /*3190*/  FSEL R30, R8, RZ, P0 ;  /* 0x000000ff081e7208 */ /* 0x000fe40000000000 */
[----:B------:R-:W-:-:S07]  /*31a0*/  FSEL R31, R9, -QNAN , P0 ;  /* 0xfff00000091f7808 */ /* 0x000fce0000000000 */
.L_x_161:
[----:B------:R-:W-:Y:S05]  /*31b0*/  BSYNC.RECONVERGENT B0 ;  /* 0x0000000000007941 */ /* 0x000fea0003800200 */
.L_x_159:
[----:B------:R-:W0:Y:S01]  /*31c0*/  LDCU.64 UR4, c[0x3][0x28] ;  /* 0x00c00500ff0477ac */ /* 0x000e220008000a00 */
[----:B------:R-:W-:Y:S01]  /*31d0*/  DADD R32, R12, R12 ;  /* 0x000000000c207229 */ /* 0x000fe2000000000c */
[----:B------:R-:W-:Y:S01]  /*31e0*/  IMAD.MOV.U32 R2, RZ, RZ, 0x1 ;  /* 0x00000001ff027424 */ /* 0x000fe200078e00ff */
[----:B------:R-:W-:Y:S01]  /*31f0*/  FSETP.GEU.AND P1, PT, |R5|, 6.5827683646048100446e-37, PT ;  /* 0x036000000500780b */ /* 0x000fe20003f2e200 */
[----:B------:R-:W-:Y:S05]  /*3200*/  BSSY.RECONVERGENT B0, `(.L_x_162) ;  /* 0x0000016000007945 */ /* 0x000fea0003800200 */
[----:B0-----:R-:W-:-:S06]  /*3210*/  DADD R34, R32, UR4 ;  /* 0x0000000420227e29 */ /* 0x001fcc0008000000 */
        /* <DEDUP_REMOVED lines=18> */
[----:B------:R-:W-:Y:S02]  /*3340*/  IMAD.MOV.U32 R44, RZ, RZ, R8 ;  /* 0x000000ffff2c7224 */ /* 0x000fe400078e0008 */
[----:B------:R-:W-:-:S07]  /*3350*/  IMAD.MOV.U32 R45, RZ, RZ, R7 ;  /* 0x000000ffff2d7224 */ /* 0x000fce00078e0007 */
.L_x_163:
[----:B------:R-:W-:Y:S05]  /*3360*/  BSYNC.RECONVERGENT B0 ;  /* 0x0000000000007941 */ /* 0x000fea0003800200 */
.L_x_162:
        /* <DEDUP_REMOVED lines=14> */
.L_x_165:
[----:B------:R-:W-:Y:S05]  /*3450*/  BSYNC.RECONVERGENT B0 ;  /* 0x0000000000007941 */ /* 0x000fea0003800200 */
.L_x_164:
        /* <DEDUP_REMOVED lines=11> */
[----:B------:R-:W-:Y:S01]  /*3510*/  UMOV UR5, 0x3f531278 ;  /* 0x3f53127800057882 */ /* 0x000fe20000000000 */
[----:B------:R-:W-:Y:S01]  /*3520*/  IMAD.MOV.U32 R7, RZ, RZ, 0x40000000 ;  /* 0x40000000ff077424 */ /* 0x000fe200078e00ff */
[----:B------:R-:W-:-:S04]  /*3530*/  MOV R0, 0x3910 ;  /* 0x0000391000007802 */ /* 0x000fc80000000f00 */
        /* <DEDUP_REMOVED lines=51> */
[----:B------:R-:W-:Y:S02]  /*3870*/  DMUL R38, R36, R38 ;  /* 0x0000002624267228 */ /* 0x000fe40000000000 */
[----:B0-----:R-:W-:-:S06]  /*3880*/  DADD R36, R12, -UR8 ;  /* 0x800000080c247e29 */ /* 0x001fcc0008000000 */
[----:B------:R-:W-:Y:S02]  /*3890*/  DFMA R38, R38, R8, R8 ;  /* 0x000000082626722b */ /* 0x000fe40000000008 */
[----:B------:R-:W-:-:S06]  /*38a0*/  DADD R8, -RZ, |R36| ;  /* 0x00000000ff087229 */ /* 0x000fcc0000000524 */
[----:B------:R-:W-:-:S04]  /*38b0*/  DADD R40, -R38, UR4 ;  /* 0x0000000426287e29 */ /* 0x000fc80008000100 */
[----:B------:R-:W-:-:S06]  /*38c0*/  IMAD.MOV.U32 R57, RZ, RZ, R9 ;  /* 0x000000ffff397224 */ /* 0x000fcc00078e0009 */
[----:B------:R-:W-:Y:S02]  /*38d0*/  FSEL R9, R41, R39, P2 ;  /* 0x0000002729097208 */ /* 0x000fe40001000000 */
[----:B------:R-:W-:Y:S02]  /*38e0*/  FSEL R38, R40, R38, P2 ;  /* 0x0000002628267208 */ /* 0x000fe40001000000 */
[----:B------:R-:W-:-:S07]  /*38f0*/  LOP3.LUT R39, R9, 0x80000000, R45, 0xb8, !PT ;  /* 0x8000000009277812 */ /* 0x000fce00078eb82d */
[----:B------:R-:W-:Y:S05]  /*3900*/  CALL.REL.NOINC `($_Z18b3lyp_fused_kerneliibPKdS0_S0_S0_S0_S0_S0_S0_PdS1_$__internal_accurate_pow) ;  /* 0x0000004c00647944 */ /* 0x000fea0003c00000 */
[----:B------:R-:W-:Y:S05]  /*3910*/  BSYNC.RECONVERGENT B0 ;  /* 0x0000000000007941 */ /* 0x000fea0003800200 */
.L_x_166:
[----:B------:R-:W0:Y:S01]  /*3920*/  MUFU.RCP64H R43, R11 ;  /* 0x0000000b002b7308 */ /* 0x000e220000001800 */
[----:B------:R-:W-:Y:S01]  /*3930*/  MOV R42, 0x1 ;  /* 0x00000001002a7802 */ /* 0x000fe20000000f00 */
[C---:B------:R-:W-:Y:S01]  /*3940*/  DADD R40, R36.reuse, 2 ;  /* 0x4000000024287429 */ /* 0x040fe20000000000 */
[----:B------:R-:W-:Y:S01]  /*3950*/  BSSY.RECONVERGENT B0, `(.L_x_167) ;  /* 0x0000012000007945 */ /* 0x000fe20003800200 */
[C---:B------:R-:W-:Y:S01]  /*3960*/  DSETP.NEU.AND P0, PT, R36.reuse, RZ, PT ;  /* 0x000000ff2400722a */ /* 0x040fe20003f0d000 */
[----:B------:R-:W-:Y:S01]  /*3970*/  IMAD.MOV.U32 R9, RZ, RZ, R7 ;  /* 0x000000ffff097224 */ /* 0x000fe200078e0007 */
        /* <DEDUP_REMOVED lines=15> */
.L_x_168:
[----:B------:R-:W-:Y:S05]  /*3a70*/  BSYNC.RECONVERGENT B0 ;  /* 0x0000000000007941 */ /* 0x000fea0003800200 */
.L_x_167:
        /* <DEDUP_REMOVED lines=17> */
.L_x_170:
[----:B------:R-:W-:Y:S05]  /*3b90*/  BSYNC.RECONVERGENT B0 ;  /* 0x0000000000007941 */ /* 0x000fea0003800200 */
.L_x_169:
[----:B------:R-:W-:Y:S01]  /*3ba0*/  ISETP.GT.AND P0, PT, R9, 0xfffff, PT ;  /* 0x000fffff0900780c */ /* 0x000fe20003f04270 */
[----:B------:R-:W-:Y:S01]  /*3bb0*/  IMAD.MOV.U32 R40, RZ, RZ, R8 ;  /* 0x000000ffff287224 */ /* 0x000fe200078e0008 */
[----:B------:R-:W-:Y:S01]  /*3bc0*/  BSSY.RECONVERGENT B0, `(.L_x_171) ;  /* 0x0000051000007945 */ /* 0x000fe20003800200 */
[----:B------:R-:W-:-:S10]  /*3bd0*/  IMAD.MOV.U32 R41, RZ, RZ, R9 ;  /* 0x000000ffff297224 */ /* 0x000fd400078e0009 */
[----:B------:R-:W-:-:S10]  /*3be0*/  @!P0 DMUL R40, R40, 1.80143985094819840000e+16 ;  /* 0x4350000028288828 */ /* 0x000fd40000000000 */
[----:B------:R-:W-:Y:S02]  /*3bf0*/  @!P0 IMAD.MOV.U32 R9, RZ, RZ, R41 ;  /* 0x000000ffff098224 */ /* 0x000fe400078e0029 */
[----:B------:R-:W-:Y:S02]  /*3c00*/  @!P0 IMAD.MOV.U32 R8, RZ, RZ, R40 ;  /* 0x000000ffff088224 */ /* 0x000fe400078e0028 */
[----:B------:R-:W-:-:S05]  /*3c10*/  VIADD R0, R9, 0xffffffff ;  /* 0xffffffff09007836 */ /* 0x000fca0000000000 */
[----:B------:R-:W-:Y:S02]  /*3c20*/  ISETP.GT.U32.AND P3, PT, R0, 0x7feffffe, PT ;  /* 0x7feffffe0000780c */ /* 0x000fe40003f64070 */
[----:B------:R-:W-:Y:S01]  /*3c30*/  MOV R0, 0xfffffc01 ;  /* 0xfffffc0100007802 */ /* 0x000fe20000000f00 */
[----:B------:R-:W-:-:S10]  /*3c40*/  @!P0 IMAD.MOV.U32 R0, RZ, RZ, -0x435 ;  /* 0xfffffbcbff008424 */ /* 0x000fd400078e00ff */
[----:B------:R-:W-:Y:S05]  /*3c50*/  @P3 BRA `(.L_x_172) ;  /* 0x0000000400043947 */ /* 0x000fea0003800000 */
[----:B------:R-:W-:Y:S01]  /*3c60*/  LOP3.LUT R7, R9, 0xfffff, RZ, 0xc0, !PT ;  /* 0x000fffff09077812 */ /* 0x000fe200078ec0ff */
[----:B------:R-:W-:Y:S01]  /*3c70*/  IMAD.MOV.U32 R40, RZ, RZ, R8 ;  /* 0x000000ffff287224 */ /* 0x000fe200078e0008 */
[----:B------:R-:W-:Y:S01]  /*3c80*/  MOV R42, RZ ;  /* 0x000000ff002a7202 */ /* 0x000fe20000000f00 */
[----:B------:R-:W-:Y:S01]  /*3c90*/  IMAD.MOV.U32 R52, RZ, RZ, -0x748574fc ;  /* 0x8b7a8b04ff347424 */ /* 0x000fe200078e00ff */
[----:B------:R-:W-:Y:S01]  /*3ca0*/  LOP3.LUT R41, R7, 0x3ff00000, RZ, 0xfc, !PT ;  /* 0x3ff0000007297812 */ /* 0x000fe200078efcff */
[----:B------:R-:W-:Y:S01]  /*3cb0*/  IMAD.MOV.U32 R53, RZ, RZ, 0x3ed0ee25 ;  /* 0x3ed0ee25ff357424 */ /* 0x000fe200078e00ff */
[----:B------:R-:W-:Y:S01]  /*3cc0*/  UMOV UR4, 0x3ae80f1e ;  /* 0x3ae80f1e00047882 */ /* 0x000fe20000000000 */
[----:B------:R-:W-:Y:S01]  /*3cd0*/  UMOV UR5, 0x3eb1380b ;  /* 0x3eb1380b00057882 */ /* 0x000fe20000000000 */
[----:B------:R-:W-:Y:S01]  /*3ce0*/  ISETP.GE.U32.AND P0, PT, R41, 0x3ff6a09f, PT ;  /* 0x3ff6a09f2900780c */ /* 0x000fe20003f06070 */
[----:B------:R-:W-:Y:S01]  /*3cf0*/  IMAD.MOV.U32 R55, RZ, RZ, 0x43300000 ;  /* 0x43300000ff377424 */ /* 0x000fe200078e00ff */
[----:B------:R-:W-:Y:S01]  /*3d00*/  LEA.HI R0, R9, R0, RZ, 0xc ;  /* 0x0000000009007211 */ /* 0x000fe200078f60ff */
[----:B------:R-:W-:Y:S01]  /*3d10*/  UMOV UR8, 0x80000000 ;  /* 0x8000000000087882 */ /* 0x000fe20000000000 */
[----:B------:R-:W-:-:S09]  /*3d20*/  UMOV UR9, 0x43300000 ;  /* 0x4330000000097882 */ /* 0x000fd20000000000 */
        /* <DEDUP_REMOVED lines=52> */
.L_x_172:
[----:B------:R-:W-:Y:S01]  /*4070*/  IMAD.MOV.U32 R8, RZ, RZ, 0x0 ;  /* 0x00000000ff087424 */ /* 0x000fe200078e00ff */
[----:B------:R-:W-:Y:S02]  /*4080*/  MOV R9, 0x7ff00000 ;  /* 0x7ff0000000097802 */ /* 0x000fe40000000f00 */
[----:B------:R-:W-:-:S04]  /*4090*/  LOP3.LUT P0, RZ, R41, 0x7fffffff, RZ, 0xc0, !PT ;  /* 0x7fffffff29ff7812 */ /* 0x000fc8000780c0ff */
[----:B------:R-:W-:-:S10]  /*40a0*/  DFMA R8, R40, R8, +INF ;  /* 0x7ff000002808742b */ /* 0x000fd40000000008 */
[----:B------:R-:W-:Y:S02]  /*40b0*/  FSEL R40, R8, RZ, P0 ;  /* 0x000000ff08287208 */ /* 0x000fe40000000000 */
[----:B------:R-:W-:-:S07]  /*40c0*/  FSEL R41, R9, -QNAN , P0 ;  /* 0xfff0000009297808 */ /* 0x000fce0000000000 */
.L_x_173:
[----:B------:R-:W-:Y:S05]  /*40d0*/  BSYNC.RECONVERGENT B0 ;  /* 0x0000000000007941 */ /* 0x000fea0003800200 */
.L_x_171:
        /* <DEDUP_REMOVED lines=10> */
.L_x_175:
[----:B------:R-:W-:Y:S05]  /*4180*/  BSYNC.RECONVERGENT B0 ;  /* 0x0000000000007941 */ /* 0x000fea0003800200 */
.L_x_174:
[----:B------:R-:W-:Y:S01]  /*4190*/  DMUL R8, R2, R2 ;  /* 0x0000000202087228 */ /* 0x000fe20000000000 */
[----:B------:R-:W-:Y:S01]  /*41a0*/  IMAD.MOV.U32 R42, RZ, RZ, -0x2449a4b7 ;  /* 0xdbb65b49ff2a7424 */ /* 0x000fe200078e00ff */
[----:B------:R-:W-:Y:S01]  /*41b0*/  UMOV UR4, 0x2a25ff7e ;  /* 0x2a25ff7e00047882 */ /* 0x000fe20000000000 */
[----:B------:R-:W-:Y:S01]  /*41c0*/  IMAD.MOV.U32 R43, RZ, RZ, 0x3f2d3b63 ;  /* 0x3f2d3b63ff2b7424 */ /* 0x000fe200078e00ff */
[----:B------:R-:W-:Y:S01]  /*41d0*/  UMOV UR5, 0x3ef53e1d ;  /* 0x3ef53e1d00057882 */ /* 0x000fe20000000000 */
[----:B------:R-:W0:Y:S01]  /*41e0*/  LDC.64 R48, c[0x3][0x38] ;  /* 0x00c00e00ff307b82 */ /* 0x000e220000000a00 */
[----:B------:R-:W-:Y:S03]  /*41f0*/  BSSY.RECONVERGENT B0, `(.L_x_176) ;  /* 0x0000055000007945 */ /* 0x000fe60003800200 */
[----:B------:R-:W-:Y:S01]  /*4200*/  DFMA R42, R8, -UR4, R42 ;  /* 0x80000004082a7c2b */ /* 0x000fe2000800002a */
        /* <DEDUP_REMOVED lines=31> */
[----:B------:R-:W1:Y:S01]  /*4400*/  MUFU.RCP64H R43, R5 ;  /* 0x00000005002b7308 */ /* 0x000e620000001800 */
[----:B------:R-:W-:Y:S01]  /*4410*/  UMOV UR5, 0x3fb11089 ;  /* 0x3fb1108900057882 */ /* 0x000fe20000000000 */
[----:B------:R-:W-:-:S04]  /*4420*/  IMAD.MOV.U32 R42, RZ, RZ, 0x1 ;  /* 0x00000001ff2a7424 */ /* 0x000fc800078e00ff */
[----:B------:R-:W-:Y:S01]  /*4430*/  DFMA R46, R8, R46, -UR4 ;  /* 0x80000004082e7e2b */ /* 0x000fe2000800002e */
[----:B------:R-:W-:Y:S01]  /*4440*/  UMOV UR4, 0x2db51738 ;  /* 0x2db5173800047882 */ /* 0x000fe20000000000 */
[----:B------:R-:W-:-:S06]  /*4450*/  UMOV UR5, 0x3fb3b12b ;  /* 0x3fb3b12b00057882 */ /* 0x000fcc0000000000 */
[----:B------:R-:W-:Y:S01]  /*4460*/  DFMA R50, R8, R46, UR4 ;  /* 0x0000000408327e2b */ /* 0x000fe2000800002e */
[----:B------:R-:W-:Y:S01]  /*4470*/  UMOV UR4, 0x22f8dc5c ;  /* 0x22f8dc5c00047882 */ /* 0x000fe20000000000 */
[----:B------:R-:W0:Y:S01]  /*4480*/  LDC.64 R46, c[0x3][0x28] ;  /* 0x00c00a00ff2e7b82 */ /* 0x000e220000000a00 */
[----:B-1----:R-:W-:Y:S01]  /*4490*/  DFMA R52, R42, -R4, 1 ;  /* 0x3ff000002a34742b */ /* 0x002fe20000000804 */
[----:B------:R-:W-:-:S04]  /*44a0*/  UMOV UR5, 0x3fb745d0 ;  /* 0x3fb745d000057882 */ /* 0x000fc80000000000 */
[----:B------:R-:W-:Y:S01]  /*44b0*/  DFMA R50, R8, R50, -UR4 ;  /* 0x8000000408327e2b */ /* 0x000fe20008000032 */
[----:B------:R-:W-:Y:S01]  /*44c0*/  UMOV UR4, 0x9dfe927 ;  /* 0x09dfe92700047882 */ /* 0x000fe20000000000 */
[----:B------:R-:W-:Y:S01]  /*44d0*/  UMOV UR5, 0x3fbc71c7 ;  /* 0x3fbc71c700057882 */ /* 0x000fe20000000000 */
[----:B------:R-:W-:-:S05]  /*44e0*/  DFMA R52, R52, R52, R52 ;  /* 0x000000343434722b */ /* 0x000fca0000000034 */
[----:B------:R-:W-:Y:S01]  /*44f0*/  DFMA R50, R8, R50, UR4 ;  /* 0x0000000408327e2b */ /* 0x000fe20008000032 */
[----:B------:R-:W-:Y:S01]  /*4500*/  UMOV UR4, 0x91fa1744 ;  /* 0x91fa174400047882 */ /* 0x000fe20000000000 */
[----:B------:R-:W-:Y:S01]  /*4510*/  UMOV UR5, 0x3fc24924 ;  /* 0x3fc2492400057882 */ /* 0x000fe20000000000 */
[----:B------:R-:W-:-:S05]  /*4520*/  DFMA R52, R42, R52, R42 ;  /* 0x000000342a34722b */ /* 0x000fca000000002a */
[----:B------:R-:W-:Y:S01]  /*4530*/  DFMA R50, R8, R50, -UR4 ;  /* 0x8000000408327e2b */ /* 0x000fe20008000032 */
[----:B------:R-:W-:Y:S01]  /*4540*/  UMOV UR4, 0x999840d2 ;  /* 0x999840d200047882 */ /* 0x000fe20000000000 */
[----:B0-----:R-:W-:Y:S01]  /*4550*/  DFMA R42, R48, 2, R46 ;  /* 0x40000000302a782b */ /* 0x001fe2000000002e */
[----:B------:R-:W-:Y:S01]  /*4560*/  UMOV UR5, 0x3fc99999 ;  /* 0x3fc9999900057882 */ /* 0x000fe20000000000 */
[----:B------:R-:W-:-:S04]  /*4570*/  DFMA R46, R52, -R4, 1 ;  /* 0x3ff00000342e742b */ /* 0x000fc80000000804 */
[----:B------:R-:W-:Y:S01]  /*4580*/  DFMA R50, R8, R50, UR4 ;  /* 0x0000000408327e2b */ /* 0x000fe20008000032 */
[----:B------:R-:W-:Y:S01]  /*4590*/  UMOV UR4, 0x5555544c ;  /* 0x5555544c00047882 */ /* 0x000fe20000000000 */
[----:B------:R-:W-:Y:S01]  /*45a0*/  DADD R48, R42, R42 ;  /* 0x000000002a307229 */ /* 0x000fe2000000002a */
[----:B------:R-:W-:Y:S01]  /*45b0*/  UMOV UR5, 0x3fd55555 ;  /* 0x3fd5555500057882 */ /* 0x000fe20000000000 */
[----:B------:R-:W-:-:S04]  /*45c0*/  DFMA R46, R52, R46, R52 ;  /* 0x0000002e342e722b */ /* 0x000fc80000000034 */
[----:B------:R-:W-:Y:S01]  /*45d0*/  DFMA R50, R8, R50, -UR4 ;  /* 0x8000000408327e2b */ /* 0x000fe20008000032 */
[----:B------:R-:W-:Y:S01]  /*45e0*/  UMOV UR4, 0x54442d18 ;  /* 0x54442d1800047882 */ /* 0x000fe20000000000 */
[----:B------:R-:W-:Y:S02]  /*45f0*/  UMOV UR5, 0x3ff921fb ;  /* 0x3ff921fb00057882 */ /* 0x000fe40000000000 */
[----:B------:R-:W-:Y:S01]  /*4600*/  DMUL R52, R48, R46 ;  /* 0x0000002e30347228 */ /* 0x000fe20000000000 */
[----:B------:R-:W-:-:S03]  /*4610*/  FSETP.GEU.AND P1, PT, |R49|, 6.5827683646048100446e-37, PT ;  /* 0x036000003100780b */ /* 0x000fc60003f2e200 */
[----:B------:R-:W-:-:S04]  /*4620*/  DMUL R50, R8, R50 ;  /* 0x0000003208327228 */ /* 0x000fc80000000000 */
[----:B------:R-:W-:-:S04]  /*4630*/  DFMA R8, R52, -R4, R48 ;  /* 0x800000043408722b */ /* 0x000fc80000000030 */
[----:B------:R-:W-:-:S04]  /*4640*/  DFMA R50, R50, R2, R2 ;  /* 0x000000023232722b */ /* 0x000fc80000000002 */
[----:B------:R-:W-:-:S04]  /*4650*/  DFMA R2, R46, R8, R52 ;  /* 0x000000082e02722b */ /* 0x000fc80000000034 */
[----:B------:R-:W-:-:S06]  /*4660*/  DADD R8, -R50, UR4 ;  /* 0x0000000432087e29 */ /* 0x000fcc0008000100 */
[----:B------:R-:W-:-:S04]  /*4670*/  FFMA R0, RZ, R5, R3 ;  /* 0x00000005ff007223 */ /* 0x000fc80000000003 */
[----:B------:R-:W-:Y:S02]  /*4680*/  FSEL R7, R9, R51, P2 ;  /* 0x0000003309077208 */ /* 0x000fe40001000000 */
[----:B------:R-:W-:Y:S02]  /*4690*/  FSETP.GT.AND P0, PT, |R0|, 1.469367938527859385e-39, PT ;  /* 0x001000000000780b */ /* 0x000fe40003f04200 */
[----:B------:R-:W-:Y:S02]  /*46a0*/  FSEL R44, R8, R50, P2 ;  /* 0x00000032082c7208 */ /* 0x000fe40001000000 */
[----:B------:R-:W-:-:S09]  /*46b0*/  LOP3.LUT R45, R7, 0x80000000, R45, 0xb8, !PT ;  /* 0x80000000072d7812 */ /* 0x000fd200078eb82d */
[----:B------:R-:W-:Y:S05]  /*46c0*/  @P0 BRA P1, `(.L_x_177) ;  /* 0x00000000001c0947 */ /* 0x000fea0000800000 */
[----:B------:R-:W-:Y:S01]  /*46d0*/  IMAD.MOV.U32 R7, RZ, RZ, R48 ;  /* 0x000000ffff077224 */ /* 0x000fe200078e0030 */
[----:B------:R-:W-:Y:S01]  /*46e0*/  MOV R52, R4 ;  /* 0x0000000400347202 */ /* 0x000fe20000000f00 */
[----:B------:R-:W-:Y:S01]  /*46f0*/  IMAD.MOV.U32 R53, RZ, RZ, R5 ;  /* 0x000000ffff357224 */ /* 0x000fe200078e0005 */
[----:B------:R-:W-:-:S07]  /*4700*/  MOV R0, 0x4720 ;  /* 0x0000472000007802 */ /* 0x000fce0000000f00 */
[----:B------:R-:W-:Y:S05]  /*4710*/  CALL.REL.NOINC `($__internal_6_$__cuda_sm20_div_rn_f64_full) ;  /* 0x0000003400b07944 */ /* 0x000fea0003c00000 */
[----:B------:R-:W-:Y:S02]  /*4720*/  IMAD.MOV.U32 R2, RZ, RZ, R8 ;  /* 0x000000ffff027224 */ /* 0x000fe400078e0008 */
[----:B------:R-:W-:-:S07]  /*4730*/  IMAD.MOV.U32 R3, RZ, RZ, R7 ;  /* 0x000000ffff037224 */ /* 0x000fce00078e0007 */
.L_x_177:
[----:B------:R-:W-:Y:S05]  /*4740*/  BSYNC.RECONVERGENT B0 ;  /* 0x0000000000007941 */ /* 0x000fea0003800200 */
.L_x_176:
[----:B------:R-:W0:Y:S01]  /*4750*/  MUFU.RCP64H R9, R5 ;  /* 0x0000000500097308 */ /* 0x000e220000001800 */
[----:B------:R-:W-:Y:S01]  /*4760*/  IMAD.MOV.U32 R8, RZ, RZ, 0x1 ;  /* 0x00000001ff087424 */ /* 0x000fe200078e00ff */
[----:B------:R-:W1:Y:S01]  /*4770*/  LDC.64 R50, c[0x3][0x28] ;  /* 0x00c00a00ff327b82 */ /* 0x000e620000000a00 */
[----:B------:R-:W1:Y:S01]  /*4780*/  LDCU.64 UR4, c[0x3][0x38] ;  /* 0x00c00700ff0477ac */ /* 0x000e620008000a00 */
[----:B------:R-:W-:Y:S03]  /*4790*/  BSSY.RECONVERGENT B0, `(.L_x_178) ;  /* 0x0000014000007945 */ /* 0x000fe60003800200 */
[----:B0-----:R-:W-:-:S08]  /*47a0*/  DFMA R46, R8, -R4, 1 ;  /* 0x3ff00000082e742b */ /* 0x001fd00000000804 */
[----:B------:R-:W-:-:S08]  /*47b0*/  DFMA R46, R46, R46, R46 ;  /* 0x0000002e2e2e722b */ /* 0x000fd0000000002e */
[----:B------:R-:W-:-:S08]  /*47c0*/  DFMA R46, R8, R46, R8 ;  /* 0x0000002e082e722b */ /* 0x000fd00000000008 */
[----:B------:R-:W-:-:S08]  /*47d0*/  DFMA R8, R46, -R4, 1 ;  /* 0x3ff000002e08742b */ /* 0x000fd00000000804 */
[----:B------:R-:W-:-:S08]  /*47e0*/  DFMA R48, R46, R8, R46 ;  /* 0x000000082e30722b */ /* 0x000fd0000000002e */
[----:B------:R-:W-:-:S08]  /*47f0*/  DMUL R8, R48, 2 ;  /* 0x4000000030087828 */ /* 0x000fd00000000000 */
[----:B------:R-:W-:-:S08]  /*4800*/  DFMA R46, R8, -R4, 2 ;  /* 0x40000000082e742b */ /* 0x000fd00000000804 */
[----:B------:R-:W-:Y:S02]  /*4810*/  DFMA R8, R48, R46, R8 ;  /* 0x0000002e3008722b */ /* 0x000fe40000000008 */
[----:B-1----:R-:W-:-:S08]  /*4820*/  DMUL R46, R50, UR4 ;  /* 0x00000004322e7c28 */ /* 0x002fd00008000000 */
[----:B------:R-:W-:-:S05]  /*4830*/  FFMA R0, RZ, R5, R9 ;  /* 0x00000005ff007223 */ /* 0x000fca0000000009 */
[----:B------:R-:W-:-:S13]  /*4840*/  FSETP.GT.AND P0, PT, |R0|, 1.469367938527859385e-39, PT ;  /* 0x001000000000780b */ /* 0x000fda0003f04200 */
[----:B------:R-:W-:Y:S05]  /*4850*/  @P0 BRA `(.L_x_179) ;  /* 0x00000000001c0947 */ /* 0x000fea0003800000 */
[----:B------:R-:W-:Y:S01]  /*4860*/  IMAD.MOV.U32 R52, RZ, RZ, R4 ;  /* 0x000000ffff347224 */ /* 0x000fe200078e0004 */
[----:B------:R-:W-:Y:S01]  /*4870*/  MOV R53, R5 ;  /* 0x0000000500357202 */ /* 0x000fe20000000f00 */
[----:B------:R-:W-:Y:S01]  /*4880*/  IMAD.MOV.U32 R7, RZ, RZ, RZ ;  /* 0x000000ffff077224 */ /* 0x000fe200078e00ff */
[----:B------:R-:W-:Y:S01]  /*4890*/  MOV R0, 0x48c0 ;  /* 0x000048c000007802 */ /* 0x000fe20000000f00 */
[----:B------:R-:W-:-:S07]  /*48a0*/  IMAD.MOV.U32 R49, RZ, RZ, 0x40000000 ;  /* 0x40000000ff317424 */ /* 0x000fce00078e00ff */
[----:B------:R-:W-:Y:S05]  /*48b0*/  CALL.REL.NOINC `($__internal_6_$__cuda_sm20_div_rn_f64_full) ;  /* 0x0000003400487944 */ /* 0x000fea0003c00000 */
[----:B------:R-:W-:-:S07]  /*48c0*/  IMAD.MOV.U32 R9, RZ, RZ, R7 ;  /* 0x000000ffff097224 */ /* 0x000fce00078e0007 */
.L_x_179:
[----:B------:R-:W-:Y:S05]  /*48d0*/  BSYNC.RECONVERGENT B0 ;  /* 0x0000000000007941 */ /* 0x000fea0003800200 */
.L_x_178:
[----:B------:R-:W0:Y:S01]  /*48e0*/  LDC.64 R52, c[0x3][0x38] ;  /* 0x00c00e00ff347b82 */ /* 0x000e220000000a00 */
[----:B------:R-:W1:Y:S01]  /*48f0*/  LDCU.64 UR4, c[0x3][0x28] ;  /* 0x00c00500ff0477ac */ /* 0x000e620008000a00 */
[----:B------:R-:W-:Y:S01]  /*4900*/  FSETP.GEU.AND P1, PT, |R47|, 6.5827683646048100446e-37, PT ;  /* 0x036000002f00780b */ /* 0x000fe20003f2e200 */
[----:B------:R-:W-:-:S05]  /*4910*/  DMUL R38, R38, R8 ;  /* 0x0000000826267228 */ /* 0x000fca0000000000 */
[----:B------:R-:W2:Y:S03]  /*4920*/  LDC.64 R4, c[0x3][0x30] ;  /* 0x00c00c00ff047b82 */ /* 0x000ea60000000a00 */
[----:B-1----:R-:W-:Y:S02]  /*4930*/  DFMA R30, R38, UR4, R30 ;  /* 0x00000004261e7c2b */ /* 0x002fe4000800001e */
[----:B0-----:R-:W-:-:S08]  /*4940*/  DFMA R52, R52, R52, R46 ;  /* 0x000000343434722b */ /* 0x001fd0000000002e */
[----:B--2---:R-:W-:Y:S01]  /*4950*/  DADD R52, R52, R4 ;  /* 0x0000000034347229 */ /* 0x004fe20000000004 */
[----:B------:R-:W-:-:S05]  /*4960*/  IMAD.MOV.U32 R4, RZ, RZ, 0x1 ;  /* 0x00000001ff047424 */ /* 0x000fca00078e00ff */
        /* <DEDUP_REMOVED lines=15> */
[----:B------:R-:W-:Y:S05]  /*4a60*/  CALL.REL.NOINC `($__internal_6_$__cuda_sm20_div_rn_f64_full) ;  /* 0x0000003000dc7944 */ /* 0x000fea0003c00000 */
[----:B------:R-:W-:Y:S02]  /*4a70*/  IMAD.MOV.U32 R4, RZ, RZ, R8 ;  /* 0x000000ffff047224 */ /* 0x000fe400078e0008 */
[----:B------:R-:W-:-:S07]  /*4a80*/  IMAD.MOV.U32 R5, RZ, RZ, R7 ;  /* 0x000000ffff057224 */ /* 0x000fce00078e0007 */
.L_x_180:
[----:B------:R-:W0:Y:S01]  /*4a90*/  MUFU.RCP64H R9, R13 ;  /* 0x0000000d00097308 */ /* 0x000e220000001800 */
[----:B------:R-:W-:Y:S01]  /*4aa0*/  IMAD.MOV.U32 R8, RZ, RZ, 0x1 ;  /* 0x00000001ff087424 */ /* 0x000fe200078e00ff */
[----:B------:R-:W1:Y:S01]  /*4ab0*/  LDCU.64 UR4, c[0x3][0x20] ;  /* 0x00c00400ff0477ac */ /* 0x000e620008000a00 */
[----:B------:R-:W-:Y:S01]  /*4ac0*/  DFMA R40, R44, R2, R40 ;  /* 0x000000022c28722b */ /* 0x000fe20000000028 */
[----:B------:R-:W-:Y:S07]  /*4ad0*/  BSSY.RECONVERGENT B0, `(.L_x_181) ;  /* 0x0000016000007945 */ /* 0x000fee0003800200 */
[----:B------:R-:W-:-:S02]  /*4ae0*/  DFMA R2, R40, -R4, R30 ;  /* 0x800000042802722b */ /* 0x000fc4000000001e */
[----:B0-----:R-:W-:-:S06]  /*4af0*/  DFMA R38, R8, -R12, 1 ;  /* 0x3ff000000826742b */ /* 0x001fcc000000080c */
[----:B-1----:R-:W-:Y:S02]  /*4b00*/  DMUL R2, R2, UR4 ;  /* 0x0000000402027c28 */ /* 0x002fe40008000000 */
[----:B------:R-:W-:-:S08]  /*4b10*/  DFMA R38, R38, R38, R38 ;  /* 0x000000262626722b */ /* 0x000fd00000000026 */
[----:B------:R-:W-:-:S08]  /*4b20*/  DFMA R38, R8, R38, R8 ;  /* 0x000000260826722b */ /* 0x000fd00000000008 */
[----:B------:R-:W-:-:S08]  /*4b30*/  DFMA R8, R38, -R12, 1 ;  /* 0x3ff000002608742b */ /* 0x000fd0000000080c */
[----:B------:R-:W-:-:S08]  /*4b40*/  DFMA R8, R38, R8, R38 ;  /* 0x000000082608722b */ /* 0x000fd00000000026 */
[----:B------:R-:W-:-:S08]  /*4b50*/  DMUL R38, R8, 2 ;  /* 0x4000000008267828 */ /* 0x000fd00000000000 */
[----:B------:R-:W-:-:S08]  /*4b60*/  DFMA R46, R38, -R12, 2 ;  /* 0x40000000262e742b */ /* 0x000fd0000000080c */
[----:B------:R-:W-:-:S10]  /*4b70*/  DFMA R38, R8, R46, R38 ;  /* 0x0000002e0826722b */ /* 0x000fd40000000026 */
[----:B------:R-:W-:-:S05]  /*4b80*/  FFMA R0, RZ, R13, R39 ;  /* 0x0000000dff007223 */ /* 0x000fca0000000027 */
[----:B------:R-:W-:-:S13]  /*4b90*/  FSETP.GT.AND P0, PT, |R0|, 1.469367938527859385e-39, PT ;  /* 0x001000000000780b */ /* 0x000fda0003f04200 */
[----:B------:R-:W-:Y:S05]  /*4ba0*/  @P0 BRA `(.L_x_182) ;  /* 0x0000000000200947 */ /* 0x000fea0003800000 */
[----:B------:R-:W-:Y:S01]  /*4bb0*/  IMAD.MOV.U32 R52, RZ, RZ, R12 ;  /* 0x000000ffff347224 */ /* 0x000fe200078e000c */
[----:B------:R-:W-:Y:S01]  /*4bc0*/  MOV R7, RZ ;  /* 0x000000ff00077202 */ /* 0x000fe20000000f00 */
[----:B------:R-:W-:Y:S01]  /*4bd0*/  IMAD.MOV.U32 R53, RZ, RZ, R13 ;  /* 0x000000ffff357224 */ /* 0x000fe200078e000d */
[----:B------:R-:W-:Y:S01]  /*4be0*/  MOV R0, 0x4c10 ;  /* 0x00004c1000007802 */ /* 0x000fe20000000f00 */
[----:B------:R-:W-:-:S07]  /*4bf0*/  IMAD.MOV.U32 R49, RZ, RZ, 0x40000000 ;  /* 0x40000000ff317424 */ /* 0x000fce00078e00ff */
[----:B------:R-:W-:Y:S05]  /*4c00*/  CALL.REL.NOINC `($__internal_6_$__cuda_sm20_div_rn_f64_full) ;  /* 0x0000003000747944 */ /* 0x000fea0003c00000 */
[----:B------:R-:W-:Y:S02]  /*4c10*/  IMAD.MOV.U32 R38, RZ, RZ, R8 ;  /* 0x000000ffff267224 */ /* 0x000fe400078e0008 */
[----:B------:R-:W-:-:S07]  /*4c20*/  IMAD.MOV.U32 R39, RZ, RZ, R7 ;  /* 0x000000ffff277224 */ /* 0x000fce00078e0007 */
.L_x_182:
[----:B------:R-:W-:Y:S05]  /*4c30*/  BSYNC.RECONVERGENT B0 ;  /* 0x0000000000007941 */ /* 0x000fea0003800200 */
.L_x_181:
        /* <DEDUP_REMOVED lines=23> */
.L_x_184:
[----:B------:R-:W-:Y:S05]  /*4db0*/  BSYNC.RECONVERGENT B0 ;  /* 0x0000000000007941 */ /* 0x000fea0003800200 */
.L_x_183:
[----:B------:R-:W0:Y:S01]  /*4dc0*/  MUFU.RCP64H R9, R11 ;  /* 0x0000000b00097308 */ /* 0x000e220000001800 */
[----:B------:R-:W-:Y:S01]  /*4dd0*/  VIADD R8, R11, 0x300402 ;  /* 0x003004020b087836 */ /* 0x000fe20000000000 */
[----:B------:R-:W-:Y:S01]  /*4de0*/  BSSY.RECONVERGENT B0, `(.L_x_185) ;  /* 0x0000011000007945 */ /* 0x000fe20003800200 */
[----:B------:R-:W-:-:S03]  /*4df0*/  DADD R38, -R12, R38 ;  /* 0x000000000c267229 */ /* 0x000fc60000000126 */
        /* <DEDUP_REMOVED lines=13> */
[----:B------:R-:W-:Y:S02]  /*4ed0*/  IMAD.MOV.U32 R30, RZ, RZ, R34 ;  /* 0x000000ffff1e7224 */ /* 0x000fe400078e0022 */
[----:B------:R-:W-:-:S07]  /*4ee0*/  IMAD.MOV.U32 R31, RZ, RZ, R35 ;  /* 0x000000ffff1f7224 */ /* 0x000fce00078e0023 */
.L_x_186:
[----:B------:R-:W-:Y:S05]  /*4ef0*/  BSYNC.RECONVERGENT B0 ;  /* 0x0000000000007941 */ /* 0x000fea0003800200 */
.L_x_185:
[----:B------:R-:W0:Y:S01]  /*4f00*/  MUFU.RCP64H R9, R37 ;  /* 0x0000002500097308 */ /* 0x000e220000001800 */
[----:B------:R-:W-:Y:S01]  /*4f10*/  IMAD.MOV.U32 R8, RZ, RZ, 0x1 ;  /* 0x00000001ff087424 */ /* 0x000fe200078e00ff */
[----:B------:R-:W-:Y:S05]  /*4f20*/  BSSY.RECONVERGENT B0, `(.L_x_187) ;  /* 0x0000014000007945 */ /* 0x000fea0003800200 */
        /* <DEDUP_REMOVED lines=11> */
[----:B------:R-:W-:Y:S01]  /*4fe0*/  MOV R52, R36 ;  /* 0x0000002400347202 */ /* 0x000fe20000000f00 */
[----:B------:R-:W-:Y:S01]  /*4ff0*/  IMAD.MOV.U32 R53, RZ, RZ, R37 ;  /* 0x000000ffff357224 */ /* 0x000fe200078e0025 */
[----:B------:R-:W-:Y:S01]  /*5000*/  MOV R0, 0x5040 ;  /* 0x0000504000007802 */ /* 0x000fe20000000f00 */
[----:B------:R-:W-:Y:S02]  /*5010*/  IMAD.MOV.U32 R7, RZ, RZ, RZ ;  /* 0x000000ffff077224 */ /* 0x000fe400078e00ff */
[----:B------:R-:W-:-:S07]  /*5020*/  IMAD.MOV.U32 R49, RZ, RZ, 0x40000000 ;  /* 0x40000000ff317424 */ /* 0x000fce00078e00ff */
[----:B------:R-:W-:Y:S05]  /*5030*/  CALL.REL.NOINC `($__internal_6_$__cuda_sm20_div_rn_f64_full) ;  /* 0x0000002c00687944 */ /* 0x000fea0003c00000 */
[----:B------:R-:W-:Y:S02]  /*5040*/  IMAD.MOV.U32 R34, RZ, RZ, R8 ;  /* 0x000000ffff227224 */ /* 0x000fe400078e0008 */
[----:B------:R-:W-:-:S07]  /*5050*/  IMAD.MOV.U32 R35, RZ, RZ, R7 ;  /* 0x000000ffff237224 */ /* 0x000fce00078e0007 */
.L_x_188:
[----:B------:R-:W-:Y:S05]  /*5060*/  BSYNC.RECONVERGENT B0 ;  /* 0x0000000000007941 */ /* 0x000fea0003800200 */
.L_x_187:
[----:B------:R-:W0:Y:S01]  /*5070*/  MUFU.RCP64H R9, R11 ;  /* 0x0000000b00097308 */ /* 0x000e220000001800 */
[----:B------:R-:W-:Y:S01]  /*5080*/  MOV R8, 0x1 ;  /* 0x0000000100087802 */ /* 0x000fe20000000f00 */
[----:B------:R-:W1:Y:S01]  /*5090*/  LDCU.64 UR4, c[0x3][0x28] ;  /* 0x00c00500ff0477ac */ /* 0x000e620008000a00 */
[----:B------:R-:W-:Y:S01]  /*50a0*/  FSETP.GEU.AND P1, PT, |R43|, 6.5827683646048100446e-37, PT ;  /* 0x036000002b00780b */ /* 0x000fe20003f2e200 */
[----:B------:R-:W-:Y:S01]  /*50b0*/  BSSY.RECONVERGENT B0, `(.L_x_189) ;  /* 0x0000015000007945 */ /* 0x000fe20003800200 */
[----:B------:R-:W-:Y:S02]  /*50c0*/  DADD R12, R34, -R12 ;  /* 0x00000000220c7229 */ /* 0x000fe4000000080c */
[----:B0-----:R-:W-:Y:S02]  /*50d0*/  DFMA R36, -R10, R8, 1 ;  /* 0x3ff000000a24742b */ /* 0x001fe40000000108 */
[----:B-1----:R-:W-:-:S06]  /*50e0*/  DFMA R30, -R30, UR4, R38 ;  /* 0x000000041e1e7c2b */ /* 0x002fcc0008000126 */
        /* <DEDUP_REMOVED lines=16> */
[----:B------:R-:W-:-:S07]  /*51f0*/  IMAD.MOV.U32 R9, RZ, RZ, R7 ;  /* 0x000000ffff097224 */ /* 0x000fce00078e0007 */
.L_x_190:
[----:B------:R-:W-:Y:S05]  /*5200*/  BSYNC.RECONVERGENT B0 ;  /* 0x0000000000007941 */ /* 0x000fea0003800200 */
.L_x_189:
[----:B------:R-:W0:Y:S01]  /*5210*/  MUFU.RCP64H R11, 3 ;  /* 0x40080000000b7908 */ /* 0x000e220000001800 */
[----:B------:R-:W-:Y:S01]  /*5220*/  MOV R36, 0x0 ;  /* 0x0000000000247802 */ /* 0x000fe20000000f00 */
[----:B------:R-:W-:Y:S01]  /*5230*/  IMAD.MOV.U32 R37, RZ, RZ, 0x40080000 ;  /* 0x40080000ff257424 */ /* 0x000fe200078e00ff */
[----:B------:R-:W1:Y:S01]  /*5240*/  LDCU.64 UR4, c[0x3][0x20] ;  /* 0x00c00400ff0477ac */ /* 0x000e620008000a00 */
[----:B------:R-:W-:Y:S01]  /*5250*/  IMAD.MOV.U32 R10, RZ, RZ, 0x1 ;  /* 0x00000001ff0a7424 */ /* 0x000fe200078e00ff */
[----:B------:R-:W-:Y:S01]  /*5260*/  DADD R12, R12, -R8 ;  /* 0x000000000c0c7229 */ /* 0x000fe20000000808 */
[----:B------:R-:W-:Y:S01]  /*5270*/  FSETP.GEU.AND P1, PT, |R15|, 6.5827683646048100446e-37, PT ;  /* 0x036000000f00780b */ /* 0x000fe20003f2e200 */
[----:B------:R-:W-:Y:S06]  /*5280*/  BSSY.RECONVERGENT B0, `(.L_x_191) ;  /* 0x0000018000007945 */ /* 0x000fec0003800200 */
[----:B------:R-:W-:-:S02]  /*5290*/  DFMA R4, -R12, R4, R30 ;  /* 0x000000040c04722b */ /* 0x000fc4000000011e */
[----:B0-----:R-:W-:-:S06]  /*52a0*/  DFMA R34, R10, -R36, 1 ;  /* 0x3ff000000a22742b */ /* 0x001fcc0000000824 */
[----:B-1----:R-:W-:Y:S02]  /*52b0*/  DMUL R4, R4, UR4 ;  /* 0x0000000404047c28 */ /* 0x002fe40008000000 */
[----:B------:R-:W-:-:S08]  /*52c0*/  DFMA R34, R34, R34, R34 ;  /* 0x000000222222722b */ /* 0x000fd00000000022 */
[----:B------:R-:W-:-:S08]  /*52d0*/  DFMA R34, R10, R34, R10 ;  /* 0x000000220a22722b */ /* 0x000fd0000000000a */
[----:B------:R-:W-:Y:S01]  /*52e0*/  DFMA R10, R34, -R36, 1 ;  /* 0x3ff00000220a742b */ /* 0x000fe20000000824 */
[----:B------:R-:W-:Y:S02]  /*52f0*/  IMAD.MOV.U32 R36, RZ, RZ, R14 ;  /* 0x000000ffff247224 */ /* 0x000fe400078e000e */
[----:B------:R-:W-:-:S05]  /*5300*/  IMAD.MOV.U32 R37, RZ, RZ, R15 ;  /* 0x000000ffff257224 */ /* 0x000fca00078e000f */
[----:B------:R-:W-:-:S08]  /*5310*/  DFMA R10, R34, R10, R34 ;  /* 0x0000000a220a722b */ /* 0x000fd00000000022 */
[----:B------:R-:W-:-:S08]  /*5320*/  DMUL R34, R10, R36 ;  /* 0x000000240a227228 */ /* 0x000fd00000000000 */
[----:B------:R-:W-:-:S08]  /*5330*/  DFMA R36, R34, -3, R36 ;  /* 0xc00800002224782b */ /* 0x000fd00000000024 */
[----:B------:R-:W-:-:S10]  /*5340*/  DFMA R10, R10, R36, R34 ;  /* 0x000000240a0a722b */ /* 0x000fd40000000022 */
[----:B------:R-:W-:-:S05]  /*5350*/  FFMA R0, RZ, 2.125, R11 ;  /* 0x40080000ff007823 */ /* 0x000fca000000000b */
[----:B------:R-:W-:-:S13]  /*5360*/  FSETP.GT.AND P0, PT, |R0|, 1.469367938527859385e-39, PT ;  /* 0x001000000000780b */ /* 0x000fda0003f04200 */
[----:B------:R-:W-:Y:S05]  /*5370*/  @P0 BRA P1, `(.L_x_192) ;  /* 0x0000000000200947 */ /* 0x000fea0000800000 */
[----:B------:R-:W-:Y:S01]  /*5380*/  IMAD.MOV.U32 R7, RZ, RZ, R14 ;  /* 0x000000ffff077224 */ /* 0x000fe200078e000e */
[----:B------:R-:W-:Y:S01]  /*5390*/  MOV R49, R15 ;  /* 0x0000000f00317202 */ /* 0x000fe20000000f00 */
[----:B------:R-:W-:Y:S01]  /*53a0*/  IMAD.MOV.U32 R52, RZ, RZ, RZ ;  /* 0x000000ffff347224 */ /* 0x000fe200078e00ff */
[----:B------:R-:W-:Y:S01]  /*53b0*/  MOV R0, 0x53e0 ;  /* 0x000053e000007802 */ /* 0x000fe20000000f00 */
[----:B------:R-:W-:-:S07]  /*53c0*/  IMAD.MOV.U32 R53, RZ, RZ, 0x40080000 ;  /* 0x40080000ff357424 */ /* 0x000fce00078e00ff */
[----:B------:R-:W-:Y:S05]  /*53d0*/  CALL.REL.NOINC `($__internal_6_$__cuda_sm20_div_rn_f64_full) ;  /* 0x0000002800807944 */ /* 0x000fea0003c00000 */
[----:B------:R-:W-:Y:S02]  /*53e0*/  IMAD.MOV.U32 R10, RZ, RZ, R8 ;  /* 0x000000ffff0a7224 */ /* 0x000fe400078e0008 */
[----:B------:R-:W-:-:S07]  /*53f0*/  IMAD.MOV.U32 R11, RZ, RZ, R7 ;  /* 0x000000ffff0b7224 */ /* 0x000fce00078e0007 */
.L_x_192:
[----:B------:R-:W-:Y:S05]  /*5400*/  BSYNC.RECONVERGENT B0 ;  /* 0x0000000000007941 */ /* 0x000fea0003800200 */
.L_x_191:
        /* <DEDUP_REMOVED lines=18> */
[----:B------:R-:W-:Y:S02]  /*5530*/  IMAD.MOV.U32 R52, RZ, RZ, R32 ;  /* 0x000000ffff347224 */ /* 0x000fe400078e0020 */
[----:B------:R-:W-:-:S07]  /*5540*/  IMAD.MOV.U32 R53, RZ, RZ, R33 ;  /* 0x000000ffff357224 */ /* 0x000fce00078e0021 */
[----:B------:R-:W-:Y:S05]  /*5550*/  CALL.REL.NOINC `($__internal_6_$__cuda_sm20_div_rn_f64_full) ;  /* 0x0000002800207944 */ /* 0x000fea0003c00000 */
[----:B------:R-:W-:-:S07]  /*5560*/  IMAD.MOV.U32 R9, RZ, RZ, R7 ;  /* 0x000000ffff097224 */ /* 0x000fce00078e0007 */
.L_x_194:
[----:B------:R-:W-:Y:S05]  /*5570*/  BSYNC.RECONVERGENT B0 ;  /* 0x0000000000007941 */ /* 0x000fea0003800200 */
.L_x_193:
[----:B------:R-:W-:Y:S01]  /*5580*/  UMOV UR4, 0x86a12b9b ;  /* 0x86a12b9b00047882 */ /* 0x000fe20000000000 */
[----:B------:R-:W-:Y:S01]  /*5590*/  UMOV UR5, 0x3d06849b ;  /* 0x3d06849b00057882 */ /* 0x000fe20000000000 */
[----:B------:R-:W-:Y:S01]  /*55a0*/  BSSY.RECONVERGENT B0, `(.L_x_195) ;  /* 0x0000124000007945 */ /* 0x000fe20003800200 */
[----:B------:R-:W-:Y:S01]  /*55b0*/  DSETP.GEU.AND P0, PT, R28, UR4, PT ;  /* 0x000000041c007e2a */ /* 0x000fe2000bf0e000 */
[----:B------:R-:W-:Y:S01]  /*55c0*/  CS2R R36, SRZ ;  /* 0x0000000000247805 */ /* 0x000fe2000001ff00 */
[----:B------:R-:W-:Y:S01]  /*55d0*/  DMUL R4, R8, R10 ;  /* 0x0000000a08047228 */ /* 0x000fe20000000000 */
[----:B------:R-:W-:Y:S02]  /*55e0*/  CS2R R10, SRZ ;  /* 0x00000000000a7805 */ /* 0x000fe4000001ff00 */
[----:B------:R-:W-:-:S09]  /*55f0*/  CS2R R8, SRZ ;  /* 0x0000000000087805 */ /* 0x000fd2000001ff00 */
[----:B------:R-:W-:Y:S05]  /*5600*/  @!P0 BRA `(.L_x_196) ;  /* 0x0000001000748947 */ /* 0x000fea0003800000 */
[----:B------:R-:W0:Y:S01]  /*5610*/  MUFU.RCP64H R9, R25 ;  /* 0x0000001900097308 */ /* 0x000e220000001800 */
[----:B------:R-:W-:Y:S01]  /*5620*/  VIADD R8, R25, 0x300402 ;  /* 0x0030040219087836 */ /* 0x000fe20000000000 */
[----:B------:R-:W-:Y:S04]  /*5630*/  BSSY.RECONVERGENT B1, `(.L_x_197) ;  /* 0x0000010000017945 */ /* 0x000fe80003800200 */
        /* <DEDUP_REMOVED lines=15> */
.L_x_198:
[----:B------:R-:W-:Y:S05]  /*5730*/  BSYNC.RECONVERGENT B1 ;  /* 0x0000000000017941 */ /* 0x000fea0003800200 */
.L_x_197:
[----:B------:R-:W-:Y:S01]  /*5740*/  UMOV UR4, 0x3404ea4b ;  /* 0x3404ea4b00047882 */ /* 0x000fe20000000000 */
[----:B------:R-:W-:Y:S01]  /*5750*/  UMOV UR5, 0x3fd03611 ;  /* 0x3fd0361100057882 */ /* 0x000fe20000000000 */
[----:B------:R-:W-:Y:S01]  /*5760*/  IMAD.MOV.U32 R8, RZ, RZ, 0x652b82fe ;  /* 0x652b82feff087424 */ /* 0x000fe200078e00ff */
[----:B------:R-:W-:Y:S01]  /*5770*/  DMUL R10, R30, -UR4 ;  /* 0x800000041e0a7c28 */ /* 0x000fe20008000000 */
[----:B------:R-:W-:Y:S01]  /*5780*/  MOV R9, 0x3ff71547 ;  /* 0x3ff7154700097802 */ /* 0x000fe20000000f00 */
[----:B------:R-:W-:Y:S01]  /*5790*/  UMOV UR4, 0xfefa39ef ;  /* 0xfefa39ef00047882 */ /* 0x000fe20000000000 */
[----:B------:R-:W-:Y:S01]  /*57a0*/  UMOV UR5, 0x3fe62e42 ;  /* 0x3fe62e4200057882 */ /* 0x000fe20000000000 */
[----:B------:R-:W-:Y:S04]  /*57b0*/  BSSY.RECONVERGENT B1, `(.L_x_199) ;  /* 0x0000037000017945 */ /* 0x000fe80003800200 */
[----:B------:R-:W-:-:S02]  /*57c0*/  DFMA R8, R10, R8, 6.75539944105574400000e+15 ;  /* 0x433800000a08742b */ /* 0x000fc40000000008 */
        /* <DEDUP_REMOVED lines=45> */
[----:B------:R-:W-:Y:S01]  /*5aa0*/  @!P1 IMAD.MOV.U32 R10, RZ, RZ, RZ ;  /* 0x000000ffff0a9224 */ /* 0x000fe200078e00ff */
[----:B------:R-:W-:Y:S02]  /*5ab0*/  FSEL R13, R13, RZ, P0 ;  /* 0x000000ff0d0d7208 */ /* 0x000fe40000000000 */
[----:B------:R-:W-:-:S05]  /*5ac0*/  @!P1 SHF.R.S32.HI R9, RZ, 0x1, R0 ;  /* 0x00000001ff099819 */ /* 0x000fca0000011400 */
[----:B------:R-:W-:Y:S01]  /*5ad0*/  @!P1 IMAD.IADD R8, R8, 0x1, -R9 ;  /* 0x0000000108089824 */ /* 0x000fe200078e0a09 */
[----:B------:R-:W-:-:S04]  /*5ae0*/  @!P1 LEA R9, R9, R15, 0x14 ;  /* 0x0000000f09099211 */ /* 0x000fc800078ea0ff */
[----:B------:R-:W-:Y:S01]  /*5af0*/  @!P1 LEA R11, R8, 0x3ff00000, 0x14 ;  /* 0x3ff00000080b9811 */ /* 0x000fe200078ea0ff */
[----:B------:R-:W-:-:S06]  /*5b00*/  @!P1 IMAD.MOV.U32 R8, RZ, RZ, R14 ;  /* 0x000000ffff089224 */ /* 0x000fcc00078e000e */
[----:B------:R-:W-:-:S11]  /*5b10*/  @!P1 DMUL R12, R8, R10 ;  /* 0x0000000a080c9228 */ /* 0x000fd60000000000 */
.L_x_200:
[----:B------:R-:W-:Y:S05]  /*5b20*/  BSYNC.RECONVERGENT B1 ;  /* 0x0000000000017941 */ /* 0x000fea0003800200 */
.L_x_199:
[----:B------:R-:W-:Y:S01]  /*5b30*/  UMOV UR4, 0x189374bc ;  /* 0x189374bc00047882 */ /* 0x000fe20000000000 */
[----:B------:R-:W-:Y:S01]  /*5b40*/  UMOV UR5, 0x3fd65604 ;  /* 0x3fd6560400057882 */ /* 0x000fe20000000000 */
[C---:B------:R-:W-:Y:S01]  /*5b50*/  DMUL R8, R30.reuse, R30 ;  /* 0x0000001e1e087228 */ /* 0x040fe20000000000 */
[----:B------:R-:W-:Y:S01]  /*5b60*/  BSSY.RECONVERGENT B1, `(.L_x_201) ;  /* 0x0000017000017945 */ /* 0x000fe20003800200 */
[----:B------:R-:W-:-:S06]  /*5b70*/  DMUL R10, R30, UR4 ;  /* 0x000000041e0a7c28 */ /* 0x000fcc0008000000 */
[----:B------:R-:W-:Y:S02]  /*5b80*/  DMUL R8, R8, R30 ;  /* 0x0000001e08087228 */ /* 0x000fe40000000000 */
[----:B------:R-:W-:-:S06]  /*5b90*/  DADD R24, R10, 1 ;  /* 0x3ff000000a187429 */ /* 0x000fcc0000000000 */
[----:B------:R-:W0:Y:S01]  /*5ba0*/  MUFU.RCP64H R33, R25 ;  /* 0x0000001900217308 */ /* 0x000e220000001800 */
[----:B------:R-:W-:-:S03]  /*5bb0*/  DMUL R8, R8, R30 ;  /* 0x0000001e08087228 */ /* 0x000fc60000000000 */
        /* <DEDUP_REMOVED lines=11> */
[----:B------:R-:W-:Y:S01]  /*5c70*/  MOV R0, 0x5cb0 ;  /* 0x00005cb000007802 */ /* 0x000fe20000000f00 */
[----:B------:R-:W-:Y:S01]  /*5c80*/  IMAD.MOV.U32 R9, RZ, RZ, R25 ;  /* 0x000000ffff097224 */ /* 0x000fe200078e0019 */
[----:B------:R-:W-:-:S07]  /*5c90*/  IADD3 R40, PT, PT, R40, -0x100000, RZ ;  /* 0xfff0000028287810 */ /* 0x000fce0007ffe0ff */
[----:B------:R-:W-:Y:S05]  /*5ca0*/  CALL.REL.NOINC `($__internal_5_$__cuda_sm20_dblrcp_rn_slowpath_v3) ;  /* 0x0000001c00b07944 */ /* 0x000fea0003c00000 */
[----:B------:R-:W-:Y:S02]  /*5cb0*/  IMAD.MOV.U32 R32, RZ, RZ, R34 ;  /* 0x000000ffff207224 */ /* 0x000fe400078e0022 */
[----:B------:R-:W-:-:S07]  /*5cc0*/  IMAD.MOV.U32 R33, RZ, RZ, R35 ;  /* 0x000000ffff217224 */ /* 0x000fce00078e0023 */
.L_x_202:
[----:B------:R-:W-:Y:S05]  /*5cd0*/  BSYNC.RECONVERGENT B1 ;  /* 0x0000000000017941 */ /* 0x000fea0003800200 */
.L_x_201:
[----:B------:R-:W0:Y:S01]  /*5ce0*/  MUFU.RCP64H R9, R29 ;  /* 0x0000001d00097308 */ /* 0x000e220000001800 */
[----:B------:R-:W-:Y:S01]  /*5cf0*/  IMAD.MOV.U32 R8, RZ, RZ, 0x1 ;  /* 0x00000001ff087424 */ /* 0x000fe200078e00ff */
[----:B------:R-:W-:Y:S01]  /*5d00*/  UMOV UR4, 0x6966b61b ;  /* 0x6966b61b00047882 */ /* 0x000fe20000000000 */
[----:B------:R-:W-:Y:S01]  /*5d10*/  UMOV UR5, 0x3f931632 ;  /* 0x3f93163200057882 */ /* 0x000fe20000000000 */
[----:B------:R-:W-:Y:S01]  /*5d20*/  DMUL R38, R10, R32 ;  /* 0x000000200a267228 */ /* 0x000fe20000000000 */
[----:B------:R-:W-:Y:S01]  /*5d30*/  UMOV UR8, 0x45989ed7 ;  /* 0x45989ed700087882 */ /* 0x000fe20000000000 */
[----:B------:R-:W-:Y:S01]  /*5d40*/  UMOV UR9, 0x3f17a2c2 ;  /* 0x3f17a2c200097882 */ /* 0x000fe20000000000 */
[----:B------:R-:W-:Y:S01]  /*5d50*/  DMUL R12, R32, R12 ;  /* 0x0000000c200c7228 */ /* 0x000fe20000000000 */
[----:B------:R-:W-:Y:S01]  /*5d60*/  IMAD.MOV.U32 R36, RZ, RZ, 0x0 ;  /* 0x00000000ff247424 */ /* 0x000fe200078e00ff */
[----:B------:R-:W-:Y:S01]  /*5d70*/  DMUL R10, R28, UR4 ;  /* 0x000000041c0a7c28 */ /* 0x000fe20008000000 */
[----:B------:R-:W-:Y:S01]  /*5d80*/  UMOV UR4, 0x3404ea4b ;  /* 0x3404ea4b00047882 */ /* 0x000fe20000000000 */
[----:B------:R-:W-:Y:S01]  /*5d90*/  DMUL R42, R26, UR8 ;  /* 0x000000081a2a7c28 */ /* 0x000fe20008000000 */
[----:B------:R-:W-:Y:S01]  /*5da0*/  UMOV UR8, 0xf73c0c20 ;  /* 0xf73c0c2000087882 */ /* 0x000fe20000000000 */
[----:B------:R-:W-:Y:S01]  /*5db0*/  UMOV UR9, 0x3fa92e1e ;  /* 0x3fa92e1e00097882 */ /* 0x000fe20000000000 */
[----:B------:R-:W-:Y:S01]  /*5dc0*/  UMOV UR5, 0x3fd03611 ;  /* 0x3fd0361100057882 */ /* 0x000fe20000000000 */
[----:B------:R-:W-:Y:S01]  /*5dd0*/  IMAD.MOV.U32 R37, RZ, RZ, 0x401c0000 ;  /* 0x401c0000ff257424 */ /* 0x000fe200078e00ff */
[----:B------:R-:W-:Y:S01]  /*5de0*/  DFMA R38, R30, UR4, R38 ;  /* 0x000000041e267c2b */ /* 0x000fe20008000026 */
[----:B------:R-:W-:Y:S01]  /*5df0*/  BSSY.RECONVERGENT B2, `(.L_x_203) ;  /* 0x000001a000027945 */ /* 0x000fe20003800200 */
[----:B0-----:R-:W-:-:S02]  /*5e00*/  DFMA R34, -R28, R8, 1 ;  /* 0x3ff000001c22742b */ /* 0x001fc40000000108 */
[----:B------:R-:W-:Y:S02]  /*5e10*/  DMUL R10, R12, R10 ;  /* 0x0000000a0c0a7228 */ /* 0x000fe40000000000 */
[----:B------:R-:W-:Y:S02]  /*5e20*/  DMUL R26, R14, R42 ;  /* 0x0000002a0e1a7228 */ /* 0x000fe40000000000 */
[----:B------:R-:W-:Y:S02]  /*5e30*/  DFMA R36, R38, R36, 3 ;  /* 0x400800002624742b */ /* 0x000fe40000000024 */
[----:B------:R-:W-:-:S04]  /*5e40*/  DFMA R34, R34, R34, R34 ;  /* 0x000000222222722b */ /* 0x000fc80000000022 */
[----:B------:R-:W-:-:S04]  /*5e50*/  DMUL R26, R12, R26 ;  /* 0x0000001a0c1a7228 */ /* 0x000fc80000000000 */
[----:B------:R-:W-:Y:S02]  /*5e60*/  DFMA R34, R8, R34, R8 ;  /* 0x000000220822722b */ /* 0x000fe40000000008 */
[----:B------:R-:W-:-:S08]  /*5e70*/  DMUL R8, R28, -UR8 ;  /* 0x800000081c087c28 */ /* 0x000fd00008000000 */
[----:B------:R-:W-:Y:S02]  /*5e80*/  DFMA R8, R8, R32, -R10 ;  /* 0x000000200808722b */ /* 0x000fe4000000080a */
        /* <DEDUP_REMOVED lines=15> */
[----:B------:R-:W-:-:S07]  /*5f80*/  IMAD.MOV.U32 R9, RZ, RZ, R7 ;  /* 0x000000ffff097224 */ /* 0x000fce00078e0007 */
.L_x_204:
[----:B------:R-:W-:Y:S05]  /*5f90*/  BSYNC.RECONVERGENT B2 ;  /* 0x0000000000027941 */ /* 0x000fea0003800200 */
.L_x_203:
[----:B------:R-:W0:Y:S01]  /*5fa0*/  MUFU.RCP64H R11, R29 ;  /* 0x0000001d000b7308 */ /* 0x000e220000001800 */
[----:B------:R-:W-:Y:S01]  /*5fb0*/  IMAD.MOV.U32 R10, RZ, RZ, 0x1 ;  /* 0x00000001ff0a7424 */ /* 0x000fe200078e00ff */
[----:B------:R-:W-:Y:S01]  /*5fc0*/  UMOV UR4, 0x55555555 ;  /* 0x5555555500047882 */ /* 0x000fe20000000000 */
[----:B------:R-:W-:Y:S01]  /*5fd0*/  UMOV UR5, 0x3fd55555 ;  /* 0x3fd5555500057882 */ /* 0x000fe20000000000 */
[----:B------:R-:W-:Y:S01]  /*5fe0*/  BSSY.RECONVERGENT B2, `(.L_x_205) ;  /* 0x0000017000027945 */ /* 0x000fe20003800200 */
[----:B------:R-:W-:-:S10]  /*5ff0*/  DMUL R48, R30, -UR4 ;  /* 0x800000041e307c28 */ /* 0x000fd40008000000 */
        /* <DEDUP_REMOVED lines=8> */
[----:B------:R-:W-:Y:S01]  /*6080*/  DFMA R34, R26, R10, R34 ;  /* 0x0000000a1a22722b */ /* 0x000fe20000000022 */
[----:B------:R-:W-:Y:S01]  /*6090*/  IMAD.MOV.U32 R10, RZ, RZ, R8 ;  /* 0x000000ffff0a7224 */ /* 0x000fe200078e0008 */
[----:B------:R-:W-:-:S08]  /*60a0*/  MOV R11, R9 ;  /* 0x00000009000b7202 */ /* 0x000fd00000000f00 */
        /* <DEDUP_REMOVED lines=8> */
[----:B------:R-:W-:Y:S02]  /*6130*/  IMAD.MOV.U32 R34, RZ, RZ, R8 ;  /* 0x000000ffff227224 */ /* 0x000fe400078e0008 */
[----:B------:R-:W-:-:S07]  /*6140*/  IMAD.MOV.U32 R35, RZ, RZ, R7 ;  /* 0x000000ffff237224 */ /* 0x000fce00078e0007 */
.L_x_206:
[----:B------:R-:W-:Y:S05]  /*6150*/  BSYNC.RECONVERGENT B2 ;  /* 0x0000000000027941 */ /* 0x000fea0003800200 */
.L_x_205:
[----:B------:R-:W-:Y:S01]  /*6160*/  DMUL R40, R28, 3 ;  /* 0x400800001c287828 */ /* 0x000fe20000000000 */
[----:B------:R-:W-:Y:S01]  /*6170*/  MOV R8, 0x1 ;  /* 0x0000000100087802 */ /* 0x000fe20000000f00 */
[----:B------:R-:W-:Y:S01]  /*6180*/  DMUL R48, R12, R38 ;  /* 0x000000260c307228 */ /* 0x000fe20000000000 */
[----:B------:R-:W-:Y:S01]  /*6190*/  UMOV UR4, 0x189374bc ;  /* 0x189374bc00047882 */ /* 0x000fe20000000000 */
[----:B------:R-:W-:Y:S01]  /*61a0*/  UMOV UR5, 0x3fd65604 ;  /* 0x3fd6560400057882 */ /* 0x000fe20000000000 */
[----:B------:R-:W-:Y:S01]  /*61b0*/  BSSY.RECONVERGENT B2, `(.L_x_207) ;  /* 0x0000015000027945 */ /* 0x000fe20003800200 */
        /* <DEDUP_REMOVED lines=9> */
[----:B------:R-:W-:Y:S02]  /*6250*/  DFMA R8, R8, R44, R26 ;  /* 0x0000002c0808722b */ /* 0x000fe4000000001a */
[----:B------:R-:W-:-:S08]  /*6260*/  DMUL R26, R34, UR4 ;  /* 0x00000004221a7c28 */ /* 0x000fd00008000000 */
        /* <DEDUP_REMOVED lines=8> */
[----:B------:R-:W-:-:S07]  /*62f0*/  IMAD.MOV.U32 R9, RZ, RZ, R7 ;  /* 0x000000ffff097224 */ /* 0x000fce00078e0007 */
.L_x_208:
[----:B------:R-:W-:Y:S05]  /*6300*/  BSYNC.RECONVERGENT B2 ;  /* 0x0000000000027941 */ /* 0x000fea0003800200 */
.L_x_207:
[----:B------:R-:W0:Y:S01]  /*6310*/  MUFU.RCP64H R45, R41 ;  /* 0x00000029002d7308 */ /* 0x000e220000001800 */
[----:B------:R-:W-:Y:S01]  /*6320*/  IMAD.MOV.U32 R44, RZ, RZ, 0x1 ;  /* 0x00000001ff2c7424 */ /* 0x000fe200078e00ff */
[----:B------:R-:W-:Y:S01]  /*6330*/  DMUL R30, R32, R30 ;  /* 0x0000001e201e7228 */ /* 0x000fe20000000000 */
[----:B------:R-:W-:Y:S01]  /*6340*/  UMOV UR4, 0xf73c0c20 ;  /* 0xf73c0c2000047882 */ /* 0x000fe20000000000 */
[----:B------:R-:W-:Y:S01]  /*6350*/  UMOV UR5, 0x3fa92e1e ;  /* 0x3fa92e1e00057882 */ /* 0x000fe20000000000 */
[----:B------:R-:W-:Y:S05]  /*6360*/  BSSY.RECONVERGENT B2, `(.L_x_209) ;  /* 0x0000023000027945 */ /* 0x000fea0003800200 */
[----:B------:R-:W-:-:S02]  /*6370*/  DMUL R30, R30, R32 ;  /* 0x000000201e1e7228 */ /* 0x000fc40000000000 */
[----:B0-----:R-:W-:-:S06]  /*6380*/  DFMA R46, -R40, R44, 1 ;  /* 0x3ff00000282e742b */ /* 0x001fcc000000012c */
[----:B------:R-:W-:Y:S02]  /*6390*/  DMUL R30, R26, R30 ;  /* 0x0000001e1a1e7228 */ /* 0x000fe40000000000 */
[----:B------:R-:W-:Y:S02]  /*63a0*/  DFMA R26, -R28, R26, R24 ;  /* 0x0000001a1c1a722b */ /* 0x000fe40000000118 */
[----:B------:R-:W-:-:S04]  /*63b0*/  DFMA R46, R46, R46, R46 ;  /* 0x0000002e2e2e722b */ /* 0x000fc8000000002e */
[-C--:B------:R-:W-:Y:S02]  /*63c0*/  DFMA R30, R34, R32.reuse, -R30 ;  /* 0x00000020221e722b */ /* 0x080fe4000000081e */
[----:B------:R-:W-:Y:S01]  /*63d0*/  DMUL R26, R26, -UR4 ;  /* 0x800000041a1a7c28 */ /* 0x000fe20008000000 */
[----:B------:R-:W-:Y:S01]  /*63e0*/  UMOV UR4, 0x189374bc ;  /* 0x189374bc00047882 */ /* 0x000fe20000000000 */
[----:B------:R-:W-:Y:S01]  /*63f0*/  UMOV UR5, 0x3fd65604 ;  /* 0x3fd6560400057882 */ /* 0x000fe20000000000 */
[----:B------:R-:W-:Y:S02]  /*6400*/  DMUL R32, R32, R32 ;  /* 0x0000002020207228 */ /* 0x000fe40000000000 */
[----:B------:R-:W-:Y:S02]  /*6410*/  DFMA R46, R44, R46, R44 ;  /* 0x0000002e2c2e722b */ /* 0x000fe4000000002c */
[----:B------:R-:W-:Y:S01]  /*6420*/  DMUL R30, R30, UR4 ;  /* 0x000000041e1e7c28 */ /* 0x000fe20008000000 */
[----:B------:R-:W-:Y:S01]  /*6430*/  UMOV UR4, 0x3404ea4b ;  /* 0x3404ea4b00047882 */ /* 0x000fe20000000000 */
[----:B------:R-:W-:-:S02]  /*6440*/  UMOV UR5, 0x3fd03611 ;  /* 0x3fd0361100057882 */ /* 0x000fc40000000000 */
[----:B------:R-:W-:Y:S02]  /*6450*/  DMUL R32, R26, R32 ;  /* 0x000000201a207228 */ /* 0x000fe40000000000 */
[----:B------:R-:W-:Y:S02]  /*6460*/  DFMA R44, -R40, R46, 1 ;  /* 0x3ff00000282c742b */ /* 0x000fe4000000012e */
[----:B------:R-:W-:Y:S02]  /*6470*/  DFMA R34, R34, UR4, R30 ;  /* 0x0000000422227c2b */ /* 0x000fe4000800001e */
[----:B------:R-:W-:Y:S02]  /*6480*/  DFMA R30, R28, R8, R12 ;  /* 0x000000081c1e722b */ /* 0x000fe4000000000c */
[----:B------:R-:W-:Y:S02]  /*6490*/  DMUL R26, R14, R12 ;  /* 0x0000000c0e1a7228 */ /* 0x000fe40000000000 */
[----:B------:R-:W-:-:S08]  /*64a0*/  DFMA R48, R46, R44, R46 ;  /* 0x0000002c2e30722b */ /* 0x000fd0000000002e */
[----:B------:R-:W-:-:S08]  /*64b0*/  DMUL R44, R48, -5 ;  /* 0xc0140000302c7828 */ /* 0x000fd00000000000 */
[----:B------:R-:W-:-:S08]  /*64c0*/  DFMA R46, -R40, R44, -5 ;  /* 0xc0140000282e742b */ /* 0x000fd0000000012c */
[----:B------:R-:W-:-:S10]  /*64d0*/  DFMA R24, R48, R46, R44 ;  /* 0x0000002e3018722b */ /* 0x000fd4000000002c */
[----:B------:R-:W-:-:S05]  /*64e0*/  FFMA R0, RZ, R41, R25 ;  /* 0x00000029ff007223 */ /* 0x000fca0000000019 */
[----:B------:R-:W-:-:S13]  /*64f0*/  FSETP.GT.AND P0, PT, |R0|, 1.469367938527859385e-39, PT ;  /* 0x001000000000780b */ /* 0x000fda0003f04200 */
[----:B------:R-:W-:Y:S05]  /*6500*/  @P0 BRA `(.L_x_210) ;  /* 0x0000000000200947 */ /* 0x000fea0003800000 */
[----:B------:R-:W-:Y:S01]  /*6510*/  MOV R7, RZ ;  /* 0x000000ff00077202 */ /* 0x000fe20000000f00 */
[----:B------:R-:W-:Y:S01]  /*6520*/  IMAD.MOV.U32 R49, RZ, RZ, -0x3fec0000 ;  /* 0xc0140000ff317424 */ /* 0x000fe200078e00ff */
[----:B------:R-:W-:Y:S01]  /*6530*/  MOV R0, 0x6570 ;  /* 0x0000657000007802 */ /* 0x000fe20000000f00 */
[----:B------:R-:W-:Y:S02]  /*6540*/  IMAD.MOV.U32 R52, RZ, RZ, R40 ;  /* 0x000000ffff347224 */ /* 0x000fe400078e0028 */
[----:B------:R-:W-:-:S07]  /*6550*/  IMAD.MOV.U32 R53, RZ, RZ, R41 ;  /* 0x000000ffff357224 */ /* 0x000fce00078e0029 */
[----:B------:R-:W-:Y:S05]  /*6560*/  CALL.REL.NOINC `($__internal_6_$__cuda_sm20_div_rn_f64_full) ;  /* 0x00000018001c7944 */ /* 0x000fea0003c00000 */
[----:B------:R-:W-:Y:S02]  /*6570*/  IMAD.MOV.U32 R24, RZ, RZ, R8 ;  /* 0x000000ffff187224 */ /* 0x000fe400078e0008 */
[----:B------:R-:W-:-:S07]  /*6580*/  IMAD.MOV.U32 R25, RZ, RZ, R7 ;  /* 0x000000ffff197224 */ /* 0x000fce00078e0007 */
.L_x_210:
[----:B------:R-:W-:Y:S05]  /*6590*/  BSYNC.RECONVERGENT B2 ;  /* 0x0000000000027941 */ /* 0x000fea0003800200 */
.L_x_209:
[----:B------:R-:W0:Y:S01]  /*65a0*/  MUFU.RCP64H R9, R41 ;  /* 0x0000002900097308 */ /* 0x000e220000001800 */
[----:B------:R-:W-:Y:S01]  /*65b0*/  MOV R8, 0x1 ;  /* 0x0000000100087802 */ /* 0x000fe20000000f00 */
[----:B------:R-:W-:Y:S01]  /*65c0*/  BSSY.RECONVERGENT B2, `(.L_x_211) ;  /* 0x0000015000027945 */ /* 0x000fe20003800200 */
[----:B------:R-:W-:Y:S01]  /*65d0*/  FSETP.GEU.AND P1, PT, |R39|, 6.5827683646048100446e-37, PT ;  /* 0x036000002700780b */ /* 0x000fe20003f2e200 */
[----:B------:R-:W-:-:S03]  /*65e0*/  DMUL R24, R36, R24 ;  /* 0x0000001824187228 */ /* 0x000fc60000000000 */
        /* <DEDUP_REMOVED lines=18> */
.L_x_212:
[----:B------:R-:W-:Y:S05]  /*6710*/  BSYNC.RECONVERGENT B2 ;  /* 0x0000000000027941 */ /* 0x000fea0003800200 */
.L_x_211:
        /* <DEDUP_REMOVED lines=12> */
.L_x_196:
[----:B------:R-:W-:Y:S05]  /*67e0*/  BSYNC.RECONVERGENT B0 ;  /* 0x0000000000007941 */ /* 0x000fea0003800200 */
.L_x_195:
[----:B------:R-:W0:Y:S01]  /*67f0*/  LDCU.64 UR12, c[0x0][0x3d0] ;  /* 0x00007a00ff0c77ac */ /* 0x000e220008000a00 */
[----:B------:R-:W1:Y:S01]  /*6800*/  LDCU.U8 UR4, c[0x0][0x388] ;  /* 0x00007100ff0477ac */ /* 0x000e620008000000 */
[----:B------:R-:W2:Y:S01]  /*6810*/  LDCU.128 UR8, c[0x3][URZ] ;  /* 0x00c00000ff0877ac */ /* 0x000ea20008000c00 */
[----:B0-----:R-:W-:Y:S01]  /*6820*/  ISETP.NE.U32.AND P0, PT, RZ, UR12, PT ;  /* 0x0000000cff007c0c */ /* 0x001fe2000bf05070 */
[----:B-1----:R-:W-:-:S03]  /*6830*/  UPRMT UR4, UR4, 0x8880, URZ ;  /* 0x0000888004047896 */ /* 0x002fc600080000ff */
[----:B------:R-:W-:Y:S01]  /*6840*/  ISETP.NE.AND.EX P0, PT, RZ, UR13, PT, P0 ;  /* 0x0000000dff007c0c */ /* 0x000fe2000bf05300 */
[----:B------:R-:W0:Y:S01]  /*6850*/  LDCU.128 UR12, c[0x3][0x10] ;  /* 0x00c00200ff0c77ac */ /* 0x000e220008000c00 */
[----:B--2---:R-:W-:Y:S02]  /*6860*/  DMUL R20, R20, UR10 ;  /* 0x0000000a14147c28 */ /* 0x004fe40008000000 */
[----:B------:R-:W-:-:S06]  /*6870*/  ISETP.NE.OR P0, PT, RZ, UR4, !P0 ;  /* 0x00000004ff007c0c */ /* 0x000fcc000c705670 */
[----:B------:R-:W-:-:S07]  /*6880*/  DFMA R20, R22, UR8, R20 ;  /* 0x0000000816147c2b */ /* 0x000fce0008000014 */
[----:B------:R-:W1:Y:S01]  /*6890*/  @!P0 LDC.64 R12, c[0x0][0x3d0] ;  /* 0x0000f400ff0c8b82 */ /* 0x000e620000000a00 */
[----:B0-----:R-:W-:-:S08]  /*68a0*/  DFMA R20, R2, UR12, R20 ;  /* 0x0000000c02147c2b */ /* 0x001fd00008000014 */
[----:B------:R-:W-:-:S08]  /*68b0*/  DFMA R10, R10, UR14, R20 ;  /* 0x0000000e0a0a7c2b */ /* 0x000fd00008000014 */
[----:B------:R-:W-:Y:S01]  /*68c0*/  @!P0 DMUL R28, R28, R10 ;  /* 0x0000000a1c1c8228 */ /* 0x000fe20000000000 */
[----:B-1----:R-:W-:-:S06]  /*68d0*/  @!P0 IMAD.WIDE R12, R6, 0x8, R12 ;  /* 0x00000008060c8825 */ /* 0x002fcc00078e020c */
[----:B------:R0:W-:Y:S01]  /*68e0*/  @!P0 STG.E.64 desc[UR6][R12.64], R28 ;  /* 0x0000001c0c008986 */ /* 0x0001e2000c101b06 */
[----:B------:R-:W-:Y:S05]  /*68f0*/  @!P0 EXIT ;  /* 0x000000000000894d */ /* 0x000fea0003800000 */
[----:B------:R-:W-:-:S13]  /*6900*/  ISETP.NE.AND P0, PT, RZ, UR4, PT ;  /* 0x00000004ff007c0c */ /* 0x000fda000bf05270 */
[----:B------:R-:W-:Y:S05]  /*6910*/  @!P0 EXIT ;  /* 0x000000000000894d */ /* 0x000fea0003800000 */
[----:B------:R-:W1:Y:S01]  /*6920*/  LDC R7, c[0x0][0x384] ;  /* 0x0000e100ff077b82 */ /* 0x000e620000000800 */
[----:B------:R-:W-:Y:S01]  /*6930*/  UMOV UR4, 0x55555555 ;  /* 0x5555555500047882 */ /* 0x000fe20000000000 */
[----:B------:R-:W-:Y:S01]  /*6940*/  UMOV UR5, 0x3ff55555 ;  /* 0x3ff5555500057882 */ /* 0x000fe20000000000 */
[----:B------:R-:W-:Y:S02]  /*6950*/  DMUL R18, R18, UR10 ;  /* 0x0000000a12127c28 */ /* 0x000fe40008000000 */
[----:B------:R-:W-:Y:S02]  /*6960*/  DMUL R22, R22, UR4 ;  /* 0x0000000416167c28 */ /* 0x000fe40008000000 */
[----:B------:R-:W-:Y:S01]  /*6970*/  DADD R4, R2, -R4 ;  /* 0x0000000002047229 */ /* 0x000fe20000000804 */
[----:B------:R-:W2:Y:S01]  /*6980*/  LDC.64 R20, c[0x0][0x3a8] ;  /* 0x0000ea00ff147b82 */ /* 0x000ea20000000a00 */
[----:B------:R-:W-:-:S04]  /*6990*/  DMUL R16, R16, UR10 ;  /* 0x0000000a10107c28 */ /* 0x000fc80008000000 */
[----:B------:R-:W-:-:S04]  /*69a0*/  DFMA R18, R22, UR8, R18 ;  /* 0x0000000816127c2b */ /* 0x000fc80008000012 */
[----:B------:R-:W-:-:S04]  /*69b0*/  DFMA R36, R36, UR14, R16 ;  /* 0x0000000e24247c2b */ /* 0x000fc80008000010 */
[----:B------:R-:W-:Y:S01]  /*69c0*/  DFMA R4, R4, UR12, R18 ;  /* 0x0000000c04047c2b */ /* 0x000fe20008000012 */
[----:B-1----:R-:W-:-:S07]  /*69d0*/  ISETP.GE.AND P0, PT, R7, 0x1, PT ;  /* 0x000000010700780c */ /* 0x002fce0003f06270 */
[----:B------:R-:W-:-:S06]  /*69e0*/  DFMA R2, R8, UR14, R4 ;  /* 0x0000000e08027c2b */ /* 0x000fcc0008000004 */
[----:B--2---:R-:W-:Y:S05]  /*69f0*/  @!P0 EXIT ;  /* 0x000000000000894d */ /* 0x004fea0003800000 */
[----:B------:R-:W1:Y:S01]  /*6a00*/  LDC.64 R14, c[0x0][0x390] ;  /* 0x0000e400ff0e7b82 */ /* 0x000e620000000a00 */
[----:B------:R-:W-:Y:S01]  /*6a10*/  IMAD R5, R6, 0x3, RZ ;  /* 0x0000000306057824 */ /* 0x000fe200078e02ff */
[C---:B------:R-:W-:Y:S01]  /*6a20*/  ISETP.GE.U32.AND P1, PT, R7.reuse, 0x8, PT ;  /* 0x000000080700780c */ /* 0x040fe20003f26070 */
[----:B------:R-:W-:Y:S01]  /*6a30*/  DMUL R2, R2, 0.5 ;  /* 0x3fe0000002027828 */ /* 0x000fe20000000000 */
[----:B------:R-:W-:Y:S01]  /*6a40*/  LOP3.LUT R16, R7, 0x7, RZ, 0xc0, !PT ;  /* 0x0000000707107812 */ /* 0x000fe200078ec0ff */
[----:B------:R-:W-:Y:S01]  /*6a50*/  IMAD.WIDE R20, R5, 0x8, R20 ;  /* 0x0000000805147825 */ /* 0x000fe200078e0214 */
[----:B------:R-:W-:Y:S01]  /*6a60*/  DADD R4, R36, R36 ;  /* 0x0000000024047229 */ /* 0x000fe20000000024 */
[----:B------:R-:W-:Y:S02]  /*6a70*/  MOV R17, RZ ;  /* 0x000000ff00117202 */ /* 0x000fe40000000f00 */
[----:B------:R-:W-:Y:S01]  /*6a80*/  ISETP.NE.AND P0, PT, R16, RZ, PT ;  /* 0x000000ff1000720c */ /* 0x000fe20003f05270 */
[----:B------:R2:W5:Y:S04]  /*6a90*/  LDG.E.64 R8, desc[UR6][R20.64] ;  /* 0x0000000614087981 */ /* 0x000568000c1e1b00 */
[----:B------:R2:W5:Y:S04]  /*6aa0*/  LDG.E.64 R10, desc[UR6][R20.64+0x8] ;  /* 0x00000806140a7981 */ /* 0x000568000c1e1b00 */
[----:B0-----:R2:W5:Y:S01]  /*6ab0*/  LDG.E.64 R12, desc[UR6][R20.64+0x10] ;  /* 0x00001006140c7981 */ /* 0x001562000c1e1b00 */
[----:B-1----:R-:W-:-:S04]  /*6ac0*/  IMAD.WIDE R14, R6, 0x8, R14 ;  /* 0x00000008060e7825 */ /* 0x002fc800078e020e */
[----:B------:R-:W-:Y:S02]  /*6ad0*/  IMAD R6, R6, R7, RZ ;  /* 0x0000000706067224 */ /* 0x000fe400078e02ff */
[----:B------:R-:W5:Y:S03]  /*6ae0*/  LDG.E.64 R14, desc[UR6][R14.64] ;  /* 0x000000060e0e7981 */ /* 0x000f66000c1e1b00 */
[----:B------:R-:W-:Y:S01]  /*6af0*/  SHF.R.S32.HI R19, RZ, 0x1f, R6 ;  /* 0x0000001fff137819 */ /* 0x000fe20000011406 */
[----:B--2---:R-:W-:Y:S06]  /*6b00*/  @!P1 BRA `(.L_x_213) ;  /* 0x0000000400e09947 */ /* 0x004fec0003800000 */
[----:B------:R-:W0:Y:S01]  /*6b10*/  LDCU.128 UR12, c[0x0][0x3b0] ;  /* 0x00007600ff0c77ac */ /* 0x000e220008000c00 */
[C---:B------:R-:W-:Y:S02]  /*6b20*/  LEA R18, P1, R6.reuse, 0x20, 0x3 ;  /* 0x0000002006127811 */ /* 0x040fe400078218ff */
[----:B------:R-:W-:Y:S01]  /*6b30*/  LOP3.LUT R17, R7, 0x7ffffff8, RZ, 0xc0, !PT ;  /* 0x7ffffff807117812 */ /* 0x000fe200078ec0ff */
[----:B------:R-:W1:Y:S01]  /*6b40*/  LDCU.128 UR8, c[0x0][0x3c0] ;  /* 0x00007800ff0877ac */ /* 0x000e620008000c00 */
[----:B------:R-:W-:Y:S01]  /*6b50*/  LEA.HI.X R37, R6, RZ, R19, 0x3, P1 ;  /* 0x000000ff06257211 */ /* 0x000fe200008f1c13 */
[----:B------:R-:W2:Y:S02]  /*6b60*/  LDCU.64 UR4, c[0x0][0x3d8] ;  /* 0x00007b00ff0477ac */ /* 0x000ea40008000a00 */
[----:B------:R-:W-:Y:S01]  /*6b70*/  IMAD.MOV R0, RZ, RZ, -R17 ;  /* 0x000000ffff007224 */ /* 0x000fe200078e0a11 */
[C---:B0-----:R-:W-:Y:S02]  /*6b80*/  IADD3 R22, P2, PT, R18.reuse, UR14, RZ ;  /* 0x0000000e12167c10 */ /* 0x041fe4000ff5e0ff */
[----:B------:R-:W-:-:S02]  /*6b90*/  IADD3 R26, P4, PT, R18, UR12, RZ ;  /* 0x0000000c121a7c10 */ /* 0x000fc4000ff9e0ff */
[C---:B-1----:R-:W-:Y:S02]  /*6ba0*/  IADD3 R20, P1, PT, R18.reuse, UR8, RZ ;  /* 0x0000000812147c10 */ /* 0x042fe4000ff3e0ff */
[C---:B------:R-:W-:Y:S02]  /*6bb0*/  IADD3 R24, P3, PT, R18.reuse, UR10, RZ ;  /* 0x0000000a12187c10 */ /* 0x040fe4000ff7e0ff */
[----:B--2---:R-:W-:Y:S02]  /*6bc0*/  IADD3 R18, P5, PT, R18, UR4, RZ ;  /* 0x0000000412127c10 */ /* 0x004fe4000ffbe0ff */
[C---:B------:R-:W-:Y:S02]  /*6bd0*/  IADD3.X R23, PT, PT, R37.reuse, UR15, RZ, P2, !PT ;  /* 0x0000000f25177c10 */ /* 0x040fe400097fe4ff */
[C---:B------:R-:W-:Y:S02]  /*6be0*/  IADD3.X R27, PT, PT, R37.reuse, UR13, RZ, P4, !PT ;  /* 0x0000000d251b7c10 */ /* 0x040fe4000a7fe4ff */
[----:B------:R-:W-:-:S02]  /*6bf0*/  IADD3.X R21, PT, PT, R37, UR9, RZ, P1, !PT ;  /* 0x0000000925157c10 */ /* 0x000fc40008ffe4ff */
[C---:B------:R-:W-:Y:S02]  /*6c00*/  IADD3.X R25, PT, PT, R37.reuse, UR11, RZ, P3, !PT ;  /* 0x0000000b25197c10 */ /* 0x040fe40009ffe4ff */
[----:B------:R-:W-:-:S07]  /*6c10*/  IADD3.X R37, PT, PT, R37, UR5, RZ, P5, !PT ;  /* 0x0000000525257c10 */ /* 0x000fce000affe4ff */
.L_x_214:
[----:B------:R-:W2:Y:S04]  /*6c20*/  LDG.E.64 R30, desc[UR6][R20.64+-0x20] ;  /* 0xffffe006141e7981 */ /* 0x000ea8000c1e1b00 */
[----:B0-----:R-:W3:Y:S04]  /*6c30*/  LDG.E.64 R28, desc[UR6][R22.64+-0x20] ;  /* 0xffffe006161c7981 */ /* 0x001ee8000c1e1b00 */
[----:B------:R-:W4:Y:S04]  /*6c40*/  LDG.E.64 R32, desc[UR6][R24.64+-0x20] ;  /* 0xffffe00618207981 */ /* 0x000f28000c1e1b00 */
[----:B------:R-:W4:Y:S01]  /*6c50*/  LDG.E.64 R34, desc[UR6][R26.64+-0x20] ;  /* 0xffffe0061a227981 */ /* 0x000f22000c1e1b00 */
[----:B--2--5:R-:W-:-:S08]  /*6c60*/  DMUL R30, R10, R30 ;  /* 0x0000001e0a1e7228 */ /* 0x024fd00000000000 */
[----:B---3--:R-:W-:-:S08]  /*6c70*/  DFMA R28, R8, R28, R30 ;  /* 0x0000001c081c722b */ /* 0x008fd0000000001e */
[----:B----4-:R-:W-:-:S08]  /*6c80*/  DFMA R28, R12, R32, R28 ;  /* 0x000000200c1c722b */ /* 0x010fd0000000001c */
[----:B------:R-:W-:-:S08]  /*6c90*/  DMUL R28, R4, R28 ;  /* 0x0000001c041c7228 */ /* 0x000fd00000000000 */
[----:B------:R-:W-:-:S08]  /*6ca0*/  DFMA R28, R2, R34, R28 ;  /* 0x00000022021c722b */ /* 0x000fd0000000001c */
[----:B------:R-:W-:Y:S01]  /*6cb0*/  DMUL R30, R14, R28 ;  /* 0x0000001c0e1e7228 */ /* 0x000fe20000000000 */
[----:B------:R-:W-:Y:S02]  /*6cc0*/  IMAD.MOV.U32 R28, RZ, RZ, R18 ;  /* 0x000000ffff1c7224 */ /* 0x000fe400078e0012 */
[----:B------:R-:W-:-:S05]  /*6cd0*/  IMAD.MOV.U32 R29, RZ, RZ, R37 ;  /* 0x000000ffff1d7224 */ /* 0x000fca00078e0025 */
[----:B------:R0:W-:Y:S04]  /*6ce0*/  STG.E.64 desc[UR6][R28.64+-0x20], R30 ;  /* 0xffffe01e1c007986 */ /* 0x0001e8000c101b06 */
[----:B------:R-:W2:Y:S04]  /*6cf0*/  LDG.E.64 R34, desc[UR6][R20.64+-0x18] ;  /* 0xffffe80614227981 */ /* 0x000ea8000c1e1b00 */
[----:B------:R-:W3:Y:S04]  /*6d00*/  LDG.E.64 R32, desc[UR6][R22.64+-0x18] ;  /* 0xffffe80616207981 */ /* 0x000ee8000c1e1b00 */
[----:B------:R-:W4:Y:S04]  /*6d10*/  LDG.E.64 R36, desc[UR6][R24.64+-0x18] ;  /* 0xffffe80618247981 */ /* 0x000f28000c1e1b00 */
[----:B------:R-:W4:Y:S01]  /*6d20*/  LDG.E.64 R38, desc[UR6][R26.64+-0x18] ;  /* 0xffffe8061a267981 */ /* 0x000f22000c1e1b00 */
[----:B--2---:R-:W-:-:S08]  /*6d30*/  DMUL R34, R10, R34 ;  /* 0x000000220a227228 */ /* 0x004fd00000000000 */
[----:B---3--:R-:W-:-:S08]  /*6d40*/  DFMA R32, R8, R32, R34 ;  /* 0x000000200820722b */ /* 0x008fd00000000022 */
[----:B----4-:R-:W-:-:S08]  /*6d50*/  DFMA R32, R12, R36, R32 ;  /* 0x000000240c20722b */ /* 0x010fd00000000020 */
[----:B------:R-:W-:-:S08]  /*6d60*/  DMUL R32, R4, R32 ;  /* 0x0000002004207228 */ /* 0x000fd00000000000 */
[----:B------:R-:W-:-:S08]  /*6d70*/  DFMA R32, R2, R38, R32 ;  /* 0x000000260220722b */ /* 0x000fd00000000020 */
[----:B------:R-:W-:-:S07]  /*6d80*/  DMUL R32, R14, R32 ;  /* 0x000000200e207228 */ /* 0x000fce0000000000 */
[----:B------:R1:W-:Y:S04]  /*6d90*/  STG.E.64 desc[UR6][R28.64+-0x18], R32 ;  /* 0xffffe8201c007986 */ /* 0x0003e8000c101b06 */
[----:B------:R-:W2:Y:S04]  /*6da0*/  LDG.E.64 R34, desc[UR6][R20.64+-0x10] ;  /* 0xfffff00614227981 */ /* 0x000ea8000c1e1b00 */
[----:B0-----:R-:W3:Y:S04]  /*6db0*/  LDG.E.64 R30, desc[UR6][R22.64+-0x10] ;  /* 0xfffff006161e7981 */ /* 0x001ee8000c1e1b00 */
        /* <DEDUP_REMOVED lines=10> */
[----:B-1----:R-:W3:Y:S04]  /*6e60*/  LDG.E.64 R32, desc[UR6][R22.64+-0x8] ;  /* 0xfffff80616207981 */ /* 0x002ee8000c1e1b00 */
        /* <DEDUP_REMOVED lines=43> */
[----:B-1----:R1:W3:Y:S04]  /*7120*/  LDG.E.64 R32, desc[UR6][R22.64+0x18] ;  /* 0x0000180616207981 */ /* 0x0022e8000c1e1b00 */
[----:B------:R4:W3:Y:S04]  /*7130*/  LDG.E.64 R36, desc[UR6][R24.64+0x18] ;  /* 0x0000180618247981 */ /* 0x0008e8000c1e1b00 */
[----:B------:R0:W3:Y:S01]  /*7140*/  LDG.E.64 R38, desc[UR6][R26.64+0x18] ;  /* 0x000018061a267981 */ /* 0x0000e2000c1e1b00 */
[----:B------:R-:W-:Y:S01]  /*7150*/  VIADD R0, R0, 0x8 ;  /* 0x0000000800007836 */ /* 0x000fe20000000000 */
[----:B-1----:R-:W-:-:S02]  /*7160*/  IADD3 R22, P2, PT, R22, 0x40, RZ ;  /* 0x0000004016167810 */ /* 0x002fc40007f5e0ff */
[----:B------:R-:W-:Y:S02]  /*7170*/  IADD3 R18, P6, PT, R28, 0x40, RZ ;  /* 0x000000401c127810 */ /* 0x000fe40007fde0ff */
[----:B------:R-:W-:Y:S01]  /*7180*/  ISETP.NE.AND P1, PT, R0, RZ, PT ;  /* 0x000000ff0000720c */ /* 0x000fe20003f25270 */
[----:B------:R-:W-:Y:S01]  /*7190*/  IMAD.X R23, RZ, RZ, R23, P2 ;  /* 0x000000ffff177224 */ /* 0x000fe200010e0617 */
[----:B----4-:R-:W-:Y:S02]  /*71a0*/  IADD3 R24, P4, PT, R24, 0x40, RZ ;  /* 0x0000004018187810 */ /* 0x010fe40007f9e0ff */
[----:B0-----:R-:W-:Y:S02]  /*71b0*/  IADD3 R26, P5, PT, R26, 0x40, RZ ;  /* 0x000000401a1a7810 */ /* 0x001fe40007fbe0ff */
[----:B------:R-:W-:Y:S01]  /*71c0*/  IADD3 R20, P3, PT, R20, 0x40, RZ ;  /* 0x0000004014147810 */ /* 0x000fe20007f7e0ff */
[----:B------:R-:W-:Y:S02]  /*71d0*/  IMAD.X R25, RZ, RZ, R25, P4 ;  /* 0x000000ffff197224 */ /* 0x000fe400020e0619 */
[----:B------:R-:W-:Y:S01]  /*71e0*/  IMAD.X R27, RZ, RZ, R27, P5 ;  /* 0x000000ffff1b7224 */ /* 0x000fe200028e061b */
[----:B------:R-:W-:Y:S01]  /*71f0*/  IADD3.X R21, PT, PT, RZ, R21, RZ, P3, !PT ;  /* 0x00000015ff157210 */ /* 0x000fe20001ffe4ff */
[----:B--2---:R-:W-:-:S08]  /*7200*/  DMUL R34, R10, R34 ;  /* 0x000000220a227228 */ /* 0x004fd00000000000 */
[----:B---3--:R-:W-:-:S08]  /*7210*/  DFMA R32, R8, R32, R34 ;  /* 0x000000200820722b */ /* 0x008fd00000000022 */
[----:B------:R-:W-:Y:S01]  /*7220*/  DFMA R32, R12, R36, R32 ;  /* 0x000000240c20722b */ /* 0x000fe20000000020 */
[----:B------:R-:W-:-:S07]  /*7230*/  IMAD.X R37, RZ, RZ, R29, P6 ;  /* 0x000000ffff257224 */ /* 0x000fce00030e061d */
[----:B------:R-:W-:-:S08]  /*7240*/  DMUL R32, R4, R32 ;  /* 0x0000002004207228 */ /* 0x000fd00000000000 */
[----:B------:R-:W-:-:S08]  /*7250*/  DFMA R32, R2, R38, R32 ;  /* 0x000000260220722b */ /* 0x000fd00000000020 */
[----:B------:R-:W-:-:S07]  /*7260*/  DMUL R32, R14, R32 ;  /* 0x000000200e207228 */ /* 0x000fce0000000000 */
[----:B------:R0:W-:Y:S01]  /*7270*/  STG.E.64 desc[UR6][R28.64+0x18], R32 ;  /* 0x000018201c007986 */ /* 0x0001e2000c101b06 */
[----:B------:R-:W-:Y:S05]  /*7280*/  @P1 BRA `(.L_x_214) ;  /* 0xfffffff800641947 */ /* 0x000fea000383ffff */
.L_x_213:
[----:B------:R-:W-:Y:S05]  /*7290*/  @!P0 EXIT ;  /* 0x000000000000894d */ /* 0x000fea0003800000 */
[----:B------:R-:W-:Y:S02]  /*72a0*/  ISETP.GE.U32.AND P1, PT, R16, 0x4, PT ;  /* 0x000000041000780c */ /* 0x000fe40003f26070 */
[----:B------:R-:W-:-:S04]  /*72b0*/  LOP3.LUT R0, R7, 0x3, RZ, 0xc0, !PT ;  /* 0x0000000307007812 */ /* 0x000fc800078ec0ff */
[----:B------:R-:W-:-:S07]  /*72c0*/  ISETP.NE.AND P0, PT, R0, RZ, PT ;  /* 0x000000ff0000720c */ /* 0x000fce0003f05270 */
[----:B------:R-:W-:Y:S06]  /*72d0*/  @!P1 BRA `(.L_x_215) ;  /* 0x0000000000f89947 */ /* 0x000fec0003800000 */
[----:B------:R-:W1:Y:S01]  /*72e0*/  LDCU.128 UR8, c[0x0][0x3c0] ;  /* 0x00007800ff0877ac */ /* 0x000e620008000c00 */
[----:B------:R-:W-:Y:S01]  /*72f0*/  IADD3 R18, P1, PT, R6, R17, RZ ;  /* 0x0000001106127210 */ /* 0x000fe20007f3e0ff */
[----:B------:R-:W2:Y:S04]  /*7300*/  LDCU.128 UR12, c[0x0][0x3b0] ;  /* 0x00007600ff0c77ac */ /* 0x000ea80008000c00 */
[----:B------:R-:W-:Y:S02]  /*7310*/  IMAD.X R21, RZ, RZ, R19, P1 ;  /* 0x000000ffff157224 */ /* 0x000fe400008e0613 */
[C---:B------:R-:W-:Y:S01]  /*7320*/  IMAD.SHL.U32 R16, R18.reuse, 0x8, RZ ;  /* 0x0000000812107824 */ /* 0x040fe200078e00ff */
[----:B------:R-:W3:Y:S02]  /*7330*/  LDCU.64 UR4, c[0x0][0x3d8] ;  /* 0x00007b00ff0477ac */ /* 0x000ee40008000a00 */
[----:B------:R-:W-:-:S02]  /*7340*/  SHF.L.U64.HI R18, R18, 0x3, R21 ;  /* 0x0000000312127819 */ /* 0x000fc40000010215 */
[----:B-1----:R-:W-:-:S04]  /*7350*/  IADD3 R26, P1, PT, R16, UR8, RZ ;  /* 0x00000008101a7c10 */ /* 0x002fc8000ff3e0ff */
[----:B------:R-:W-:Y:S02]  /*7360*/  IADD3.X R27, PT, PT, R18, UR9, RZ, P1, !PT ;  /* 0x00000009121b7c10 */ /* 0x000fe40008ffe4ff */
[----:B--2---:R-:W-:-:S03]  /*7370*/  IADD3 R20, P1, PT, R16, UR14, RZ ;  /* 0x0000000e10147c10 */ /* 0x004fc6000ff3e0ff */
[----:B------:R-:W2:Y:S01]  /*7380*/  LDG.E.64 R30, desc[UR6][R26.64] ;  /* 0x000000061a1e7981 */ /* 0x000ea2000c1e1b00 */
[----:B------:R-:W-:Y:S02]  /*7390*/  IADD3.X R21, PT, PT, R18, UR15, RZ, P1, !PT ;  /* 0x0000000f12157c10 */ /* 0x000fe40008ffe4ff */
[----:B------:R-:W-:-:S03]  /*73a0*/  IADD3 R24, P1, PT, R16, UR10, RZ ;  /* 0x0000000a10187c10 */ /* 0x000fc6000ff3e0ff */
[----:B0-----:R-:W4:Y:S01]  /*73b0*/  LDG.E.64 R28, desc[UR6][R20.64] ;  /* 0x00000006141c7981 */ /* 0x001f22000c1e1b00 */
[----:B------:R-:W-:-:S05]  /*73c0*/  IADD3.X R25, PT, PT, R18, UR11, RZ, P1, !PT ;  /* 0x0000000b12197c10 */ /* 0x000fca0008ffe4ff */
[----:B------:R-:W3:Y:S01]  /*73d0*/  LDG.E.64 R32, desc[UR6][R24.64] ;  /* 0x0000000618207981 */ /* 0x000ee2000c1e1b00 */
[----:B------:R-:W-:-:S04]  /*73e0*/  IADD3 R22, P1, PT, R16, UR12, RZ ;  /* 0x0000000c10167c10 */ /* 0x000fc8000ff3e0ff */
[----:B------:R-:W-:-:S05]  /*73f0*/  IADD3.X R23, PT, PT, R18, UR13, RZ, P1, !PT ;  /* 0x0000000d12177c10 */ /* 0x000fca0008ffe4ff */
[----:B------:R-:W3:Y:S01]  /*7400*/  LDG.E.64 R34, desc[UR6][R22.64] ;  /* 0x0000000616227981 */ /* 0x000ee2000c1e1b00 */
[----:B--2--5:R-:W-:-:S08]  /*7410*/  DMUL R30, R10, R30 ;  /* 0x0000001e0a1e7228 */ /* 0x024fd00000000000 */
[----:B----4-:R-:W-:-:S08]  /*7420*/  DFMA R28, R8, R28, R30 ;  /* 0x0000001c081c722b */ /* 0x010fd0000000001e */
[----:B---3--:R-:W-:-:S08]  /*7430*/  DFMA R28, R12, R32, R28 ;  /* 0x000000200c1c722b */ /* 0x008fd0000000001c */
[----:B------:R-:W-:-:S08]  /*7440*/  DMUL R28, R4, R28 ;  /* 0x0000001c041c7228 */ /* 0x000fd00000000000 */
[----:B------:R-:W-:Y:S01]  /*7450*/  DFMA R34, R2, R34, R28 ;  /* 0x000000220222722b */ /* 0x000fe2000000001c */
[----:B------:R-:W-:-:S04]  /*7460*/  IADD3 R28, P1, PT, R16, UR4, RZ ;  /* 0x00000004101c7c10 */ /* 0x000fc8000ff3e0ff */
[----:B------:R-:W-:-:S03]  /*7470*/  IADD3.X R29, PT, PT, R18, UR5, RZ, P1, !PT ;  /* 0x00000005121d7c10 */ /* 0x000fc60008ffe4ff */
[----:B------:R-:W-:-:S07]  /*7480*/  DMUL R34, R14, R34 ;  /* 0x000000220e227228 */ /* 0x000fce0000000000 */
        /* <DEDUP_REMOVED lines=12> */
[----:B0-----:R-:W2:Y:S04]  /*7550*/  LDG.E.64 R34, desc[UR6][R26.64+0x10] ;  /* 0x000010061a227981 */ /* 0x001ea8000c1e1b00 */
        /* <DEDUP_REMOVED lines=10> */
[----:B------:R-:W1:Y:S04]  /*7600*/  LDG.E.64 R26, desc[UR6][R26.64+0x18] ;  /* 0x000018061a1a7981 */ /* 0x000e68000c1e1b00 */
[----:B------:R-:W3:Y:S04]  /*7610*/  LDG.E.64 R20, desc[UR6][R20.64+0x18] ;  /* 0x0000180614147981 */ /* 0x000ee8000c1e1b00 */
[----:B------:R-:W4:Y:S04]  /*7620*/  LDG.E.64 R24, desc[UR6][R24.64+0x18] ;  /* 0x0000180618187981 */ /* 0x000f28000c1e1b00 */
[----:B------:R-:W2:Y:S01]  /*7630*/  LDG.E.64 R22, desc[UR6][R22.64+0x18] ;  /* 0x0000180616167981 */ /* 0x000ea2000c1e1b00 */
[----:B------:R-:W-:Y:S01]  /*7640*/  IADD3 R17, PT, PT, R17, 0x4, RZ ;  /* 0x0000000411117810 */ /* 0x000fe20007ffe0ff */
[----:B-1----:R-:W-:-:S08]  /*7650*/  DMUL R30, R10, R26 ;  /* 0x0000001a0a1e7228 */ /* 0x002fd00000000000 */
[----:B---3--:R-:W-:-:S08]  /*7660*/  DFMA R30, R8, R20, R30 ;  /* 0x00000014081e722b */ /* 0x008fd0000000001e */
[----:B----4-:R-:W-:-:S08]  /*7670*/  DFMA R30, R12, R24, R30 ;  /* 0x000000180c1e722b */ /* 0x010fd0000000001e */
[----:B------:R-:W-:-:S08]  /*7680*/  DMUL R30, R4, R30 ;  /* 0x0000001e041e7228 */ /* 0x000fd00000000000 */
[----:B--2---:R-:W-:-:S08]  /*7690*/  DFMA R30, R2, R22, R30 ;  /* 0x00000016021e722b */ /* 0x004fd0000000001e */
[----:B------:R-:W-:-:S07]  /*76a0*/  DMUL R30, R14, R30 ;  /* 0x0000001e0e1e7228 */ /* 0x000fce0000000000 */
[----:B------:R1:W-:Y:S04]  /*76b0*/  STG.E.64 desc[UR6][R28.64+0x18], R30 ;  /* 0x0000181e1c007986 */ /* 0x0003e8000c101b06 */
.L_x_215:
[----:B------:R-:W-:Y:S05]  /*76c0*/  @!P0 EXIT ;  /* 0x000000000000894d */ /* 0x000fea0003800000 */
[----:B------:R-:W-:Y:S02]  /*76d0*/  ISETP.NE.AND P1, PT, R0, 0x1, PT ;  /* 0x000000010000780c */ /* 0x000fe40003f25270 */
[----:B------:R-:W-:-:S04]  /*76e0*/  LOP3.LUT R7, R7, 0x1, RZ, 0xc0, !PT ;  /* 0x0000000107077812 */ /* 0x000fc800078ec0ff */
[----:B------:R-:W-:-:S07]  /*76f0*/  ISETP.NE.U32.AND P0, PT, R7, 0x1, PT ;  /* 0x000000010700780c */ /* 0x000fce0003f05070 */
[----:B------:R-:W-:Y:S06]  /*7700*/  @!P1 BRA `(.L_x_216) ;  /* 0x0000000000a09947 */ /* 0x000fec0003800000 */
[----:B------:R-:W0:Y:S01]  /*7710*/  LDCU.128 UR8, c[0x0][0x3c0] ;  /* 0x00007800ff0877ac */ /* 0x000e220008000c00 */
[----:B------:R-:W-:Y:S01]  /*7720*/  IADD3 R0, P1, PT, R6, R17, RZ ;  /* 0x0000001106007210 */ /* 0x000fe20007f3e0ff */
[----:B------:R-:W1:Y:S04]  /*7730*/  LDCU.128 UR12, c[0x0][0x3b0] ;  /* 0x00007600ff0c77ac */ /* 0x000e680008000c00 */
[----:B------:R-:W-:Y:S02]  /*7740*/  IMAD.X R7, RZ, RZ, R19, P1 ;  /* 0x000000ffff077224 */ /* 0x000fe400008e0613 */
[C---:B------:R-:W-:Y:S01]  /*7750*/  IMAD.SHL.U32 R36, R0.reuse, 0x8, RZ ;  /* 0x0000000800247824 */ /* 0x040fe200078e00ff */
[----:B------:R-:W2:Y:S02]  /*7760*/  LDCU.64 UR4, c[0x0][0x3d8] ;  /* 0x00007b00ff0477ac */ /* 0x000ea40008000a00 */
[----:B------:R-:W-:-:S02]  /*7770*/  SHF.L.U64.HI R7, R0, 0x3, R7 ;  /* 0x0000000300077819 */ /* 0x000fc40000010207 */
[----:B0-----:R-:W-:-:S04]  /*7780*/  IADD3 R32, P1, PT, R36, UR8, RZ ;  /* 0x0000000824207c10 */ /* 0x001fc8000ff3e0ff */
[----:B------:R-:W-:Y:S02]  /*7790*/  IADD3.X R33, PT, PT, R7, UR9, RZ, P1, !PT ;  /* 0x0000000907217c10 */ /* 0x000fe40008ffe4ff */
[----:B-1----:R-:W-:-:S03]  /*77a0*/  IADD3 R30, P1, PT, R36, UR14, RZ ;  /* 0x0000000e241e7c10 */ /* 0x002fc6000ff3e0ff */
[----:B------:R-:W3:Y:S01]  /*77b0*/  LDG.E.64 R22, desc[UR6][R32.64] ;  /* 0x0000000620167981 */ /* 0x000ee2000c1e1b00 */
[----:B------:R-:W-:Y:S02]  /*77c0*/  IADD3.X R31, PT, PT, R7, UR15, RZ, P1, !PT ;  /* 0x0000000f071f7c10 */ /* 0x000fe40008ffe4ff */
[----:B------:R-:W-:-:S03]  /*77d0*/  IADD3 R34, P1, PT, R36, UR10, RZ ;  /* 0x0000000a24227c10 */ /* 0x000fc6000ff3e0ff */
[----:B------:R-:W4:Y:S01]  /*77e0*/  LDG.E.64 R20, desc[UR6][R30.64] ;  /* 0x000000061e147981 */ /* 0x000f22000c1e1b00 */
[----:B------:R-:W-:-:S05]  /*77f0*/  IADD3.X R35, PT, PT, R7, UR11, RZ, P1, !PT ;  /* 0x0000000b07237c10 */ /* 0x000fca0008ffe4ff */
[----:B------:R-:W4:Y:S01]  /*7800*/  LDG.E.64 R24, desc[UR6][R34.64] ;  /* 0x0000000622187981 */ /* 0x000f22000c1e1b00 */
[----:B------:R-:W-:-:S04]  /*7810*/  IADD3 R28, P1, PT, R36, UR12, RZ ;  /* 0x0000000c241c7c10 */ /* 0x000fc8000ff3e0ff */
[----:B------:R-:W-:-:S05]  /*7820*/  IADD3.X R29, PT, PT, R7, UR13, RZ, P1, !PT ;  /* 0x0000000d071d7c10 */ /* 0x000fca0008ffe4ff */
[----:B------:R-:W4:Y:S01]  /*7830*/  LDG.E.64 R26, desc[UR6][R28.64] ;  /* 0x000000061c1a7981 */ /* 0x000f22000c1e1b00 */
[----:B--2---:R-:W-:-:S04]  /*7840*/  IADD3 R36, P1, PT, R36, UR4, RZ ;  /* 0x0000000424247c10 */ /* 0x004fc8000ff3e0ff */
[----:B------:R-:W-:Y:S01]  /*7850*/  IADD3.X R37, PT, PT, R7, UR5, RZ, P1, !PT ;  /* 0x0000000507257c10 */ /* 0x000fe20008ffe4ff */
[----:B---3-5:R-:W-:-:S08]  /*7860*/  DMUL R22, R10, R22 ;  /* 0x000000160a167228 */ /* 0x028fd00000000000 */
[----:B----4-:R-:W-:-:S08]  /*7870*/  DFMA R20, R8, R20, R22 ;  /* 0x000000140814722b */ /* 0x010fd00000000016 */
[----:B------:R-:W-:-:S08]  /*7880*/  DFMA R20, R12, R24, R20 ;  /* 0x000000180c14722b */ /* 0x000fd00000000014 */
[----:B------:R-:W-:-:S08]  /*7890*/  DMUL R20, R4, R20 ;  /* 0x0000001404147228 */ /* 0x000fd00000000000 */
[----:B------:R-:W-:-:S08]  /*78a0*/  DFMA R20, R2, R26, R20 ;  /* 0x0000001a0214722b */ /* 0x000fd00000000014 */
[----:B------:R-:W-:-:S07]  /*78b0*/  DMUL R20, R14, R20 ;  /* 0x000000140e147228 */ /* 0x000fce0000000000 */
[----:B------:R2:W-:Y:S04]  /*78c0*/  STG.E.64 desc[UR6][R36.64], R20 ;  /* 0x0000001424007986 */ /* 0x0005e8000c101b06 */
[----:B------:R-:W3:Y:S04]  /*78d0*/  LDG.E.64 R24, desc[UR6][R32.64+0x8] ;  /* 0x0000080620187981 */ /* 0x000ee8000c1e1b00 */
[----:B------:R-:W4:Y:S04]  /*78e0*/  LDG.E.64 R22, desc[UR6][R30.64+0x8] ;  /* 0x000008061e167981 */ /* 0x000f28000c1e1b00 */
[----:B------:R-:W2:Y:S04]  /*78f0*/  LDG.E.64 R26, desc[UR6][R34.64+0x8] ;  /* 0x00000806221a7981 */ /* 0x000ea8000c1e1b00 */
[----:B------:R-:W2:Y:S01]  /*7900*/  LDG.E.64 R28, desc[UR6][R28.64+0x8] ;  /* 0x000008061c1c7981 */ /* 0x000ea2000c1e1b00 */
[----:B------:R-:W-:Y:S01]  /*7910*/  VIADD R17, R17, 0x2 ;  /* 0x0000000211117836 */ /* 0x000fe20000000000 */
[----:B---3--:R-:W-:-:S08]  /*7920*/  DMUL R24, R10, R24 ;  /* 0x000000180a187228 */ /* 0x008fd00000000000 */
[----:B----4-:R-:W-:-:S08]  /*7930*/  DFMA R22, R8, R22, R24 ;  /* 0x000000160816722b */ /* 0x010fd00000000018 */
[----:B--2---:R-:W-:-:S08]  /*7940*/  DFMA R22, R12, R26, R22 ;  /* 0x0000001a0c16722b */ /* 0x004fd00000000016 */
[----:B------:R-:W-:-:S08]  /*7950*/  DMUL R22, R4, R22 ;  /* 0x0000001604167228 */ /* 0x000fd00000000000 */
[----:B------:R-:W-:-:S08]  /*7960*/  DFMA R22, R2, R28, R22 ;  /* 0x0000001c0216722b */ /* 0x000fd00000000016 */
[----:B------:R-:W-:-:S07]  /*7970*/  DMUL R22, R14, R22 ;  /* 0x000000160e167228 */ /* 0x000fce0000000000 */
[----:B------:R2:W-:Y:S04]  /*7980*/  STG.E.64 desc[UR6][R36.64+0x8], R22 ;  /* 0x0000081624007986 */ /* 0x0005e8000c101b06 */
.L_x_216:
[----:B------:R-:W-:Y:S05]  /*7990*/  @P0 EXIT ;  /* 0x000000000000094d */ /* 0x000fea0003800000 */
[----:B------:R-:W3:Y:S01]  /*79a0*/  LDCU.128 UR8, c[0x0][0x3c0] ;  /* 0x00007800ff0877ac */ /* 0x000ee20008000c00 */
[----:B------:R-:W-:Y:S01]  /*79b0*/  IADD3 R6, P0, PT, R6, R17, RZ ;  /* 0x0000001106067210 */ /* 0x000fe20007f1e0ff */
[----:B------:R-:W2:Y:S04]  /*79c0*/  LDCU.128 UR12, c[0x0][0x3b0] ;  /* 0x00007600ff0c77ac */ /* 0x000ea80008000c00 */
[----:B------:R-:W-:Y:S02]  /*79d0*/  IMAD.X R19, RZ, RZ, R19, P0 ;  /* 0x000000ffff137224 */ /* 0x000fe400000e0613 */
[C---:B------:R-:W-:Y:S01]  /*79e0*/  IMAD.SHL.U32 R0, R6.reuse, 0x8, RZ ;  /* 0x0000000806007824 */ /* 0x040fe200078e00ff */
[----:B------:R-:W4:Y:S02]  /*79f0*/  LDCU.64 UR4, c[0x0][0x3d8] ;  /* 0x00007b00ff0477ac */ /* 0x000f240008000a00 */
[----:B------:R-:W-:-:S02]  /*7a00*/  SHF.L.U64.HI R26, R6, 0x3, R19 ;  /* 0x00000003061a7819 */ /* 0x000fc40000010213 */
[----:B---3--:R-:W-:-:S04]  /*7a10*/  IADD3 R24, P0, PT, R0, UR8, RZ ;  /* 0x0000000800187c10 */ /* 0x008fc8000ff1e0ff */
[----:B------:R-:W-:Y:S02]  /*7a20*/  IADD3.X R25, PT, PT, R26, UR9, RZ, P0, !PT ;  /* 0x000000091a197c10 */ /* 0x000fe400087fe4ff */
[----:B--2---:R-:W-:-:S03]  /*7a30*/  IADD3 R22, P0, PT, R0, UR14, RZ ;  /* 0x0000000e00167c10 */ /* 0x004fc6000ff1e0ff */
[----:B------:R-:W2:Y:S01]  /*7a40*/  LDG.E.64 R16, desc[UR6][R24.64] ;  /* 0x0000000618107981 */ /* 0x000ea2000c1e1b00 */
[----:B------:R-:W-:Y:S02]  /*7a50*/  IADD3.X R23, PT, PT, R26, UR15, RZ, P0, !PT ;  /* 0x0000000f1a177c10 */ /* 0x000fe400087fe4ff */
[----:B------:R-:W-:-:S03]  /*7a60*/  IADD3 R18, P0, PT, R0, UR10, RZ ;  /* 0x0000000a00127c10 */ /* 0x000fc6000ff1e0ff */
[----:B------:R-:W3:Y:S01]  /*7a70*/  LDG.E.64 R6, desc[UR6][R22.64] ;  /* 0x0000000616067981 */ /* 0x000ee2000c1e1b00 */
[----:B------:R-:W-:-:S06]  /*7a80*/  IADD3.X R19, PT, PT, R26, UR11, RZ, P0, !PT ;  /* 0x0000000b1a137c10 */ /* 0x000fcc00087fe4ff */
[----:B------:R-:W4:Y:S01]  /*7a90*/  LDG.E.64 R18, desc[UR6][R18.64] ;  /* 0x0000000612127981 */ /* 0x000f22000c1e1b00 */
[----:B------:R-:W-:-:S04]  /*7aa0*/  IADD3 R20, P0, PT, R0, UR12, RZ ;  /* 0x0000000c00147c10 */ /* 0x000fc8000ff1e0ff */
[----:B------:R-:W-:-:S06]  /*7ab0*/  IADD3.X R21, PT, PT, R26, UR13, RZ, P0, !PT ;  /* 0x0000000d1a157c10 */ /* 0x000fcc00087fe4ff */
[----:B------:R-:W4:Y:S01]  /*7ac0*/  LDG.E.64 R20, desc[UR6][R20.64] ;  /* 0x0000000614147981 */ /* 0x000f22000c1e1b00 */
[----:B--2--5:R-:W-:-:S08]  /*7ad0*/  DMUL R16, R10, R16 ;  /* 0x000000100a107228 */ /* 0x024fd00000000000 */
[----:B---3--:R-:W-:-:S08]  /*7ae0*/  DFMA R6, R8, R6, R16 ;  /* 0x000000060806722b */ /* 0x008fd00000000010 */
[----:B----4-:R-:W-:-:S08]  /*7af0*/  DFMA R6, R12, R18, R6 ;  /* 0x000000120c06722b */ /* 0x010fd00000000006 */
[----:B------:R-:W-:-:S08]  /*7b00*/  DMUL R6, R4, R6 ;  /* 0x0000000604067228 */ /* 0x000fd00000000000 */
[----:B------:R-:W-:Y:S01]  /*7b10*/  DFMA R6, R2, R20, R6 ;  /* 0x000000140206722b */ /* 0x000fe20000000006 */
[----:B------:R-:W-:-:S04]  /*7b20*/  IADD3 R2, P0, PT, R0, UR4, RZ ;  /* 0x0000000400027c10 */ /* 0x000fc8000ff1e0ff */
[----:B------:R-:W-:-:S03]  /*7b30*/  IADD3.X R3, PT, PT, R26, UR5, RZ, P0, !PT ;  /* 0x000000051a037c10 */ /* 0x000fc600087fe4ff */
[----:B------:R-:W-:-:S07]  /*7b40*/  DMUL R6, R14, R6 ;  /* 0x000000060e067228 */ /* 0x000fce0000000000 */
[----:B------:R-:W-:Y:S01]  /*7b50*/  STG.E.64 desc[UR6][R2.64], R6 ;  /* 0x0000000602007986 */ /* 0x000fe2000c101b06 */
[----:B------:R-:W-:Y:S05]  /*7b60*/  EXIT ;  /* 0x000000000000794d */ /* 0x000fea0003800000 */
        .weak           $__internal_5_$__cuda_sm20_dblrcp_rn_slowpath_v3
        .type           $__internal_5_$__cuda_sm20_dblrcp_rn_slowpath_v3,@function
        .size           $__internal_5_$__cuda_sm20_dblrcp_rn_slowpath_v3,($__internal_6_$__cuda_sm20_div_rn_f64_full - $__internal_5_$__cuda_sm20_dblrcp_rn_slowpath_v3)
$__internal_5_$__cuda_sm20_dblrcp_rn_slowpath_v3:
[----:B------:R-:W-:Y:S01]  /*7b70*/  DSETP.GTU.AND P0, PT, |R8|, +INF , PT ;  /* 0x7ff000000800742a */ /* 0x000fe20003f0c200 */
[----:B------:R-:W-:-:S13]  /*7b80*/  BSSY.RECONVERGENT B2, `(.L_x_217) ;  /* 0x0000022000027945 */ /* 0x000fda0003800200 */
[----:B------:R-:W-:Y:S05]  /*7b90*/  @P0 BRA `(.L_x_218) ;  /* 0x0000000000780947 */ /* 0x000fea0003800000 */
[----:B------:R-:W-:-:S04]  /*7ba0*/  LOP3.LUT R7, R9, 0x7fffffff, RZ, 0xc0, !PT ;  /* 0x7fffffff09077812 */ /* 0x000fc800078ec0ff */
[----:B------:R-:W-:-:S04]  /*7bb0*/  IADD3 R34, PT, PT, R7, -0x1, RZ ;  /* 0xffffffff07227810 */ /* 0x000fc80007ffe0ff */
[----:B------:R-:W-:-:S13]  /*7bc0*/  ISETP.GE.U32.AND P0, PT, R34, 0x7fefffff, PT ;  /* 0x7fefffff2200780c */ /* 0x000fda0003f06070 */
[----:B------:R-:W-:Y:S01]  /*7bd0*/  @P0 LOP3.LUT R35, R9, 0x7ff00000, RZ, 0x3c, !PT ;  /* 0x7ff0000009230812 */ /* 0x000fe200078e3cff */
[----:B------:R-:W-:Y:S01]  /*7be0*/  @P0 IMAD.MOV.U32 R34, RZ, RZ, RZ ;  /* 0x000000ffff220224 */ /* 0x000fe200078e00ff */
[----:B------:R-:W-:Y:S06]  /*7bf0*/  @P0 BRA `(.L_x_219) ;  /* 0x0000000000680947 */ /* 0x000fec0003800000 */
[----:B------:R-:W-:-:S13]  /*7c00*/  ISETP.GE.U32.AND P0, PT, R7, 0x1000001, PT ;  /* 0x010000010700780c */ /* 0x000fda0003f06070 */
[----:B------:R-:W-:Y:S05]  /*7c10*/  @!P0 BRA `(.L_x_220) ;  /* 0x0000000000348947 */ /* 0x000fea0003800000 */
[----:B------:R-:W-:Y:S02]  /*7c20*/  VIADD R35, R9, 0xc0200000 ;  /* 0xc020000009237836 */ /* 0x000fe40000000000 */
[----:B------:R-:W-:Y:S02]  /*7c30*/  IMAD.MOV.U32 R34, RZ, RZ, R8 ;  /* 0x000000ffff227224 */ /* 0x000fe400078e0008 */
[----:B------:R-:W0:Y:S04]  /*7c40*/  MUFU.RCP64H R41, R35 ;  /* 0x0000002300297308 */ /* 0x000e280000001800 */
        /* <DEDUP_REMOVED lines=10> */
.L_x_220:
[----:B------:R-:W-:-:S06]  /*7cf0*/  DMUL R8, R8, 8.11296384146066816958e+31 ;  /* 0x4690000008087828 */ /* 0x000fcc0000000000 */
        /* <DEDUP_REMOVED lines=8> */
.L_x_218:
[----:B------:R-:W-:Y:S01]  /*7d80*/  LOP3.LUT R35, R9, 0x80000, RZ, 0xfc, !PT ;  /* 0x0008000009237812 */ /* 0x000fe200078efcff */
[----:B------:R-:W-:-:S07]  /*7d90*/  IMAD.MOV.U32 R34, RZ, RZ, R8 ;  /* 0x000000ffff227224 */ /* 0x000fce00078e0008 */
.L_x_219:
[----:B------:R-:W-:Y:S05]  /*7da0*/  BSYNC.RECONVERGENT B2 ;  /* 0x0000000000027941 */ /* 0x000fea0003800200 */
.L_x_217:
[----:B------:R-:W-:Y:S01]  /*7db0*/  IMAD.MOV.U32 R8, RZ, RZ, R0 ;  /* 0x000000ffff087224 */ /* 0x000fe200078e0000 */
[----:B------:R-:W-:-:S04]  /*7dc0*/  MOV R9, 0x0 ;  /* 0x0000000000097802 */ /* 0x000fc80000000f00 */
[----:B------:R-:W-:Y:S05]  /*7dd0*/  RET.REL.NODEC R8 `(_Z18b3lyp_fused_kerneliibPKdS0_S0_S0_S0_S0_S0_S0_PdS1_) ;  /* 0xffffff8008887950 */ /* 0x000fea0003c3ffff */
        .weak           $__internal_6_$__cuda_sm20_div_rn_f64_full
        .type           $__internal_6_$__cuda_sm20_div_rn_f64_full,@function
        .size           $__internal_6_$__cuda_sm20_div_rn_f64_full,($__internal_7_$__cuda_sm20_dsqrt_rn_f64_mediumpath_v1 - $__internal_6_$__cuda_sm20_div_rn_f64_full)
$__internal_6_$__cuda_sm20_div_rn_f64_full:
[----:B------:R-:W-:Y:S01]  /*7de0*/  FSETP.GEU.AND P4, PT, |R49|, 1.469367938527859385e-39, PT ;  /* 0x001000003100780b */ /* 0x000fe20003f8e200 */
[----:B------:R-:W-:Y:S01]  /*7df0*/  IMAD.MOV.U32 R48, RZ, RZ, R7 ;  /* 0x000000ffff307224 */ /* 0x000fe200078e0007 */
[C---:B------:R-:W-:Y:S01]  /*7e00*/  FSETP.GEU.AND P0, PT, |R53|.reuse, 1.469367938527859385e-39, PT ;  /* 0x001000003500780b */ /* 0x040fe20003f0e200 */
[----:B------:R-:W-:Y:S01]  /*7e10*/  BSSY.RECONVERGENT B1, `(.L_x_221) ;  /* 0x000005a000017945 */ /* 0x000fe20003800200 */
[----:B------:R-:W-:Y:S02]  /*7e20*/  LOP3.LUT R50, R53, 0x800fffff, RZ, 0xc0, !PT ;  /* 0x800fffff35327812 */ /* 0x000fe400078ec0ff */
[----:B------:R-:W-:Y:S02]  /*7e30*/  LOP3.LUT R7, R49, 0x7ff00000, RZ, 0xc0, !PT ;  /* 0x7ff0000031077812 */ /* 0x000fe400078ec0ff */
[----:B------:R-:W-:Y:S01]  /*7e40*/  LOP3.LUT R51, R50, 0x3ff00000, RZ, 0xfc, !PT ;  /* 0x3ff0000032337812 */ /* 0x000fe200078efcff */
[----:B------:R-:W-:Y:S01]  /*7e50*/  IMAD.MOV.U32 R50, RZ, RZ, R52 ;  /* 0x000000ffff327224 */ /* 0x000fe200078e0034 */
[----:B------:R-:W-:-:S02]  /*7e60*/  LOP3.LUT R56, R53, 0x7ff00000, RZ, 0xc0, !PT ;  /* 0x7ff0000035387812 */ /* 0x000fc400078ec0ff */
[----:B------:R-:W-:Y:S01]  /*7e70*/  MOV R58, 0x1 ;  /* 0x00000001003a7802 */ /* 0x000fe20000000f00 */
[----:B------:R-:W-:Y:S01]  /*7e80*/  @!P4 IMAD.MOV.U32 R60, RZ, RZ, RZ ;  /* 0x000000ffff3cc224 */ /* 0x000fe200078e00ff */
[----:B------:R-:W-:Y:S01]  /*7e90*/  @!P4 LOP3.LUT R8, R53, 0x7ff00000, RZ, 0xc0, !PT ;  /* 0x7ff000003508c812 */ /* 0x000fe200078ec0ff */
[----:B------:R-:W-:Y:S01]  /*7ea0*/  @!P0 DMUL R50, R52, 8.98846567431157953865e+307 ;  /* 0x7fe0000034328828 */ /* 0x000fe20000000000 */
[C---:B------:R-:W-:Y:S02]  /*7eb0*/  ISETP.GE.U32.AND P3, PT, R7.reuse, R56, PT ;  /* 0x000000380700720c */ /* 0x040fe40003f66070 */
[----:B------:R-:W-:Y:S01]  /*7ec0*/  @!P4 ISETP.GE.U32.AND P5, PT, R7, R8, PT ;  /* 0x000000080700c20c */ /* 0x000fe20003fa6070 */
[----:B------:R-:W-:Y:S02]  /*7ed0*/  IMAD.MOV.U32 R8, RZ, RZ, 0x1ca00000 ;  /* 0x1ca00000ff087424 */ /* 0x000fe400078e00ff */
[----:B------:R-:W0:Y:S03]  /*7ee0*/  MUFU.RCP64H R59, R51 ;  /* 0x00000033003b7308 */ /* 0x000e260000001800 */
[----:B------:R-:W-:-:S02]  /*7ef0*/  @!P4 SEL R9, R8, 0x63400000, !P5 ;  /* 0x634000000809c807 */ /* 0x000fc40006800000 */
[----:B------:R-:W-:Y:S02]  /*7f00*/  SEL R54, R8, 0x63400000, !P3 ;  /* 0x6340000008367807 */ /* 0x000fe40005800000 */
[--C-:B------:R-:W-:Y:S02]  /*7f10*/  @!P4 LOP3.LUT R9, R9, 0x80000000, R49.reuse, 0xf8, !PT ;  /* 0x800000000909c812 */ /* 0x100fe400078ef831 */
[----:B------:R-:W-:Y:S01]  /*7f20*/  LOP3.LUT R55, R54, 0x800fffff, R49, 0xf8, !PT ;  /* 0x800fffff36377812 */ /* 0x000fe200078ef831 */
[----:B------:R-:W-:Y:S01]  /*7f30*/  IMAD.MOV.U32 R54, RZ, RZ, R48 ;  /* 0x000000ffff367224 */ /* 0x000fe200078e0030 */
[----:B------:R-:W-:Y:S01]  /*7f40*/  @!P4 LOP3.LUT R61, R9, 0x100000, RZ, 0xfc, !PT ;  /* 0x00100000093dc812 */ /* 0x000fe200078efcff */
[----:B------:R-:W-:Y:S01]  /*7f50*/  IMAD.MOV.U32 R9, RZ, RZ, R7 ;  /* 0x000000ffff097224 */ /* 0x000fe200078e0007 */
[----:B------:R-:W-:-:S04]  /*7f60*/  @!P0 LOP3.LUT R56, R51, 0x7ff00000, RZ, 0xc0, !PT ;  /* 0x7ff0000033388812 */ /* 0x000fc800078ec0ff */
[----:B------:R-:W-:Y:S02]  /*7f70*/  @!P4 DFMA R54, R54, 2, -R60 ;  /* 0x400000003636c82b */ /* 0x000fe4000000083c */
[----:B0-----:R-:W-:-:S08]  /*7f80*/  DFMA R60, R58, -R50, 1 ;  /* 0x3ff000003a3c742b */ /* 0x001fd00000000832 */
[----:B------:R-:W-:Y:S01]  /*7f90*/  DFMA R60, R60, R60, R60 ;  /* 0x0000003c3c3c722b */ /* 0x000fe2000000003c */
[----:B------:R-:W-:-:S05]  /*7fa0*/  @!P4 LOP3.LUT R9, R55, 0x7ff00000, RZ, 0xc0, !PT ;  /* 0x7ff000003709c812 */ /* 0x000fca00078ec0ff */
[----:B------:R-:W-:Y:S02]  /*7fb0*/  VIADD R57, R9, 0xffffffff ;  /* 0xffffffff09397836 */ /* 0x000fe40000000000 */
[----:B------:R-:W-:-:S03]  /*7fc0*/  DFMA R58, R58, R60, R58 ;  /* 0x0000003c3a3a722b */ /* 0x000fc6000000003a */
[----:B------:R-:W-:Y:S01]  /*7fd0*/  ISETP.GT.U32.AND P0, PT, R57, 0x7feffffe, PT ;  /* 0x7feffffe3900780c */ /* 0x000fe20003f04070 */
[----:B------:R-:W-:-:S04]  /*7fe0*/  VIADD R57, R56, 0xffffffff ;  /* 0xffffffff38397836 */ /* 0x000fc80000000000 */
[----:B------:R-:W-:Y:S01]  /*7ff0*/  DFMA R62, R58, -R50, 1 ;  /* 0x3ff000003a3e742b */ /* 0x000fe20000000832 */
[----:B------:R-:W-:-:S07]  /*8000*/  ISETP.GT.U32.OR P0, PT, R57, 0x7feffffe, P0 ;  /* 0x7feffffe3900780c */ /* 0x000fce0000704470 */
[----:B------:R-:W-:-:S08]  /*8010*/  DFMA R62, R58, R62, R58 ;  /* 0x0000003e3a3e722b */ /* 0x000fd0000000003a */
[----:B------:R-:W-:-:S08]  /*8020*/  DMUL R60, R62, R54 ;  /* 0x000000363e3c7228 */ /* 0x000fd00000000000 */
[----:B------:R-:W-:-:S08]  /*8030*/  DFMA R58, R60, -R50, R54 ;  /* 0x800000323c3a722b */ /* 0x000fd00000000036 */
[----:B------:R-:W-:Y:S01]  /*8040*/  DFMA R58, R62, R58, R60 ;  /* 0x0000003a3e3a722b */ /* 0x000fe2000000003c */
[----:B------:R-:W-:Y:S10]  /*8050*/  @P0 BRA `(.L_x_222) ;  /* 0x0000000000740947 */ /* 0x000ff40003800000 */
[----:B------:R-:W-:-:S04]  /*8060*/  LOP3.LUT R9, R53, 0x7ff00000, RZ, 0xc0, !PT ;  /* 0x7ff0000035097812 */ /* 0x000fc800078ec0ff */
[CC--:B------:R-:W-:Y:S02]  /*8070*/  ISETP.GE.U32.AND P0, PT, R7.reuse, R9.reuse, PT ;  /* 0x000000090700720c */ /* 0x0c0fe40003f06070 */
[----:B------:R-:W-:Y:S02]  /*8080*/  VIADDMNMX R7, R7, -R9, 0xb9600000, !PT ;  /* 0xb960000007077446 */ /* 0x000fe40007800909 */
[----:B------:R-:W-:Y:S02]  /*8090*/  SEL R8, R8, 0x63400000, !P0 ;  /* 0x6340000008087807 */ /* 0x000fe40004000000 */
[----:B------:R-:W-:-:S05]  /*80a0*/  VIMNMX R7, PT, PT, R7, 0x46a00000, PT ;  /* 0x46a0000007077848 */ /* 0x000fca0003fe0100 */
[----:B------:R-:W-:Y:S01]  /*80b0*/  IMAD.IADD R7, R7, 0x1, -R8 ;  /* 0x0000000107077824 */ /* 0x000fe200078e0a08 */
[----:B------:R-:W-:-:S03]  /*80c0*/  MOV R8, RZ ;  /* 0x000000ff00087202 */ /* 0x000fc60000000f00 */
[----:B------:R-:W-:-:S06]  /*80d0*/  VIADD R9, R7, 0x7fe00000 ;  /* 0x7fe0000007097836 */ /* 0x000fcc0000000000 */
[----:B------:R-:W-:-:S10]  /*80e0*/  DMUL R60, R58, R8 ;  /* 0x000000083a3c7228 */ /* 0x000fd40000000000 */
[----:B------:R-:W-:-:S13]  /*80f0*/  FSETP.GTU.AND P0, PT, |R61|, 1.469367938527859385e-39, PT ;  /* 0x001000003d00780b */ /* 0x000fda0003f0c200 */
[----:B------:R-:W-:Y:S05]  /*8100*/  @P0 BRA `(.L_x_223) ;  /* 0x0000000000a80947 */ /* 0x000fea0003800000 */
[----:B------:R-:W-:Y:S01]  /*8110*/  DFMA R50, R58, -R50, R54 ;  /* 0x800000323a32722b */ /* 0x000fe20000000036 */
[----:B------:R-:W-:-:S09]  /*8120*/  IMAD.MOV.U32 R48, RZ, RZ, RZ ;  /* 0x000000ffff307224 */ /* 0x000fd200078e00ff */
        /* <DEDUP_REMOVED lines=12> */
[----:B------:R-:W-:-:S03]  /*81f0*/  FSEL R52, R52, R61, !P0 ;  /* 0x0000003d34347208 */ /* 0x000fc60004000000 */
[----:B------:R-:W-:Y:S02]  /*8200*/  IMAD.MOV.U32 R60, RZ, RZ, R7 ;  /* 0x000000ffff3c7224 */ /* 0x000fe400078e0007 */
[----:B------:R-:W-:Y:S01]  /*8210*/  IMAD.MOV.U32 R61, RZ, RZ, R52 ;  /* 0x000000ffff3d7224 */ /* 0x000fe200078e0034 */
[----:B------:R-:W-:Y:S06]  /*8220*/  BRA `(.L_x_223) ;  /* 0x0000000000607947 */ /* 0x000fec0003800000 */
.L_x_222:
[----:B------:R-:W-:-:S14]  /*8230*/  DSETP.NAN.AND P0, PT, R48, R48, PT ;  /* 0x000000303000722a */ /* 0x000fdc0003f08000 */
[----:B------:R-:W-:Y:S05]  /*8240*/  @P0 BRA `(.L_x_224) ;  /* 0x00000000004c0947 */ /* 0x000fea0003800000 */
[----:B------:R-:W-:-:S14]  /*8250*/  DSETP.NAN.AND P0, PT, R52, R52, PT ;  /* 0x000000343400722a */ /* 0x000fdc0003f08000 */
[----:B------:R-:W-:Y:S05]  /*8260*/  @P0 BRA `(.L_x_225) ;  /* 0x0000000000340947 */ /* 0x000fea0003800000 */
[----:B------:R-:W-:Y:S01]  /*8270*/  ISETP.NE.AND P0, PT, R9, R56, PT ;  /* 0x000000380900720c */ /* 0x000fe20003f05270 */
[----:B------:R-:W-:Y:S01]  /*8280*/  IMAD.MOV.U32 R61, RZ, RZ, -0x80000 ;  /* 0xfff80000ff3d7424 */ /* 0x000fe200078e00ff */
[----:B------:R-:W-:-:S11]  /*8290*/  MOV R60, 0x0 ;  /* 0x00000000003c7802 */ /* 0x000fd60000000f00 */
[----:B------:R-:W-:Y:S05]  /*82a0*/  @!P0 BRA `(.L_x_223) ;  /* 0x0000000000408947 */ /* 0x000fea0003800000 */
[----:B------:R-:W-:Y:S02]  /*82b0*/  ISETP.NE.AND P0, PT, R9, 0x7ff00000, PT ;  /* 0x7ff000000900780c */ /* 0x000fe40003f05270 */
[----:B------:R-:W-:Y:S02]  /*82c0*/  LOP3.LUT R48, R49, 0x80000000, R53, 0x48, !PT ;  /* 0x8000000031307812 */ /* 0x000fe400078e4835 */
[----:B------:R-:W-:-:S13]  /*82d0*/  ISETP.EQ.OR P0, PT, R56, RZ, !P0 ;  /* 0x000000ff3800720c */ /* 0x000fda0004702670 */
[----:B------:R-:W-:Y:S01]  /*82e0*/  @P0 LOP3.LUT R7, R48, 0x7ff00000, RZ, 0xfc, !PT ;  /* 0x7ff0000030070812 */ /* 0x000fe200078efcff */
[----:B------:R-:W-:Y:S02]  /*82f0*/  @!P0 IMAD.MOV.U32 R60, RZ, RZ, RZ ;  /* 0x000000ffff3c8224 */ /* 0x000fe400078e00ff */
[----:B------:R-:W-:Y:S02]  /*8300*/  @!P0 IMAD.MOV.U32 R61, RZ, RZ, R48 ;  /* 0x000000ffff3d8224 */ /* 0x000fe400078e0030 */
[----:B------:R-:W-:Y:S02]  /*8310*/  @P0 IMAD.MOV.U32 R60, RZ, RZ, RZ ;  /* 0x000000ffff3c0224 */ /* 0x000fe400078e00ff */
[----:B------:R-:W-:Y:S01]  /*8320*/  @P0 IMAD.MOV.U32 R61, RZ, RZ, R7 ;  /* 0x000000ffff3d0224 */ /* 0x000fe200078e0007 */
[----:B------:R-:W-:Y:S06]  /*8330*/  BRA `(.L_x_223) ;  /* 0x00000000001c7947 */ /* 0x000fec0003800000 */
.L_x_225:
[----:B------:R-:W-:Y:S02]  /*8340*/  LOP3.LUT R7, R53, 0x80000, RZ, 0xfc, !PT ;  /* 0x0008000035077812 */ /* 0x000fe400078efcff */
[----:B------:R-:W-:-:S03]  /*8350*/  MOV R60, R52 ;  /* 0x00000034003c7202 */ /* 0x000fc60000000f00 */
[----:B------:R-:W-:Y:S01]  /*8360*/  IMAD.MOV.U32 R61, RZ, RZ, R7 ;  /* 0x000000ffff3d7224 */ /* 0x000fe200078e0007 */
[----:B------:R-:W-:Y:S06]  /*8370*/  BRA `(.L_x_223) ;  /* 0x00000000000c7947 */ /* 0x000fec0003800000 */
.L_x_224:
[----:B------:R-:W-:Y:S01]  /*8380*/  LOP3.LUT R7, R49, 0x80000, RZ, 0xfc, !PT ;  /* 0x0008000031077812 */ /* 0x000fe200078efcff */
[----:B------:R-:W-:-:S04]  /*8390*/  IMAD.MOV.U32 R60, RZ, RZ, R48 ;  /* 0x000000ffff3c7224 */ /* 0x000fc800078e0030 */
[----:B------:R-:W-:-:S07]  /*83a0*/  IMAD.MOV.U32 R61, RZ, RZ, R7 ;  /* 0x000000ffff3d7224 */ /* 0x000fce00078e0007 */
.L_x_223:
[----:B------:R-:W-:Y:S05]  /*83b0*/  BSYNC.RECONVERGENT B1 ;  /* 0x0000000000017941 */ /* 0x000fea0003800200 */
.L_x_221:
[----:B------:R-:W-:Y:S01]  /*83c0*/  MOV R48, R0 ;  /* 0x0000000000307202 */ /* 0x000fe20000000f00 */
[----:B------:R-:W-:Y:S02]  /*83d0*/  IMAD.MOV.U32 R49, RZ, RZ, 0x0 ;  /* 0x00000000ff317424 */ /* 0x000fe400078e00ff */
[----:B------:R-:W-:Y:S02]  /*83e0*/  IMAD.MOV.U32 R8, RZ, RZ, R60 ;  /* 0x000000ffff087224 */ /* 0x000fe400078e003c */
[----:B------:R-:W-:Y:S01]  /*83f0*/  IMAD.MOV.U32 R7, RZ, RZ, R61 ;  /* 0x000000ffff077224 */ /* 0x000fe200078e003d */
[----:B------:R-:W-:Y:S06]  /*8400*/  RET.REL.NODEC R48 `(_Z18b3lyp_fused_kerneliibPKdS0_S0_S0_S0_S0_S0_S0_PdS1_) ;  /* 0xffffff7830fc7950 */ /* 0x000fec0003c3ffff */
        .weak           $__internal_7_$__cuda_sm20_dsqrt_rn_f64_mediumpath_v1
        .type           $__internal_7_$__cuda_sm20_dsqrt_rn_f64_mediumpath_v1,@function
        .size           $__internal_7_$__cuda_sm20_dsqrt_rn_f64_mediumpath_v1,($_Z18b3lyp_fused_kerneliibPKdS0_S0_S0_S0_S0_S0_S0_PdS1_$__internal_accurate_pow - $__internal_7_$__cuda_sm20_dsqrt_rn_f64_mediumpath_v1)
$__internal_7_$__cuda_sm20_dsqrt_rn_f64_mediumpath_v1:
        /* <DEDUP_REMOVED lines=13> */
.L_x_227:
[----:B------:R-:W-:-:S14]  /*84e0*/  DSETP.NE.AND P0, PT, R34, RZ, PT ;  /* 0x000000ff2200722a */ /* 0x000fdc0003f05000 */
[----:B------:R-:W-:Y:S05]  /*84f0*/  @!P0 BRA `(.L_x_229) ;  /* 0x0000000000588947 */ /* 0x000fea0003800000 */
[----:B------:R-:W-:-:S13]  /*8500*/  ISETP.GE.AND P0, PT, R35, RZ, PT ;  /* 0x000000ff2300720c */ /* 0x000fda0003f06270 */
[----:B------:R-:W-:Y:S01]  /*8510*/  @!P0 IMAD.MOV.U32 R8, RZ, RZ, 0x0 ;  /* 0x00000000ff088424 */ /* 0x000fe200078e00ff */
[----:B------:R-:W-:Y:S01]  /*8520*/  @!P0 MOV R9, 0xfff80000 ;  /* 0xfff8000000098802 */ /* 0x000fe20000000f00 */
[----:B------:R-:W-:Y:S06]  /*8530*/  @!P0 BRA `(.L_x_228) ;  /* 0x00000000004c8947 */ /* 0x000fec0003800000 */
[----:B------:R-:W-:-:S13]  /*8540*/  ISETP.GT.AND P0, PT, R35, 0x7fefffff, PT ;  /* 0x7fefffff2300780c */ /* 0x000fda0003f04270 */
[----:B------:R-:W-:Y:S05]  /*8550*/  @P0 BRA `(.L_x_229) ;  /* 0x0000000000400947 */ /* 0x000fea0003800000 */
[----:B------:R-:W-:Y:S01]  /*8560*/  DMUL R34, R34, 8.11296384146066816958e+31 ;  /* 0x4690000022227828 */ /* 0x000fe20000000000 */
[----:B------:R-:W-:Y:S02]  /*8570*/  IMAD.MOV.U32 R8, RZ, RZ, RZ ;  /* 0x000000ffff087224 */ /* 0x000fe400078e00ff */
        /* <DEDUP_REMOVED lines=14> */
.L_x_229:
[----:B------:R-:W-:-:S11]  /*8660*/  DADD R8, R34, R34 ;  /* 0x0000000022087229 */ /* 0x000fd60000000022 */
.L_x_228:
[----:B------:R-:W-:Y:S05]  /*8670*/  BSYNC.RECONVERGENT B2 ;  /* 0x0000000000027941 */ /* 0x000fea0003800200 */
.L_x_226:
[----:B------:R-:W-:-:S04]  /*8680*/  MOV R39, 0x0 ;  /* 0x0000000000277802 */ /* 0x000fc80000000f00 */
[----:B------:R-:W-:Y:S05]  /*8690*/  RET.REL.NODEC R38 `(_Z18b3lyp_fused_kerneliibPKdS0_S0_S0_S0_S0_S0_S0_PdS1_) ;  /* 0xffffff7826587950 */ /* 0x000fea0003c3ffff */
        .type           $_Z18b3lyp_fused_kerneliibPKdS0_S0_S0_S0_S0_S0_S0_PdS1_$__internal_accurate_pow,@function
        .size           $_Z18b3lyp_fused_kerneliibPKdS0_S0_S0_S0_S0_S0_S0_PdS1_$__internal_accurate_pow,(.L_x_249 - $_Z18b3lyp_fused_kerneliibPKdS0_S0_S0_S0_S0_S0_S0_PdS1_$__internal_accurate_pow)
$_Z18b3lyp_fused_kerneliibPKdS0_S0_S0_S0_S0_S0_S0_PdS1_$__internal_accurate_pow:
        /* <DEDUP_REMOVED lines=15> */
[----:B------:R-:W-:-:S03]  /*8790*/  IMAD.MOV.U32 R40, RZ, RZ, R8 ;  /* 0x000000ffff287224 */ /* 0x000fc600078e0008 */
[----:B------:R-:W-:-:S04]  /*87a0*/  LOP3.LUT R41, R9, 0x3ff00000, RZ, 0xfc, !PT ;  /* 0x3ff0000009297812 */ /* 0x000fc800078efcff */
[----:B------:R-:W-:-:S13]  /*87b0*/  ISETP.GE.U32.AND P4, PT, R41, 0x3ff6a09f, PT ;  /* 0x3ff6a09f2900780c */ /* 0x000fda0003f86070 */
[----:B------:R-:W-:-:S05]  /*87c0*/  @P4 VIADD R9, R41, 0xfff00000 ;  /* 0xfff0000029094836 */ /* 0x000fca0000000000 */
[----:B------:R-:W-:-:S06]  /*87d0*/  @P4 MOV R41, R9 ;  /* 0x0000000900294202 */ /* 0x000fcc0000000f00 */
        /* <DEDUP_REMOVED lines=11> */
[----:B------:R-:W-:-:S06]  /*8890*/  UMOV UR5, 0x3ef3b20a ;  /* 0x3ef3b20a00057882 */ /* 0x000fcc0000000000 */
[----:B------:R-:W-:Y:S01]  /*88a0*/  DFMA R48, R54, R42, UR4 ;  /* 0x0000000436307e2b */ /* 0x000fe2000800002a */
        /* <DEDUP_REMOVED lines=10> */
[----:B------:R-:W-:-:S05]  /*8950*/  DFMA R42, R40, -R8, R42 ;  /* 0x80000008282a722b */ /* 0x000fca000000002a */
[----:B------:R-:W-:Y:S01]  /*8960*/  DFMA R48, R54, R48, UR4 ;  /* 0x0000000436307e2b */ /* 0x000fe20008000030 */
[----:B------:R-:W-:Y:S01]  /*8970*/  UMOV UR4, 0x99999dfb ;  /* 0x99999dfb00047882 */ /* 0x000fe20000000000 */
[----:B------:R-:W-:Y:S01]  /*8980*/  UMOV UR5, 0x3f899999 ;  /* 0x3f89999900057882 */ /* 0x000fe20000000000 */
[----:B------:R-:W-:Y:S02]  /*8990*/  DMUL R42, R46, R42 ;  /* 0x0000002a2e2a7228 */ /* 0x000fe40000000000 */
[----:B------:R-:W-:-:S03]  /*89a0*/  DMUL R46, R8, R8 ;  /* 0x00000008082e7228 */ /* 0x000fc60000000000 */
[----:B------:R-:W-:Y:S01]  /*89b0*/  DFMA R48, R54, R48, UR4 ;  /* 0x0000000436307e2b */ /* 0x000fe20008000030 */
[----:B------:R-:W-:Y:S01]  /*89c0*/  UMOV UR4, 0x55555555 ;  /* 0x5555555500047882 */ /* 0x000fe20000000000 */
[----:B------:R-:W-:-:S03]  /*89d0*/  UMOV UR5, 0x3fb55555 ;  /* 0x3fb5555500057882 */ /* 0x000fc60000000000 */
[----:B------:R-:W-:-:S03]  /*89e0*/  DMUL R50, R8, R46 ;  /* 0x0000002e08327228 */ /* 0x000fc60000000000 */
[----:B------:R-:W-:-:S08]  /*89f0*/  DFMA R40, R54, R48, UR4 ;  /* 0x0000000436287e2b */ /* 0x000fd00008000030 */
[----:B------:R-:W-:Y:S01]  /*8a00*/  DADD R52, -R40, UR4 ;  /* 0x0000000428347e29 */ /* 0x000fe20008000100 */
[----:B------:R-:W-:Y:S01]  /*8a10*/  UMOV UR4, 0xb9e7b0 ;  /* 0x00b9e7b000047882 */ /* 0x000fe20000000000 */
[----:B------:R-:W-:-:S06]  /*8a20*/  UMOV UR5, 0x3c46a4cb ;  /* 0x3c46a4cb00057882 */ /* 0x000fcc0000000000 */
[----:B------:R-:W-:Y:S02]  /*8a30*/  DFMA R52, R54, R48, R52 ;  /* 0x000000303634722b */ /* 0x000fe40000000034 */
[----:B------:R-:W-:Y:S01]  /*8a40*/  DFMA R54, R8, R8, -R46 ;  /* 0x000000080836722b */ /* 0x000fe2000000082e */
[----:B------:R-:W-:Y:S02]  /*8a50*/  VIADD R49, R43, 0x100000 ;  /* 0x001000002b317836 */ /* 0x000fe40000000000 */
[----:B------:R-:W-:-:S03]  /*8a60*/  IMAD.MOV.U32 R48, RZ, RZ, R42 ;  /* 0x000000ffff307224 */ /* 0x000fc600078e002a */
[----:B------:R-:W-:Y:S01]  /*8a70*/  DADD R52, R52, -UR4 ;  /* 0x8000000434347e29 */ /* 0x000fe20008000000 */
[----:B------:R-:W-:Y:S01]  /*8a80*/  UMOV UR4, 0x80000000 ;  /* 0x8000000000047882 */ /* 0x000fe20000000000 */
[----:B------:R-:W-:Y:S01]  /*8a90*/  UMOV UR5, 0x43300000 ;  /* 0x4330000000057882 */ /* 0x000fe20000000000 */
[C---:B------:R-:W-:Y:S02]  /*8aa0*/  DFMA R48, R8.reuse, R48, R54 ;  /* 0x000000300830722b */ /* 0x040fe40000000036 */
[----:B------:R-:W-:-:S08]  /*8ab0*/  DFMA R54, R8, R46, -R50 ;  /* 0x0000002e0836722b */ /* 0x000fd00000000832 */
[----:B------:R-:W-:Y:S02]  /*8ac0*/  DFMA R54, R42, R46, R54 ;  /* 0x0000002e2a36722b */ /* 0x000fe40000000036 */
[----:B------:R-:W-:-:S06]  /*8ad0*/  DADD R46, R40, R52 ;  /* 0x00000000282e7229 */ /* 0x000fcc0000000034 */
[----:B------:R-:W-:Y:S02]  /*8ae0*/  DFMA R48, R8, R48, R54 ;  /* 0x000000300830722b */ /* 0x000fe40000000036 */
[----:B------:R-:W-:-:S08]  /*8af0*/  DADD R40, R40, -R46 ;  /* 0x0000000028287229 */ /* 0x000fd0000000082e */
[----:B------:R-:W-:Y:S02]  /*8b00*/  DADD R54, R52, R40 ;  /* 0x0000000034367229 */ /* 0x000fe40000000028 */
[----:B------:R-:W-:-:S08]  /*8b10*/  DMUL R52, R46, R50 ;  /* 0x000000322e347228 */ /* 0x000fd00000000000 */
[----:B------:R-:W-:-:S08]  /*8b20*/  DFMA R40, R46, R50, -R52 ;  /* 0x000000322e28722b */ /* 0x000fd00000000834 */
[----:B------:R-:W-:-:S08]  /*8b30*/  DFMA R40, R46, R48, R40 ;  /* 0x000000302e28722b */ /* 0x000fd00000000028 */
[----:B------:R-:W-:-:S08]  /*8b40*/  DFMA R54, R54, R50, R40 ;  /* 0x000000323636722b */ /* 0x000fd00000000028 */
[----:B------:R-:W-:-:S08]  /*8b50*/  DADD R46, R52, R54 ;  /* 0x00000000342e7229 */ /* 0x000fd00000000036 */
[--C-:B------:R-:W-:Y:S02]  /*8b60*/  DADD R40, R8, R46.reuse ;  /* 0x0000000008287229 */ /* 0x100fe4000000002e */
[----:B------:R-:W-:-:S06]  /*8b70*/  DADD R52, R52, -R46 ;  /* 0x0000000034347229 */ /* 0x000fcc000000082e */
[----:B------:R-:W-:Y:S02]  /*8b80*/  DADD R8, R8, -R40 ;  /* 0x0000000008087229 */ /* 0x000fe40000000828 */
[----:B------:R-:W-:-:S06]  /*8b90*/  DADD R52, R54, R52 ;  /* 0x0000000036347229 */ /* 0x000fcc0000000034 */
[----:B------:R-:W-:Y:S01]  /*8ba0*/  DADD R8, R46, R8 ;  /* 0x000000002e087229 */ /* 0x000fe20000000008 */
[C---:B------:R-:W-:Y:S01]  /*8bb0*/  IADD3 R46, PT, PT, R57.reuse, -0x3ff, RZ ;  /* 0xfffffc01392e7810 */ /* 0x040fe20007ffe0ff */
[----:B------:R-:W-:Y:S02]  /*8bc0*/  @P4 VIADD R46, R57, 0xfffffc02 ;  /* 0xfffffc02392e4836 */ /* 0x000fe40000000000 */
[----:B------:R-:W-:-:S04]  /*8bd0*/  IMAD.MOV.U32 R57, RZ, RZ, R7 ;  /* 0x000000ffff397224 */ /* 0x000fc800078e0007 */
[----:B------:R-:W-:Y:S01]  /*8be0*/  DADD R8, R52, R8 ;  /* 0x0000000034087229 */ /* 0x000fe20000000008 */
[----:B------:R-:W-:-:S05]  /*8bf0*/  IMAD.SHL.U32 R7, R57, 0x2, RZ ;  /* 0x0000000239077824 */ /* 0x000fca00078e00ff */
[----:B------:R-:W-:Y:S02]  /*8c00*/  ISETP.GT.U32.AND P3, PT, R7, -0x2000001, PT ;  /* 0xfdffffff0700780c */ /* 0x000fe40003f64070 */
        /* <DEDUP_REMOVED lines=10> */
[----:B------:R-:W-:-:S08]  /*8cb0*/  DFMA R40, R42, -UR4, R8 ;  /* 0x800000042a287c2b */ /* 0x000fd00008000008 */
[----:B------:R-:W-:-:S08]  /*8cc0*/  DADD R40, -R46, R40 ;  /* 0x000000002e287229 */ /* 0x000fd00000000128 */
[----:B------:R-:W-:-:S08]  /*8cd0*/  DADD R40, R50, -R40 ;  /* 0x0000000032287229 */ /* 0x000fd00000000828 */
[----:B------:R-:W-:Y:S01]  /*8ce0*/  DFMA R42, R42, UR8, R40 ;  /* 0x000000082a2a7c2b */ /* 0x000fe20008000028 */
[----:B------:R-:W-:Y:S01]  /*8cf0*/  LOP3.LUT R41, R57, 0xff0fffff, RZ, 0xc0, !PT ;  /* 0xff0fffff39297812 */ /* 0x000fe200078ec0ff */
[----:B------:R-:W-:-:S03]  /*8d00*/  IMAD.MOV.U32 R40, RZ, RZ, R56 ;  /* 0x000000ffff287224 */ /* 0x000fc600078e0038 */
[----:B------:R-:W-:-:S03]  /*8d10*/  SEL R41, R41, R57, P3 ;  /* 0x0000003929297207 */ /* 0x000fc60001800000 */
        /* <DEDUP_REMOVED lines=64> */
.L_x_230:
[----:B------:R-:W-:Y:S01]  /*9120*/  DFMA R48, R48, R8, R8 ;  /* 0x000000083030722b */ /* 0x000fe20000000008 */
[----:B------:R-:W-:Y:S01]  /*9130*/  IMAD.MOV.U32 R40, RZ, RZ, R0 ;  /* 0x000000ffff287224 */ /* 0x000fe200078e0000 */
[----:B------:R-:W-:Y:S01]  /*9140*/  DSETP.NEU.AND P3, PT, |R8|, +INF , PT ;  /* 0x7ff000000800742a */ /* 0x000fe20003f6d200 */
[----:B------:R-:W-:-:S07]  /*9150*/  IMAD.MOV.U32 R41, RZ, RZ, 0x0 ;  /* 0x00000000ff297424 */ /* 0x000fce00078e00ff */
[----:B------:R-:W-:Y:S02]  /*9160*/  FSEL R8, R8, R48, !P3 ;  /* 0x0000003008087208 */ /* 0x000fe40005800000 */
[----:B------:R-:W-:Y:S01]  /*9170*/  FSEL R7, R9, R49, !P3 ;  /* 0x0000003109077208 */ /* 0x000fe20005800000 */
[----:B------:R-:W-:Y:S06]  /*9180*/  RET.REL.NODEC R40 `(_Z18b3lyp_fused_kerneliibPKdS0_S0_S0_S0_S0_S0_S0_PdS1_) ;  /* 0xffffff6c289c7950 */ /* 0x000fec0003c3ffff */
.L_x_231:
        /* <DEDUP_REMOVED lines=15> */
.L_x_249:


//--------------------- .text._Z27get_rho_sigma_kernel_planariiPKdS0_S0_S0_S0_PdS1_S1_ --------------------------
	.section	.text._Z27get_rho_sigma_kernel_planariiPKdS0_S0_S0_S0_PdS1_S1_,"ax",@progbits
	.align	128
        .global         _Z27get_rho_sigma_kernel_planariiPKdS0_S0_S0_S0_PdS1_S1_
        .type           _Z27get_rho_sigma_kernel_planariiPKdS0_S0_S0_S0_PdS1_S1_,@function
        .size           _Z27get_rho_sigma_kernel_planariiPKdS0_S0_S0_S0_PdS1_S1_,(.L_x_255 - _Z27get_rho_sigma_kernel_planariiPKdS0_S0_S0_S0_PdS1_S1_)
        .other          _Z27get_rho_sigma_kernel_planariiPKdS0_S0_S0_S0_PdS1_S1_,@"STO_CUDA_ENTRY STV_DEFAULT"
_Z27get_rho_sigma_kernel_planariiPKdS0_S0_S0_S0_PdS1_S1_:
.text._Z27get_rho_sigma_kernel_planariiPKdS0_S0_S0_S0_PdS1_S1_:
        /* <DEDUP_REMOVED lines=8> */
[----:B------:R-:W0:Y:S01]  /*0080*/  LDCU UR4, c[0x0][0x380] ;  /* 0x00007000ff0477ac */ /* 0x000e220008000800 */
[----:B------:R-:W-:Y:S02]  /*0090*/  CS2R R2, SRZ ;  /* 0x0000000000027805 */ /* 0x000fe4000001ff00 */
[----:B------:R-:W-:Y:S02]  /*00a0*/  CS2R R38, SRZ ;  /* 0x0000000000267805 */ /* 0x000fe4000001ff00 */
[----:B------:R-:W-:Y:S02]  /*00b0*/  CS2R R32, SRZ ;  /* 0x0000000000207805 */ /* 0x000fe4000001ff00 */
[----:B------:R-:W-:Y:S01]  /*00c0*/  CS2R R24, SRZ ;  /* 0x0000000000187805 */ /* 0x000fe2000001ff00 */
[----:B------:R-:W1:Y:S01]  /*00d0*/  LDCU.64 UR6, c[0x0][0x358] ;  /* 0x00006b00ff0677ac */ /* 0x000e620008000a00 */
[----:B0-----:R-:W-:-:S09]  /*00e0*/  UISETP.GE.AND UP0, UPT, UR4, 0x1, UPT ;  /* 0x000000010400788c */ /* 0x001fd2000bf06270 */
[----:B-1----:R-:W-:Y:S05]  /*00f0*/  BRA.U !UP0, `(.L_x_232) ;  /* 0x0000000d08807547 */ /* 0x002fea000b800000 */
[----:B------:R-:W0:Y:S01]  /*0100*/  LDCU.128 UR8, c[0x0][0x390] ;  /* 0x00007200ff0877ac */ /* 0x000e220008000c00 */
[----:B------:R-:W-:Y:S01]  /*0110*/  SHF.R.S32.HI R2, RZ, 0x1f, R0 ;  /* 0x0000001fff027819 */ /* 0x000fe20000011400 */
[----:B------:R-:W-:Y:S01]  /*0120*/  IMAD.MOV.U32 R45, RZ, RZ, RZ ;  /* 0x000000ffff2d7224 */ /* 0x000fe200078e00ff */
[----:B------:R-:W-:Y:S01]  /*0130*/  CS2R R24, SRZ ;  /* 0x0000000000187805 */ /* 0x000fe2000001ff00 */
[----:B------:R-:W1:Y:S01]  /*0140*/  LDCU.128 UR12, c[0x0][0x3a0] ;  /* 0x00007400ff0c77ac */ /* 0x000e620008000c00 */
[----:B------:R-:W-:Y:S01]  /*0150*/  CS2R R32, SRZ ;  /* 0x0000000000207805 */ /* 0x000fe2000001ff00 */
[----:B------:R-:W-:Y:S01]  /*0160*/  IMAD R5, R2, UR4, RZ ;  /* 0x0000000402057c24 */ /* 0x000fe2000f8e02ff */
[----:B------:R-:W-:Y:S01]  /*0170*/  CS2R R38, SRZ ;  /* 0x0000000000267805 */ /* 0x000fe2000001ff00 */
[----:B------:R-:W-:Y:S02]  /*0180*/  USHF.R.S32.HI UR5, URZ, 0x1f, UR4 ;  /* 0x0000001fff057899 */ /* 0x000fe40008011404 */
[----:B------:R-:W-:-:S04]  /*0190*/  IMAD.WIDE.U32 R2, R0, UR4, RZ ;  /* 0x0000000400027c25 */ /* 0x000fc8000f8e00ff */
[----:B------:R-:W-:Y:S02]  /*01a0*/  IMAD.SHL.U32 R14, R2, 0x8, RZ ;  /* 0x00000008020e7824 */ /* 0x000fe400078e00ff */
[----:B------:R-:W-:-:S03]  /*01b0*/  IMAD R5, R0, UR5, R5 ;  /* 0x0000000500057c24 */ /* 0x000fc6000f8e0205 */
[C---:B0-----:R-:W-:Y:S01]  /*01c0*/  IADD3 R8, P0, PT, R14.reuse, UR8, RZ ;  /* 0x000000080e087c10 */ /* 0x041fe2000ff1e0ff */
[----:B------:R-:W-:Y:S01]  /*01d0*/  IMAD.IADD R3, R3, 0x1, R5 ;  /* 0x0000000103037824 */ /* 0x000fe200078e0205 */
[C---:B------:R-:W-:Y:S02]  /*01e0*/  IADD3 R10, P1, PT, R14.reuse, UR10, RZ ;  /* 0x0000000a0e0a7c10 */ /* 0x040fe4000ff3e0ff */
[----:B-1----:R-:W-:Y:S02]  /*01f0*/  IADD3 R12, P2, PT, R14, UR12, RZ ;  /* 0x0000000c0e0c7c10 */ /* 0x002fe4000ff5e0ff */
[----:B------:R-:W-:Y:S02]  /*0200*/  SHF.L.U64.HI R2, R2, 0x3, R3 ;  /* 0x0000000302027819 */ /* 0x000fe40000010203 */
[----:B------:R-:W-:Y:S02]  /*0210*/  IADD3 R14, P3, PT, R14, UR14, RZ ;  /* 0x0000000e0e0e7c10 */ /* 0x000fe4000ff7e0ff */
[----:B------:R-:W-:-:S02]  /*0220*/  IADD3.X R9, PT, PT, R2, UR9, RZ, P0, !PT ;  /* 0x0000000902097c10 */ /* 0x000fc400087fe4ff */
[C---:B------:R-:W-:Y:S02]  /*0230*/  IADD3.X R11, PT, PT, R2.reuse, UR11, RZ, P1, !PT ;  /* 0x0000000b020b7c10 */ /* 0x040fe40008ffe4ff */
[C---:B------:R-:W-:Y:S02]  /*0240*/  IADD3.X R13, PT, PT, R2.reuse, UR13, RZ, P2, !PT ;  /* 0x0000000d020d7c10 */ /* 0x040fe400097fe4ff */
[----:B------:R-:W-:Y:S02]  /*0250*/  IADD3.X R15, PT, PT, R2, UR15, RZ, P3, !PT ;  /* 0x0000000f020f7c10 */ /* 0x000fe40009ffe4ff */
[----:B------:R-:W-:-:S07]  /*0260*/  CS2R R2, SRZ ;  /* 0x0000000000027805 */ /* 0x000fce000001ff00 */
.L_x_237:
[----:B------:R-:W0:Y:S01]  /*0270*/  LDC R44, c[0x0][0x380] ;  /* 0x0000e000ff2c7b82 */ /* 0x000e220000000800 */
[----:B-----5:R-:W-:-:S04]  /*0280*/  IMAD.WIDE.U32 R16, R45, 0x8, R8 ;  /* 0x000000082d107825 */ /* 0x020fc800078e0008 */
[C---:B------:R-:W-:Y:S02]  /*0290*/  IMAD.WIDE.U32 R18, R45.reuse, 0x8, R10 ;  /* 0x000000082d127825 */ /* 0x040fe400078e000a */
[----:B------:R-:W5:Y:S02]  /*02a0*/  LDG.E.64 R16, desc[UR6][R16.64] ;  /* 0x0000000610107981 */ /* 0x000f64000c1e1b00 */
[C---:B------:R-:W-:Y:S02]  /*02b0*/  IMAD.WIDE.U32 R20, R45.reuse, 0x8, R12 ;  /* 0x000000082d147825 */ /* 0x040fe400078e000c */
[----:B------:R-:W5:Y:S02]  /*02c0*/  LDG.E.64 R18, desc[UR6][R18.64] ;  /* 0x0000000612127981 */ /* 0x000f64000c1e1b00 */
[----:B------:R-:W-:Y:S02]  /*02d0*/  IMAD.WIDE.U32 R22, R45, 0x8, R14 ;  /* 0x000000082d167825 */ /* 0x000fe400078e000e */
[----:B------:R-:W5:Y:S04]  /*02e0*/  LDG.E.64 R20, desc[UR6][R20.64] ;  /* 0x0000000614147981 */ /* 0x000f68000c1e1b00 */
[----:B------:R-:W5:Y:S01]  /*02f0*/  LDG.E.64 R22, desc[UR6][R22.64] ;  /* 0x0000000616167981 */ /* 0x000f62000c1e1b00 */
[----:B0-----:R-:W-:Y:S01]  /*0300*/  ISETP.GE.U32.AND P0, PT, R44, 0x4, PT ;  /* 0x000000042c00780c */ /* 0x001fe20003f06070 */
[----:B------:R-:W-:-:S12]  /*0310*/  IMAD.MOV.U32 R51, RZ, RZ, RZ ;  /* 0x000000ffff337224 */ /* 0x000fd800078e00ff */
[----:B------:R-:W-:Y:S05]  /*0320*/  @!P0 BRA `(.L_x_233) ;  /* 0x0000000400b08947 */ /* 0x000fea0003800000 */
[----:B------:R-:W0:Y:S01]  /*0330*/  LDCU UR4, c[0x0][0x380] ;  /* 0x00007000ff0477ac */ /* 0x000e220008000800 */
[----:B------:R-:W1:Y:S01]  /*0340*/  LDC.64 R4, c[0x0][0x388] ;  /* 0x0000e200ff047b82 */ /* 0x000e620000000a00 */
[----:B------:R-:W-:Y:S01]  /*0350*/  SHF.R.S32.HI R6, RZ, 0x1f, R0 ;  /* 0x0000001fff067819 */ /* 0x000fe20000011400 */
[C---:B------:R-:W-:Y:S01]  /*0360*/  IMAD R29, R45.reuse, UR5, RZ ;  /* 0x000000052d1d7c24 */ /* 0x040fe2000f8e02ff */
[----:B------:R-:W2:Y:S01]  /*0370*/  LDCU.128 UR8, c[0x0][0x3a0] ;  /* 0x00007400ff0877ac */ /* 0x000ea20008000c00 */
[----:B------:R-:W3:Y:S02]  /*0380*/  LDCU.128 UR12, c[0x0][0x390] ;  /* 0x00007200ff0c77ac */ /* 0x000ee40008000c00 */
[----:B0-----:R-:W-:Y:S02]  /*0390*/  IMAD R31, R6, UR4, RZ ;  /* 0x00000004061f7c24 */ /* 0x001fe4000f8e02ff */
[----:B------:R-:W-:-:S04]  /*03a0*/  IMAD.WIDE.U32 R6, R45, R44, RZ ;  /* 0x0000002c2d067225 */ /* 0x000fc800078e00ff */
[----:B------:R-:W-:Y:S01]  /*03b0*/  IMAD.WIDE.U32 R26, R0, UR4, RZ ;  /* 0x00000004001a7c25 */ /* 0x000fe2000f8e00ff */
[----:B-1----:R-:W-:Y:S01]  /*03c0*/  LEA R4, P0, R6, R4, 0x3 ;  /* 0x0000000406047211 */ /* 0x002fe200078018ff */
[----:B------:R-:W-:Y:S02]  /*03d0*/  ULOP3.LUT UR4, UR4, 0x7ffffffc, URZ, 0xc0, !UPT ;  /* 0x7ffffffc04047892 */ /* 0x000fe4000f8ec0ff */
[----:B------:R-:W-:Y:S02]  /*03e0*/  IMAD R31, R0, UR5, R31 ;  /* 0x00000005001f7c24 */ /* 0x000fe4000f8e021f */
[----:B------:R-:W-:Y:S01]  /*03f0*/  IMAD.IADD R29, R7, 0x1, R29 ;  /* 0x00000001071d7824 */ /* 0x000fe200078e021d */
[----:B------:R-:W-:Y:S01]  /*0400*/  UIADD3 UR4, UPT, UPT, -UR4, URZ, URZ ;  /* 0x000000ff04047290 */ /* 0x000fe2000fffe1ff */
[----:B------:R-:W-:Y:S02]  /*0410*/  IMAD.IADD R31, R27, 0x1, R31 ;  /* 0x000000011b1f7824 */ /* 0x000fe400078e021f */
[----:B------:R-:W-:Y:S01]  /*0420*/  IMAD.SHL.U32 R7, R26, 0x8, RZ ;  /* 0x000000081a077824 */ /* 0x000fe200078e00ff */
[----:B------:R-:W-:-:S02]  /*0430*/  LEA.HI.X R29, R6, R5, R29, 0x3, P0 ;  /* 0x00000005061d7211 */ /* 0x000fc400000f1c1d */
[----:B------:R-:W-:Y:S02]  /*0440*/  SHF.L.U64.HI R31, R26, 0x3, R31 ;  /* 0x000000031a1f7819 */ /* 0x000fe4000001021f */
[----:B------:R-:W-:Y:S02]  /*0450*/  IADD3 R7, P3, PT, R7, 0x10, RZ ;  /* 0x0000001007077810 */ /* 0x000fe40007f7e0ff */
[----:B------:R-:W-:Y:S02]  /*0460*/  IADD3 R28, P0, PT, R4, 0x10, RZ ;  /* 0x00000010041c7810 */ /* 0x000fe40007f1e0ff */
[C---:B--2---:R-:W-:Y:S01]  /*0470*/  IADD3 R36, P2, PT, R7.reuse, UR8, RZ ;  /* 0x0000000807247c10 */ /* 0x044fe2000ff5e0ff */
[----:B------:R-:W-:Y:S01]  /*0480*/  IMAD.X R5, RZ, RZ, R31, P3 ;  /* 0x000000ffff057224 */ /* 0x000fe200018e061f */
[C---:B------:R-:W-:Y:S01]  /*0490*/  IADD3 R30, P1, PT, R7.reuse, UR10, RZ ;  /* 0x0000000a071e7c10 */ /* 0x040fe2000ff3e0ff */
[----:B------:R-:W-:Y:S01]  /*04a0*/  IMAD.X R29, RZ, RZ, R29, P0 ;  /* 0x000000ffff1d7224 */ /* 0x000fe200000e061d */
[----:B---3--:R-:W-:-:S02]  /*04b0*/  IADD3 R6, P3, PT, R7, UR12, RZ ;  /* 0x0000000c07067c10 */ /* 0x008fc4000ff7e0ff */
[----:B------:R-:W-:Y:S02]  /*04c0*/  IADD3 R4, P4, PT, R7, UR14, RZ ;  /* 0x0000000e07047c10 */ /* 0x000fe4000ff9e0ff */
[C---:B------:R-:W-:Y:S02]  /*04d0*/  IADD3.X R37, PT, PT, R5.reuse, UR9, RZ, P2, !PT ;  /* 0x0000000905257c10 */ /* 0x040fe400097fe4ff */
[C---:B------:R-:W-:Y:S02]  /*04e0*/  IADD3.X R31, PT, PT, R5.reuse, UR11, RZ, P1, !PT ;  /* 0x0000000b051f7c10 */ /* 0x040fe40008ffe4ff */
[C---:B------:R-:W-:Y:S02]  /*04f0*/  IADD3.X R7, PT, PT, R5.reuse, UR13, RZ, P3, !PT ;  /* 0x0000000d05077c10 */ /* 0x040fe40009ffe4ff */
[----:B------:R-:W-:-:S07]  /*0500*/  IADD3.X R5, PT, PT, R5, UR15, RZ, P4, !PT ;  /* 0x0000000f05057c10 */ /* 0x000fce000a7fe4ff */
.L_x_234:
[----:B------:R-:W2:Y:S04]  /*0510*/  LDG.E.64 R42, desc[UR6][R4.64+-0x10] ;  /* 0xfffff006042a7981 */ /* 0x000ea8000c1e1b00 */
[----:B------:R-:W3:Y:S04]  /*0520*/  LDG.E.64 R40, desc[UR6][R36.64+-0x10] ;  /* 0xfffff00624287981 */ /* 0x000ee8000c1e1b00 */
[----:B------:R-:W4:Y:S04]  /*0530*/  LDG.E.64 R26, desc[UR6][R30.64+-0x10] ;  /* 0xfffff0061e1a7981 */ /* 0x000f28000c1e1b00 */
[----:B------:R-:W4:Y:S04]  /*0540*/  LDG.E.64 R34, desc[UR6][R6.64+-0x10] ;  /* 0xfffff00606227981 */ /* 0x000f28000c1e1b00 */
[----:B------:R-:W4:Y:S04]  /*0550*/  LDG.E.64 R48, desc[UR6][R28.64+-0x10] ;  /* 0xfffff0061c307981 */ /* 0x000f28000c1e1b00 */
[----:B------:R-:W4:Y:S01]  /*0560*/  LDG.E.64 R46, desc[UR6][R36.64+-0x8] ;  /* 0xfffff806242e7981 */ /* 0x000f22000c1e1b00 */
[----:B--2--5:R-:W-:-:S02]  /*0570*/  DMUL R42, R16, R42 ;  /* 0x0000002a102a7228 */ /* 0x024fc40000000000 */
[C---:B---3--:R-:W-:Y:S02]  /*0580*/  DMUL R40, R16.reuse, R40 ;  /* 0x0000002810287228 */ /* 0x048fe40000000000 */
[----:B----4-:R-:W-:-:S04]  /*0590*/  DMUL R26, R16, R26 ;  /* 0x0000001a101a7228 */ /* 0x010fc80000000000 */
[-C--:B------:R-:W-:Y:S02]  /*05a0*/  DFMA R42, R18, R34.reuse, R42 ;  /* 0x00000022122a722b */ /* 0x080fe4000000002a */
[-C--:B------:R-:W-:Y:S02]  /*05b0*/  DFMA R40, R20, R34.reuse, R40 ;  /* 0x000000221428722b */ /* 0x080fe40000000028 */
[----:B------:R-:W-:-:S04]  /*05c0*/  DFMA R26, R22, R34, R26 ;  /* 0x00000022161a722b */ /* 0x000fc8000000001a */
[C---:B------:R-:W-:Y:S02]  /*05d0*/  DFMA R38, R48.reuse, R42, R38 ;  /* 0x0000002a3026722b */ /* 0x040fe40000000026 */
[----:B------:R-:W2:Y:S01]  /*05e0*/  LDG.E.64 R42, desc[UR6][R4.64+-0x8] ;  /* 0xfffff806042a7981 */ /* 0x000ea2000c1e1b00 */
[C---:B------:R-:W-:Y:S02]  /*05f0*/  DFMA R32, R48.reuse, R40, R32 ;  /* 0x000000283020722b */ /* 0x040fe40000000020 */
[C---:B------:R-:W-:Y:S01]  /*0600*/  DFMA R24, R48.reuse, R26, R24 ;  /* 0x0000001a3018722b */ /* 0x040fe20000000018 */
[----:B------:R-:W3:Y:S04]  /*0610*/  LDG.E.64 R40, desc[UR6][R30.64+-0x8] ;  /* 0xfffff8061e287981 */ /* 0x000ee8000c1e1b00 */
[----:B------:R-:W4:Y:S01]  /*0620*/  LDG.E.64 R26, desc[UR6][R6.64+-0x8] ;  /* 0xfffff806061a7981 */ /* 0x000f22000c1e1b00 */
[----:B------:R-:W-:-:S03]  /*0630*/  DMUL R48, R48, R34 ;  /* 0x0000002230307228 */ /* 0x000fc60000000000 */
[----:B------:R-:W4:Y:S01]  /*0640*/  LDG.E.64 R34, desc[UR6][R28.64+-0x8] ;  /* 0xfffff8061c227981 */ /* 0x000f22000c1e1b00 */
[----:B------:R-:W-:-:S04]  /*0650*/  DMUL R46, R16, R46 ;  /* 0x0000002e102e7228 */ /* 0x000fc80000000000 */
[C---:B------:R-:W-:Y:S02]  /*0660*/  DFMA R2, R16.reuse, R48, R2 ;  /* 0x000000301002722b */ /* 0x040fe40000000002 */
[C---:B--2---:R-:W-:Y:S02]  /*0670*/  DMUL R42, R16.reuse, R42 ;  /* 0x0000002a102a7228 */ /* 0x044fe40000000000 */
[----:B---3--:R-:W-:Y:S02]  /*0680*/  DMUL R40, R16, R40 ;  /* 0x0000002810287228 */ /* 0x008fe40000000000 */
[----:B----4-:R-:W-:-:S04]  /*0690*/  DFMA R46, R20, R26, R46 ;  /* 0x0000001a142e722b */ /* 0x010fc8000000002e */
[-C--:B------:R-:W-:Y:S02]  /*06a0*/  DFMA R42, R18, R26.reuse, R42 ;  /* 0x0000001a122a722b */ /* 0x080fe4000000002a */
[----:B------:R-:W-:Y:S02]  /*06b0*/  DFMA R40, R22, R26, R40 ;  /* 0x0000001a1628722b */ /* 0x000fe40000000028 */
[----:B------:R-:W-:-:S04]  /*06c0*/  DFMA R32, R34, R46, R32 ;  /* 0x0000002e2220722b */ /* 0x000fc80000000020 */
[C---:B------:R-:W-:Y:S01]  /*06d0*/  DFMA R38, R34.reuse, R42, R38 ;  /* 0x0000002a2226722b */ /* 0x040fe20000000026 */
[----:B------:R-:W2:Y:S04]  /*06e0*/  LDG.E.64 R46, desc[UR6][R36.64] ;  /* 0x00000006242e7981 */ /* 0x000ea8000c1e1b00 */
[----:B------:R-:W3:Y:S01]  /*06f0*/  LDG.E.64 R42, desc[UR6][R4.64] ;  /* 0x00000006042a7981 */ /* 0x000ee2000c1e1b00 */
[C---:B------:R-:W-:Y:S02]  /*0700*/  DFMA R24, R34.reuse, R40, R24 ;  /* 0x000000282218722b */ /* 0x040fe40000000018 */
[----:B------:R-:W-:Y:S01]  /*0710*/  DMUL R48, R34, R26 ;  /* 0x0000001a22307228 */ /* 0x000fe20000000000 */
[----:B------:R-:W4:Y:S04]  /*0720*/  LDG.E.64 R40, desc[UR6][R6.64] ;  /* 0x0000000606287981 */ /* 0x000f28000c1e1b00 */
[----:B------:R-:W4:Y:S04]  /*0730*/  LDG.E.64 R34, desc[UR6][R30.64] ;  /* 0x000000061e227981 */ /* 0x000f28000c1e1b00 */
[----:B------:R-:W4:Y:S01]  /*0740*/  LDG.E.64 R26, desc[UR6][R28.64] ;  /* 0x000000061c1a7981 */ /* 0x000f22000c1e1b00 */
[----:B------:R-:W-:-:S02]  /*0750*/  DFMA R2, R16, R48, R2 ;  /* 0x000000301002722b */ /* 0x000fc40000000002 */
[C---:B--2---:R-:W-:Y:S02]  /*0760*/  DMUL R46, R16.reuse, R46 ;  /* 0x0000002e102e7228 */ /* 0x044fe40000000000 */
[----:B---3--:R-:W-:-:S06]  /*0770*/  DMUL R42, R16, R42 ;  /* 0x0000002a102a7228 */ /* 0x008fcc0000000000 */
[-C--:B----4-:R-:W-:Y:S02]  /*0780*/  DFMA R46, R20, R40.reuse, R46 ;  /* 0x00000028142e722b */ /* 0x090fe4000000002e */
[----:B------:R-:W-:Y:S02]  /*0790*/  DFMA R42, R18, R40, R42 ;  /* 0x00000028122a722b */ /* 0x000fe4000000002a */
[----:B------:R-:W-:-:S04]  /*07a0*/  DMUL R34, R16, R34 ;  /* 0x0000002210227228 */ /* 0x000fc80000000000 */
[C---:B------:R-:W-:Y:S02]  /*07b0*/  DFMA R32, R26.reuse, R46, R32 ;  /* 0x0000002e1a20722b */ /* 0x040fe40000000020 */
[----:B------:R-:W-:Y:S02]  /*07c0*/  DFMA R42, R26, R42, R38 ;  /* 0x0000002a1a2a722b */ /* 0x000fe40000000026 */
[-C--:B------:R-:W-:Y:S01]  /*07d0*/  DFMA R46, R22, R40.reuse, R34 ;  /* 0x00000028162e722b */ /* 0x080fe20000000022 */
[----:B------:R-:W2:Y:S01]  /*07e0*/  LDG.E.64 R38, desc[UR6][R4.64+0x8] ;  /* 0x0000080604267981 */ /* 0x000ea2000c1e1b00 */
[----:B------:R-:W-:-:S03]  /*07f0*/  DMUL R48, R26, R40 ;  /* 0x000000281a307228 */ /* 0x000fc60000000000 */
[----:B------:R-:W3:Y:S03]  /*0800*/  LDG.E.64 R34, desc[UR6][R6.64+0x8] ;  /* 0x0000080606227981 */ /* 0x000ee6000c1e1b00 */
[----:B------:R-:W-:Y:S01]  /*0810*/  DFMA R24, R26, R46, R24 ;  /* 0x0000002e1a18722b */ /* 0x000fe20000000018 */
[----:B------:R-:W4:Y:S04]  /*0820*/  LDG.E.64 R40, desc[UR6][R36.64+0x8] ;  /* 0x0000080624287981 */ /* 0x000f28000c1e1b00 */
[----:B------:R-:W4:Y:S04]  /*0830*/  LDG.E.64 R46, desc[UR6][R30.64+0x8] ;  /* 0x000008061e2e7981 */ /* 0x000f28000c1e1b00 */
[----:B------:R0:W4:Y:S01]  /*0840*/  LDG.E.64 R26, desc[UR6][R28.64+0x8] ;  /* 0x000008061c1a7981 */ /* 0x000122000c1e1b00 */
[----:B------:R-:W-:Y:S01]  /*0850*/  UIADD3 UR4, UPT, UPT, UR4, 0x4, URZ ;  /* 0x0000000404047890 */ /* 0x000fe2000fffe0ff */
[----:B------:R-:W-:-:S03]  /*0860*/  DFMA R2, R16, R48, R2 ;  /* 0x000000301002722b */ /* 0x000fc60000000002 */
[----:B------:R-:W-:Y:S01]  /*0870*/  UISETP.NE.AND UP0, UPT, UR4, URZ, UPT ;  /* 0x000000ff0400728c */ /* 0x000fe2000bf05270 */
[----:B0-----:R-:W-:Y:S02]  /*0880*/  IADD3 R28, P0, PT, R28, 0x20, RZ ;  /* 0x000000201c1c7810 */ /* 0x001fe40007f1e0ff */
[----:B------:R-:W-:Y:S02]  /*0890*/  IADD3 R4, P1, PT, R4, 0x20, RZ ;  /* 0x0000002004047810 */ /* 0x000fe40007f3e0ff */
[----:B------:R-:W-:Y:S01]  /*08a0*/  IADD3 R30, P2, PT, R30, 0x20, RZ ;  /* 0x000000201e1e7810 */ /* 0x000fe20007f5e0ff */
[----:B------:R-:W-:Y:S01]  /*08b0*/  IMAD.X R29, RZ, RZ, R29, P0 ;  /* 0x000000ffff1d7224 */ /* 0x000fe200000e061d */
[----:B------:R-:W-:Y:S02]  /*08c0*/  IADD3 R6, P0, PT, R6, 0x20, RZ ;  /* 0x0000002006067810 */ /* 0x000fe40007f1e0ff */
[----:B------:R-:W-:Y:S01]  /*08d0*/  IADD3 R36, P3, PT, R36, 0x20, RZ ;  /* 0x0000002024247810 */ /* 0x000fe20007f7e0ff */
[----:B------:R-:W-:-:S02]  /*08e0*/  IMAD.X R5, RZ, RZ, R5, P1 ;  /* 0x000000ffff057224 */ /* 0x000fc400008e0605 */
[----:B------:R-:W-:Y:S02]  /*08f0*/  IMAD.X R7, RZ, RZ, R7, P0 ;  /* 0x000000ffff077224 */ /* 0x000fe400000e0607 */
[----:B------:R-:W-:Y:S02]  /*0900*/  IMAD.X R31, RZ, RZ, R31, P2 ;  /* 0x000000ffff1f7224 */ /* 0x000fe400010e061f */
[----:B------:R-:W-:Y:S01]  /*0910*/  IMAD.X R37, RZ, RZ, R37, P3 ;  /* 0x000000ffff257224 */ /* 0x000fe200018e0625 */
[----:B--2---:R-:W-:-:S08]  /*0920*/  DMUL R38, R16, R38 ;  /* 0x0000002610267228 */ /* 0x004fd00000000000 */
[----:B---3--:R-:W-:Y:S02]  /*0930*/  DFMA R38, R18, R34, R38 ;  /* 0x000000221226722b */ /* 0x008fe40000000026 */
[C---:B----4-:R-:W-:Y:S02]  /*0940*/  DMUL R40, R16.reuse, R40 ;  /* 0x0000002810287228 */ /* 0x050fe40000000000 */
[----:B------:R-:W-:-:S04]  /*0950*/  DMUL R46, R16, R46 ;  /* 0x0000002e102e7228 */ /* 0x000fc80000000000 */
[C---:B------:R-:W-:Y:S02]  /*0960*/  DFMA R38, R26.reuse, R38, R42 ;  /* 0x000000261a26722b */ /* 0x040fe4000000002a */
[-C--:B------:R-:W-:Y:S02]  /*0970*/  DMUL R42, R26, R34.reuse ;  /* 0x000000221a2a7228 */ /* 0x080fe40000000000 */
[-C--:B------:R-:W-:Y:S02]  /*0980*/  DFMA R40, R20, R34.reuse, R40 ;  /* 0x000000221428722b */ /* 0x080fe40000000028 */
[----:B------:R-:W-:-:S04]  /*0990*/  DFMA R46, R22, R34, R46 ;  /* 0x00000022162e722b */ /* 0x000fc8000000002e */
[----:B------:R-:W-:Y:S02]  /*09a0*/  DFMA R2, R16, R42, R2 ;  /* 0x0000002a1002722b */ /* 0x000fe40000000002 */
[C---:B------:R-:W-:Y:S02]  /*09b0*/  DFMA R32, R26.reuse, R40, R32 ;  /* 0x000000281a20722b */ /* 0x040fe40000000020 */
[----:B------:R-:W-:Y:S01]  /*09c0*/  DFMA R24, R26, R46, R24 ;  /* 0x0000002e1a18722b */ /* 0x000fe20000000018 */
[----:B------:R-:W-:Y:S10]  /*09d0*/  BRA.U UP0, `(.L_x_234) ;  /* 0xfffffff900cc7547 */ /* 0x000ff4000b83ffff */
[----:B------:R-:W-:-:S07]  /*09e0*/  LOP3.LUT R51, R44, 0x7ffffffc, RZ, 0xc0, !PT ;  /* 0x7ffffffc2c337812 */ /* 0x000fce00078ec0ff */
.L_x_233:
[----:B------:R-:W-:-:S13]  /*09f0*/  LOP3.LUT P0, R4, R44, 0x3, RZ, 0xc0, !PT ;  /* 0x000000032c047812 */ /* 0x000fda000780c0ff */
[----:B------:R-:W-:Y:S05]  /*0a00*/  @!P0 BRA `(.L_x_235) ;  /* 0x0000000400308947 */ /* 0x000fea0003800000 */
[----:B------:R-:W-:Y:S02]  /*0a10*/  ISETP.NE.AND P0, PT, R4, 0x1, PT ;  /* 0x000000010400780c */ /* 0x000fe40003f05270 */
[----:B------:R-:W-:-:S04]  /*0a20*/  LOP3.LUT R5, R44, 0x1, RZ, 0xc0, !PT ;  /* 0x000000012c057812 */ /* 0x000fc800078ec0ff */
[----:B------:R-:W-:-:S07]  /*0a30*/  ISETP.NE.U32.AND P1, PT, R5, 0x1, PT ;  /* 0x000000010500780c */ /* 0x000fce0003f25070 */
[----:B------:R-:W-:Y:S06]  /*0a40*/  @!P0 BRA `(.L_x_236) ;  /* 0x0000000000b08947 */ /* 0x000fec0003800000 */
[----:B------:R-:W0:Y:S01]  /*0a50*/  LDC.64 R46, c[0x0][0x388] ;  /* 0x0000e200ff2e7b82 */ /* 0x000e220000000a00 */
[----:B------:R-:W-:Y:S02]  /*0a60*/  IMAD.MOV.U32 R4, RZ, RZ, R51 ;  /* 0x000000ffff047224 */ /* 0x000fe400078e0033 */
[----:B------:R-:W-:Y:S02]  /*0a70*/  IMAD.MOV.U32 R5, RZ, RZ, RZ ;  /* 0x000000ffff057224 */ /* 0x000fe400078e00ff */
[----:B------:R-:W-:-:S04]  /*0a80*/  IMAD.WIDE.U32 R34, R51, 0x8, R10 ;  /* 0x0000000833227825 */ /* 0x000fc800078e000a */
[----:B------:R-:W-:Y:S01]  /*0a90*/  IMAD.WIDE.U32 R4, R45, R44, R4 ;  /* 0x0000002c2d047225 */ /* 0x000fe200078e0004 */
[----:B------:R-:W2:Y:S03]  /*0aa0*/  LDG.E.64 R26, desc[UR6][R34.64] ;  /* 0x00000006221a7981 */ /* 0x000ea6000c1e1b00 */
[----:B------:R-:W-:-:S04]  /*0ab0*/  IMAD.WIDE.U32 R36, R51, 0x8, R12 ;  /* 0x0000000833247825 */ /* 0x000fc800078e000c */
[----:B------:R-:W-:Y:S01]  /*0ac0*/  IMAD.WIDE.U32 R52, R51, 0x8, R14 ;  /* 0x0000000833347825 */ /* 0x000fe200078e000e */
[----:B------:R-:W3:Y:S03]  /*0ad0*/  LDG.E.64 R28, desc[UR6][R36.64] ;  /* 0x00000006241c7981 */ /* 0x000ee6000c1e1b00 */
[----:B------:R-:W-:Y:S01]  /*0ae0*/  IMAD R5, R45, UR5, R5 ;  /* 0x000000052d057c24 */ /* 0x000fe2000f8e0205 */
[----:B------:R-:W4:Y:S01]  /*0af0*/  LDG.E.64 R30, desc[UR6][R52.64] ;  /* 0x00000006341e7981 */ /* 0x000f22000c1e1b00 */
[----:B------:R-:W-:Y:S01]  /*0b00*/  IMAD.WIDE.U32 R42, R51, 0x8, R8 ;  /* 0x00000008332a7825 */ /* 0x000fe200078e0008 */
[C---:B0-----:R-:W-:Y:S02]  /*0b10*/  LEA R46, P0, R4.reuse, R46, 0x3 ;  /* 0x0000002e042e7211 */ /* 0x041fe400078018ff */
[----:B------:R-:W4:Y:S02]  /*0b20*/  LDG.E.64 R34, desc[UR6][R34.64+0x8] ;  /* 0x0000080622227981 */ /* 0x000f24000c1e1b00 */
[----:B------:R-:W-:-:S02]  /*0b30*/  LEA.HI.X R47, R4, R47, R5, 0x3, P0 ;  /* 0x0000002f042f7211 */ /* 0x000fc400000f1c05 */
[----:B------:R-:W4:Y:S04]  /*0b40*/  LDG.E.64 R4, desc[UR6][R42.64] ;  /* 0x000000062a047981 */ /* 0x000f28000c1e1b00 */
[----:B------:R-:W4:Y:S04]  /*0b50*/  LDG.E.64 R6, desc[UR6][R46.64] ;  /* 0x000000062e067981 */ /* 0x000f28000c1e1b00 */
[----:B------:R-:W4:Y:S04]  /*0b60*/  LDG.E.64 R36, desc[UR6][R36.64+0x8] ;  /* 0x0000080624247981 */ /* 0x000f28000c1e1b00 */
[----:B------:R-:W4:Y:S04]  /*0b70*/  LDG.E.64 R40, desc[UR6][R52.64+0x8] ;  /* 0x0000080634287981 */ /* 0x000f28000c1e1b00 */
[----:B------:R-:W4:Y:S04]  /*0b80*/  LDG.E.64 R42, desc[UR6][R42.64+0x8] ;  /* 0x000008062a2a7981 */ /* 0x000f28000c1e1b00 */
[----:B------:R-:W4:Y:S01]  /*0b90*/  LDG.E.64 R46, desc[UR6][R46.64+0x8] ;  /* 0x000008062e2e7981 */ /* 0x000f22000c1e1b00 */
[----:B------:R-:W-:Y:S01]  /*0ba0*/  VIADD R51, R51, 0x2 ;  /* 0x0000000233337836 */ /* 0x000fe20000000000 */
[----:B--2--5:R-:W-:-:S02]  /*0bb0*/  DMUL R26, R16, R26 ;  /* 0x0000001a101a7228 */ /* 0x024fc40000000000 */
[C---:B---3--:R-:W-:Y:S02]  /*0bc0*/  DMUL R28, R16.reuse, R28 ;  /* 0x0000001c101c7228 */ /* 0x048fe40000000000 */
[C---:B----4-:R-:W-:Y:S02]  /*0bd0*/  DMUL R30, R16.reuse, R30 ;  /* 0x0000001e101e7228 */ /* 0x050fe40000000000 */
[----:B------:R-:W-:Y:S02]  /*0be0*/  DMUL R34, R16, R34 ;  /* 0x0000002210227228 */ /* 0x000fe40000000000 */
[-C--:B------:R-:W-:Y:S02]  /*0bf0*/  DFMA R26, R18, R4.reuse, R26 ;  /* 0x00000004121a722b */ /* 0x080fe4000000001a */
[-C--:B------:R-:W-:Y:S02]  /*0c00*/  DFMA R28, R20, R4.reuse, R28 ;  /* 0x00000004141c722b */ /* 0x080fe4000000001c */
[----:B------:R-:W-:-:S02]  /*0c10*/  DMUL R48, R6, R4 ;  /* 0x0000000406307228 */ /* 0x000fc40000000000 */
[----:B------:R-:W-:Y:S02]  /*0c20*/  DFMA R30, R22, R4, R30 ;  /* 0x00000004161e722b */ /* 0x000fe4000000001e */
[C---:B------:R-:W-:Y:S02]  /*0c30*/  DMUL R36, R16.reuse, R36 ;  /* 0x0000002410247228 */ /* 0x040fe40000000000 */
[C---:B------:R-:W-:Y:S02]  /*0c40*/  DMUL R40, R16.reuse, R40 ;  /* 0x0000002810287228 */ /* 0x040fe40000000000 */
[----:B------:R-:W-:Y:S02]  /*0c50*/  DFMA R2, R16, R48, R2 ;  /* 0x000000301002722b */ /* 0x000fe40000000002 */
[C---:B------:R-:W-:Y:S02]  /*0c60*/  DFMA R26, R6.reuse, R26, R38 ;  /* 0x0000001a061a722b */ /* 0x040fe40000000026 */
[----:B------:R-:W-:-:S02]  /*0c70*/  DFMA R28, R6, R28, R32 ;  /* 0x0000001c061c722b */ /* 0x000fc40000000020 */
[----:B------:R-:W-:Y:S02]  /*0c80*/  DFMA R24, R6, R30, R24 ;  /* 0x0000001e0618722b */ /* 0x000fe40000000018 */
[-C--:B------:R-:W-:Y:S02]  /*0c90*/  DFMA R34, R18, R42.reuse, R34 ;  /* 0x0000002a1222722b */ /* 0x080fe40000000022 */
[-C--:B------:R-:W-:Y:S02]  /*0ca0*/  DMUL R4, R46, R42.reuse ;  /* 0x0000002a2e047228 */ /* 0x080fe40000000000 */
[-C--:B------:R-:W-:Y:S02]  /*0cb0*/  DFMA R36, R20, R42.reuse, R36 ;  /* 0x0000002a1424722b */ /* 0x080fe40000000024 */
[----:B------:R-:W-:Y:S02]  /*0cc0*/  DFMA R40, R22, R42, R40 ;  /* 0x0000002a1628722b */ /* 0x000fe40000000028 */
[----:B------:R-:W-:-:S02]  /*0cd0*/  DFMA R38, R46, R34, R26 ;  /* 0x000000222e26722b */ /* 0x000fc4000000001a */
[----:B------:R-:W-:Y:S02]  /*0ce0*/  DFMA R2, R16, R4, R2 ;  /* 0x000000041002722b */ /* 0x000fe40000000002 */
[C---:B------:R-:W-:Y:S02]  /*0cf0*/  DFMA R32, R46.reuse, R36, R28 ;  /* 0x000000242e20722b */ /* 0x040fe4000000001c */
[----:B------:R-:W-:-:S11]  /*0d00*/  DFMA R24, R46, R40, R24 ;  /* 0x000000282e18722b */ /* 0x000fd60000000018 */
.L_x_236:
[----:B------:R-:W-:Y:S05]  /*0d10*/  @P1 BRA `(.L_x_235) ;  /* 0x00000000006c1947 */ /* 0x000fea0003800000 */
[----:B------:R-:W0:Y:S01]  /*0d20*/  LDC.64 R6, c[0x0][0x388] ;  /* 0x0000e200ff067b82 */ /* 0x000e220000000a00 */
[----:B------:R-:W-:Y:S02]  /*0d30*/  IMAD.MOV.U32 R4, RZ, RZ, R51 ;  /* 0x000000ffff047224 */ /* 0x000fe400078e0033 */
[----:B------:R-:W-:Y:S02]  /*0d40*/  IMAD.MOV.U32 R5, RZ, RZ, RZ ;  /* 0x000000ffff057224 */ /* 0x000fe400078e00ff */
[----:B------:R-:W-:-:S04]  /*0d50*/  IMAD.WIDE.U32 R26, R51, 0x8, R10 ;  /* 0x00000008331a7825 */ /* 0x000fc800078e000a */
[----:B------:R-:W-:Y:S02]  /*0d60*/  IMAD.WIDE.U32 R4, R45, R44, R4 ;  /* 0x0000002c2d047225 */ /* 0x000fe400078e0004 */
[----:B------:R-:W2:Y:S02]  /*0d70*/  LDG.E.64 R26, desc[UR6][R26.64] ;  /* 0x000000061a1a7981 */ /* 0x000ea4000c1e1b00 */
[----:B------:R-:W-:-:S04]  /*0d80*/  IMAD.WIDE.U32 R28, R51, 0x8, R12 ;  /* 0x00000008331c7825 */ /* 0x000fc800078e000c */
[----:B------:R-:W-:Y:S02]  /*0d90*/  IMAD.WIDE.U32 R36, R51, 0x8, R14 ;  /* 0x0000000833247825 */ /* 0x000fe400078e000e */
[----:B------:R-:W3:Y:S02]  /*0da0*/  LDG.E.64 R28, desc[UR6][R28.64] ;  /* 0x000000061c1c7981 */ /* 0x000ee4000c1e1b00 */
[----:B------:R-:W-:Y:S02]  /*0db0*/  IMAD R5, R45, UR5, R5 ;  /* 0x000000052d057c24 */ /* 0x000fe4000f8e0205 */
[----:B------:R-:W4:Y:S01]  /*0dc0*/  LDG.E.64 R36, desc[UR6][R36.64] ;  /* 0x0000000624247981 */ /* 0x000f22000c1e1b00 */
[----:B0-----:R-:W-:-:S04]  /*0dd0*/  LEA R6, P0, R4, R6, 0x3 ;  /* 0x0000000604067211 */ /* 0x001fc800078018ff */
[----:B------:R-:W-:Y:S01]  /*0de0*/  LEA.HI.X R7, R4, R7, R5, 0x3, P0 ;  /* 0x0000000704077211 */ /* 0x000fe200000f1c05 */
[----:B------:R-:W-:-:S05]  /*0df0*/  IMAD.WIDE.U32 R4, R51, 0x8, R8 ;  /* 0x0000000833047825 */ /* 0x000fca00078e0008 */
[----:B------:R-:W4:Y:S04]  /*0e00*/  LDG.E.64 R6, desc[UR6][R6.64] ;  /* 0x0000000606067981 */ /* 0x000f28000c1e1b00 */
[----:B------:R-:W4:Y:S01]  /*0e10*/  LDG.E.64 R4, desc[UR6][R4.64] ;  /* 0x0000000604047981 */ /* 0x000f22000c1e1b00 */
[C---:B--2--5:R-:W-:Y:S02]  /*0e20*/  DMUL R30, R16.reuse, R26 ;  /* 0x0000001a101e7228 */ /* 0x064fe40000000000 */
[C---:B---3--:R-:W-:Y:S02]  /*0e30*/  DMUL R34, R16.reuse, R28 ;  /* 0x0000001c10227228 */ /* 0x048fe40000000000 */
[----:B----4-:R-:W-:-:S04]  /*0e40*/  DMUL R40, R16, R36 ;  /* 0x0000002410287228 */ /* 0x010fc80000000000 */
[-C--:B------:R-:W-:Y:S02]  /*0e50*/  DFMA R30, R18, R4.reuse, R30 ;  /* 0x00000004121e722b */ /* 0x080fe4000000001e */
[-C--:B------:R-:W-:Y:S02]  /*0e60*/  DFMA R34, R20, R4.reuse, R34 ;  /* 0x000000041422722b */ /* 0x080fe40000000022 */
[-C--:B------:R-:W-:Y:S02]  /*0e70*/  DMUL R18, R6, R4.reuse ;  /* 0x0000000406127228 */ /* 0x080fe40000000000 */
[----:B------:R-:W-:Y:S02]  /*0e80*/  DFMA R40, R22, R4, R40 ;  /* 0x000000041628722b */ /* 0x000fe40000000028 */
[C---:B------:R-:W-:Y:S02]  /*0e90*/  DFMA R38, R6.reuse, R30, R38 ;  /* 0x0000001e0626722b */ /* 0x040fe40000000026 */
[----:B------:R-:W-:-:S02]  /*0ea0*/  DFMA R32, R6, R34, R32 ;  /* 0x000000220620722b */ /* 0x000fc40000000020 */
[----:B------:R-:W-:Y:S02]  /*0eb0*/  DFMA R2, R16, R18, R2 ;  /* 0x000000121002722b */ /* 0x000fe40000000002 */
[----:B------:R-:W-:-:S11]  /*0ec0*/  DFMA R24, R6, R40, R24 ;  /* 0x000000280618722b */ /* 0x000fd60000000018 */
.L_x_235:
[----:B------:R-:W-:-:S05]  /*0ed0*/  VIADD R45, R45, 0x1 ;  /* 0x000000012d2d7836 */ /* 0x000fca0000000000 */
[----:B------:R-:W-:-:S13]  /*0ee0*/  ISETP.NE.AND P0, PT, R45, R44, PT ;  /* 0x0000002c2d00720c */ /* 0x000fda0003f05270 */
[----:B------:R-:W-:Y:S05]  /*0ef0*/  @P0 BRA `(.L_x_237) ;  /* 0xfffffff000dc0947 */ /* 0x000fea000383ffff */
.L_x_232:
[----:B------:R-:W0:Y:S01]  /*0f00*/  LDCU.64 UR4, c[0x0][0x3c0] ;  /* 0x00007800ff0477ac */ /* 0x000e220008000a00 */
[----:B------:R-:W1:Y:S01]  /*0f10*/  LDC.64 R8, c[0x0][0x3b0] ;  /* 0x0000ec00ff087b82 */ /* 0x000e620000000a00 */
[----:B------:R-:W-:-:S07]  /*0f20*/  DMUL R4, R32, R32 ;  /* 0x0000002020047228 */ /* 0x000fce0000000000 */
[----:B------:R-:W2:Y:S01]  /*0f30*/  LDC.64 R10, c[0x0][0x3b8] ;  /* 0x0000ee00ff0a7b82 */ /* 0x000ea20000000a00 */
[----:B------:R-:W-:Y:S01]  /*0f40*/  DFMA R4, R38, R38, R4 ;  /* 0x000000262604722b */ /* 0x000fe20000000004 */
[----:B0-----:R-:W-:-:S07]  /*0f50*/  ISETP.NE.U32.AND P0, PT, RZ, UR4, PT ;  /* 0x00000004ff007c0c */ /* 0x001fce000bf05070 */
[----:B------:R-:W-:Y:S01]  /*0f60*/  DFMA R6, R24, R24, R4 ;  /* 0x000000181806722b */ /* 0x000fe20000000004 */
[----:B------:R-:W-:Y:S01]  /*0f70*/  ISETP.NE.AND.EX P0, PT, RZ, UR5, PT, P0 ;  /* 0x00000005ff007c0c */ /* 0x000fe2000bf05300 */
[----:B-1----:R-:W-:-:S05]  /*0f80*/  IMAD.WIDE R4, R0, 0x8, R8 ;  /* 0x0000000800047825 */ /* 0x002fca00078e0208 */
[----:B------:R0:W-:Y:S01]  /*0f90*/  STG.E.64 desc[UR6][R4.64], R2 ;  /* 0x0000000204007986 */ /* 0x0001e2000c101b06 */
[----:B--2---:R-:W-:-:S05]  /*0fa0*/  IMAD.WIDE R8, R0, 0x8, R10 ;  /* 0x0000000800087825 */ /* 0x004fca00078e020a */
[----:B------:R0:W-:Y:S01]  /*0fb0*/  STG.E.64 desc[UR6][R8.64], R6 ;  /* 0x0000000608007986 */ /* 0x0001e2000c101b06 */
[----:B------:R-:W-:Y:S05]  /*0fc0*/  @!P0 EXIT ;  /* 0x000000000000894d */ /* 0x000fea0003800000 */
[----:B0-----:R-:W0:Y:S01]  /*0fd0*/  LDC.64 R2, c[0x0][0x3c0] ;  /* 0x0000f000ff027b82 */ /* 0x001e220000000a00 */
[----:B------:R-:W-:-:S04]  /*0fe0*/  IMAD R5, R0, 0x3, RZ ;  /* 0x0000000300057824 */ /* 0x000fc800078e02ff */
[----:B0-----:R-:W-:-:S05]  /*0ff0*/  IMAD.WIDE R2, R5, 0x8, R2 ;  /* 0x0000000805027825 */ /* 0x001fca00078e0202 */
[----:B------:R-:W-:Y:S04]  /*1000*/  STG.E.64 desc[UR6][R2.64], R38 ;  /* 0x0000002602007986 */ /* 0x000fe8000c101b06 */
[----:B------:R-:W-:Y:S04]  /*1010*/  STG.E.64 desc[UR6][R2.64+0x8], R32 ;  /* 0x0000082002007986 */ /* 0x000fe8000c101b06 */
[----:B------:R-:W-:Y:S01]  /*1020*/  STG.E.64 desc[UR6][R2.64+0x10], R24 ;  /* 0x0000101802007986 */ /* 0x000fe2000c101b06 */
[----:B------:R-:W-:Y:S05]  /*1030*/  EXIT ;  /* 0x000000000000794d */ /* 0x000fea0003800000 */
.L_x_238:
        /* <DEDUP_REMOVED lines=12> */
.L_x_255:


//--------------------- .nv.shared.reserved.0     --------------------------
	.section	.nv.shared.reserved.0,"aw",@nobits
	.weak		__nv_reservedSMEM_offset_0_alias
	.size		__nv_reservedSMEM_offset_0_alias, 0, 64
	.other		__nv_reservedSMEM_offset_0_alias,@"STO_CUDA_RESERVED_SHARED STV_DEFAULT"
__nv_reservedSMEM_offset_0_alias:
	.zero		0
	.zero		64


//--------------------- .nv.constant0._Z16debug_lyp_kernelddPd --------------------------
	.section	.nv.constant0._Z16debug_lyp_kernelddPd,"a",@progbits
	.sectionflags	@""
	.align	4
.nv.constant0._Z16debug_lyp_kernelddPd:
	.zero		920


//--------------------- .nv.constant0._Z21b3lyp_analysis_kerneliiPKdS0_PdS1_S1_S1_ --------------------------
	.section	.nv.constant0._Z21b3lyp_analysis_kerneliiPKdS0_PdS1_S1_S1_,"a",@progbits
	.sectionflags	@""
	.align	4
.nv.constant0._Z21b3lyp_analysis_kerneliiPKdS0_PdS1_S1_S1_:
	.zero		952


//--------------------- .nv.constant0._Z24symmetrize_matrix_kerneliPd --------------------------
	.section	.nv.constant0._Z24symmetrize_matrix_kerneliPd,"a",@progbits
	.sectionflags	@""
	.align	4
.nv.constant0._Z24symmetrize_matrix_kerneliPd:
	.zero		912


//--------------------- .nv.constant0._Z23reduce_sum_kahan_kernelPKdS0_Pdi --------------------------
	.section	.nv.constant0._Z23reduce_sum_kahan_kernelPKdS0_Pdi,"a",@progbits
	.sectionflags	@""
	.align	4
.nv.constant0._Z23reduce_sum_kahan_kernelPKdS0_Pdi:
	.zero		924


//--------------------- .nv.constant0._Z18b3lyp_fused_kerneliibPKdS0_S0_S0_S0_S0_S0_S0_PdS1_ --------------------------
	.section	.nv.constant0._Z18b3lyp_fused_kerneliibPKdS0_S0_S0_S0_S0_S0_S0_PdS1_,"a",@progbits
	.sectionflags	@""
	.align	4
.nv.constant0._Z18b3lyp_fused_kerneliibPKdS0_S0_S0_S0_S0_S0_S0_PdS1_:
	.zero		992


//--------------------- .nv.constant0._Z27get_rho_sigma_kernel_planariiPKdS0_S0_S0_S0_PdS1_S1_ --------------------------
	.section	.nv.constant0._Z27get_rho_sigma_kernel_planariiPKdS0_S0_S0_S0_PdS1_S1_,"a",@progbits
	.sectionflags	@""
	.align	4
.nv.constant0._Z27get_rho_sigma_kernel_planariiPKdS0_S0_S0_S0_PdS1_S1_:
	.zero		968


//--------------------- SYMBOLS --------------------------

	.type		.nv.reservedSmem.offset0,@object
	.size		.nv.reservedSmem.offset0,0x4
